def matmul_kernel(
    a_ptr,
    b_ptr,
    c_ptr,
    M,
    N,
    K,
    stride_am,
    stride_ak,
    stride_bk,
    stride_bn,
    stride_cm,
    stride_cn,
    BLOCK_M: tl.constexpr,
    BLOCK_N: tl.constexpr,
    BLOCK_K: tl.constexpr,
    GROUP_M: tl.constexpr,
):
    pid = tl.program_id(axis=0)
    num_pid_m = tl.cdiv(M, BLOCK_M)
    num_pid_n = tl.cdiv(N, BLOCK_N)
    num_pid_in_group = GROUP_M * num_pid_n
    group_id = pid // num_pid_in_group
    first_pid_m = group_id * GROUP_M
    group_size_m = min(num_pid_m - first_pid_m, GROUP_M)
    pid_m = first_pid_m + ((pid % num_pid_in_group) % group_size_m)
    pid_n = (pid % num_pid_in_group) // group_size_m

    offs_am = (pid_m * BLOCK_M + tl.arange(0, BLOCK_M)) % M
    offs_bn = (pid_n * BLOCK_N + tl.arange(0, BLOCK_N)) % N
    offs_k = tl.arange(0, BLOCK_K)
    a_ptrs = a_ptr + offs_am[:, None] * stride_am + offs_k[None, :] * stride_ak
    b_ptrs = b_ptr + offs_k[:, None] * stride_bk + offs_bn[None, :] * stride_bn

    acc = tl.zeros((BLOCK_M, BLOCK_N), dtype=tl.float32)
    for kk in range(0, tl.cdiv(K, BLOCK_K)):
        a = tl.load(a_ptrs, mask=offs_k[None, :] < K - kk * BLOCK_K, other=0.0)
        b = tl.load(b_ptrs, mask=offs_k[:, None] < K - kk * BLOCK_K, other=0.0)
        acc = tl.dot(a, b, acc)
        a_ptrs += BLOCK_K * stride_ak
        b_ptrs += BLOCK_K * stride_bk

    c = acc.to(c_ptr.dtype.element_ty)
    offs_cm = pid_m * BLOCK_M + tl.arange(0, BLOCK_M)
    offs_cn = pid_n * BLOCK_N + tl.arange(0, BLOCK_N)
    c_ptrs = c_ptr + offs_cm[:, None] * stride_cm + offs_cn[None, :] * stride_cn
    mask = (offs_cm[:, None] < M) & (offs_cn[None, :] < N)
    tl.store(c_ptrs, c, mask=mask)

# config = {"BLOCK_K": 64, "BLOCK_M": 512, "BLOCK_N": 64, "GROUP_M": 8, "arch": "sm_100", "dtype": "fp32", "num_ctas": 1, "num_stages": 2, "num_warps": 4}
# arch = sm_100


// ===== COMPILED SASS (sm_100a) =====

	.target	sm_100a

	.elftype	@"ET_EXEC"


//--------------------- .note.nv.tkinfo           --------------------------
	.section	.note.nv.tkinfo,"",@"SHT_NOTE"
	.sectionflags	@"SHF_NOTE_NV_TKINFO"
	.tkinfo
        /*0018*/ 	.word	0x00000081
        /*0030*/ 	.string	""
        /*0030*/ 	.string	"ptxas-blackwell"
        /*0030*/ 	.string	"Cuda compilation tools, release 12.9, V12.9.86"
        /*0030*/ 	.string	"Build cuda_12.9.r12.9/compiler.36037853_0"
        /*0030*/ 	.string	"-v  -suppress-debug-info  -lineinfo  -arch sm_100a "



//--------------------- .note.nv.cuver            --------------------------
	.section	.note.nv.cuver,"",@"SHT_NOTE"
	.sectionflags	@"SHF_NOTE_NV_CUVER"
        /*0018*/ 	.short	0x0001
        /*001a*/ 	.short	0x0064
        /*001c*/ 	.short	0x0001
        /*001e*/ 	.short	0x0000
        /*0020*/ 	.short	0x0001
        /*0022*/ 	.short	0x0000


//--------------------- .nv.info                  --------------------------
	.section	.nv.info,"",@"SHT_CUDA_INFO"
	.align	4


	//----- nvinfo : EIATTR_REGCOUNT
	.align		4
        /*0000*/ 	.byte	0x04, 0x2f
        /*0002*/ 	.short	(.L_4 - .L_3)
	.align		4
.L_3:
        /*0004*/ 	.word	index@(matmul_kernel)
        /*0008*/ 	.word	0x000000ff


	//----- nvinfo : EIATTR_FRAME_SIZE
	.align		4
.L_4:
        /*000c*/ 	.byte	0x04, 0x11
        /*000e*/ 	.short	(.L_6 - .L_5)
	.align		4
.L_5:
        /*0010*/ 	.word	index@($__internal_2_$__cuda_sm10x_tcgen05_guardrail_trap_unallocated_columns_being_dealloced)
        /*0014*/ 	.word	0x00000b38


	//----- nvinfo : EIATTR_FRAME_SIZE
	.align		4
.L_6:
        /*0018*/ 	.byte	0x04, 0x11
        /*001a*/ 	.short	(.L_8 - .L_7)
	.align		4
.L_7:
        /*001c*/ 	.word	index@($__internal_1_$__cuda_sm10x_tcgen05_guardrail_trap_phase_invalid_during_alloc)
        /*0020*/ 	.word	0x00000b38


	//----- nvinfo : EIATTR_FRAME_SIZE
	.align		4
.L_8:
        /*0024*/ 	.byte	0x04, 0x11
        /*0026*/ 	.short	(.L_10 - .L_9)
	.align		4
.L_9:
        /*0028*/ 	.word	index@($__internal_0_$__cuda_sm10x_tcgen05_guardrail_trap_col_being_dealloced_not_returned_by_alloc)
        /*002c*/ 	.word	0x00000b38


	//----- nvinfo : EIATTR_FRAME_SIZE
	.align		4
.L_10:
        /*0030*/ 	.byte	0x04, 0x11
        /*0032*/ 	.short	(.L_12 - .L_11)
	.align		4
.L_11:
        /*0034*/ 	.word	index@(matmul_kernel)
        /*0038*/ 	.word	0x00000b38


	//----- nvinfo : EIATTR_MIN_STACK_SIZE
	.align		4
.L_12:
        /*003c*/ 	.byte	0x04, 0x12
        /*003e*/ 	.short	(.L_14 - .L_13)
	.align		4
.L_13:
        /*0040*/ 	.word	index@(matmul_kernel)
        /*0044*/ 	.word	0x00000b38
.L_14:


//--------------------- .nv.info.matmul_kernel    --------------------------
	.section	.nv.info.matmul_kernel,"",@"SHT_CUDA_INFO"
	.sectionflags	@""
	.align	4


	//----- nvinfo : EIATTR_CUDA_API_VERSION
	.align		4
        /*0000*/ 	.byte	0x04, 0x37
        /*0002*/ 	.short	(.L_16 - .L_15)
.L_15:
        /*0004*/ 	.word	0x00000081


	//----- nvinfo : EIATTR_KPARAM_INFO
	.align		4
.L_16:
        /*0008*/ 	.byte	0x04, 0x17
        /*000a*/ 	.short	(.L_18 - .L_17)
.L_17:
        /*000c*/ 	.word	0x00000000
        /*0010*/ 	.short	0x000d
        /*0012*/ 	.short	0x0048
        /*0014*/ 	.byte	0x00, 0xf4, 0x21, 0x00


	//----- nvinfo : EIATTR_KPARAM_INFO
	.align		4
.L_18:
        /*0018*/ 	.byte	0x04, 0x17
        /*001a*/ 	.short	(.L_20 - .L_19)
.L_19:
        /*001c*/ 	.word	0x00000000
        /*0020*/ 	.short	0x000c
        /*0022*/ 	.short	0x0040
        /*0024*/ 	.byte	0x00, 0xf4, 0x21, 0x00


	//----- nvinfo : EIATTR_KPARAM_INFO
	.align		4
.L_20:
        /*0028*/ 	.byte	0x04, 0x17
        /*002a*/ 	.short	(.L_22 - .L_21)
.L_21:
        /*002c*/ 	.word	0x00000000
        /*0030*/ 	.short	0x000b
        /*0032*/ 	.short	0x0038
        /*0034*/ 	.byte	0x00, 0xf0, 0x11, 0x00


	//----- nvinfo : EIATTR_KPARAM_INFO
	.align		4
.L_22:
        /*0038*/ 	.byte	0x04, 0x17
        /*003a*/ 	.short	(.L_24 - .L_23)
.L_23:
        /*003c*/ 	.word	0x00000000
        /*0040*/ 	.short	0x000a
        /*0042*/ 	.short	0x0034
        /*0044*/ 	.byte	0x00, 0xf0, 0x11, 0x00


	//----- nvinfo : EIATTR_KPARAM_INFO
	.align		4
.L_24:
        /*0048*/ 	.byte	0x04, 0x17
        /*004a*/ 	.short	(.L_26 - .L_25)
.L_25:
        /*004c*/ 	.word	0x00000000
        /*0050*/ 	.short	0x0009
        /*0052*/ 	.short	0x0030
        /*0054*/ 	.byte	0x00, 0xf0, 0x11, 0x00


	//----- nvinfo : EIATTR_KPARAM_INFO
	.align		4
.L_26:
        /*0058*/ 	.byte	0x04, 0x17
        /*005a*/ 	.short	(.L_28 - .L_27)
.L_27:
        /*005c*/ 	.word	0x00000000
        /*0060*/ 	.short	0x0008
        /*0062*/ 	.short	0x002c
        /*0064*/ 	.byte	0x00, 0xf0, 0x11, 0x00


	//----- nvinfo : EIATTR_KPARAM_INFO
	.align		4
.L_28:
        /*0068*/ 	.byte	0x04, 0x17
        /*006a*/ 	.short	(.L_30 - .L_29)
.L_29:
        /*006c*/ 	.word	0x00000000
        /*0070*/ 	.short	0x0007
        /*0072*/ 	.short	0x0028
        /*0074*/ 	.byte	0x00, 0xf0, 0x11, 0x00


	//----- nvinfo : EIATTR_KPARAM_INFO
	.align		4
.L_30:
        /*0078*/ 	.byte	0x04, 0x17
        /*007a*/ 	.short	(.L_32 - .L_31)
.L_31:
        /*007c*/ 	.word	0x00000000
        /*0080*/ 	.short	0x0006
        /*0082*/ 	.short	0x0024
        /*0084*/ 	.byte	0x00, 0xf0, 0x11, 0x00


	//----- nvinfo : EIATTR_KPARAM_INFO
	.align		4
.L_32:
        /*0088*/ 	.byte	0x04, 0x17
        /*008a*/ 	.short	(.L_34 - .L_33)
.L_33:
        /*008c*/ 	.word	0x00000000
        /*0090*/ 	.short	0x0005
        /*0092*/ 	.short	0x0020
        /*0094*/ 	.byte	0x00, 0xf0, 0x11, 0x00


	//----- nvinfo : EIATTR_KPARAM_INFO
	.align		4
.L_34:
        /*0098*/ 	.byte	0x04, 0x17
        /*009a*/ 	.short	(.L_36 - .L_35)
.L_35:
        /*009c*/ 	.word	0x00000000
        /*00a0*/ 	.short	0x0004
        /*00a2*/ 	.short	0x001c
        /*00a4*/ 	.byte	0x00, 0xf0, 0x11, 0x00


	//----- nvinfo : EIATTR_KPARAM_INFO
	.align		4
.L_36:
        /*00a8*/ 	.byte	0x04, 0x17
        /*00aa*/ 	.short	(.L_38 - .L_37)
.L_37:
        /*00ac*/ 	.word	0x00000000
        /*00b0*/ 	.short	0x0003
        /*00b2*/ 	.short	0x0018
        /*00b4*/ 	.byte	0x00, 0xf0, 0x11, 0x00


	//----- nvinfo : EIATTR_KPARAM_INFO
	.align		4
.L_38:
        /*00b8*/ 	.byte	0x04, 0x17
        /*00ba*/ 	.short	(.L_40 - .L_39)
.L_39:
        /*00bc*/ 	.word	0x00000000
        /*00c0*/ 	.short	0x0002
        /*00c2*/ 	.short	0x0010
        /*00c4*/ 	.byte	0x00, 0xf4, 0x21, 0x00


	//----- nvinfo : EIATTR_KPARAM_INFO
	.align		4
.L_40:
        /*00c8*/ 	.byte	0x04, 0x17
        /*00ca*/ 	.short	(.L_42 - .L_41)
.L_41:
        /*00cc*/ 	.word	0x00000000
        /*00d0*/ 	.short	0x0001
        /*00d2*/ 	.short	0x0008
        /*00d4*/ 	.byte	0x00, 0xf4, 0x21, 0x00


	//----- nvinfo : EIATTR_KPARAM_INFO
	.align		4
.L_42:
        /*00d8*/ 	.byte	0x04, 0x17
        /*00da*/ 	.short	(.L_44 - .L_43)
.L_43:
        /*00dc*/ 	.word	0x00000000
        /*00e0*/ 	.short	0x0000
        /*00e2*/ 	.short	0x0000
        /*00e4*/ 	.byte	0x00, 0xf4, 0x21, 0x00


	//----- nvinfo : EIATTR_AT_ENTRY_FRAGMENTS
	.align		4
.L_44:
        /*00e8*/ 	.byte	0x04, 0x4f
        /*00ea*/ 	.short	(.L_46 - .L_45)


	//   ....[0]....
.L_45:
        /*00ec*/ 	.word	0x00000004


	//----- nvinfo : EIATTR_RESERVED_SMEM_USED
	.align		4
.L_46:
        /*00f0*/ 	.byte	0x01, 0x41
	.zero		2


	//----- nvinfo : EIATTR_SPARSE_MMA_MASK
	.align		4
        /*00f4*/ 	.byte	0x03, 0x50
        /*00f6*/ 	.short	0x0000


	//----- nvinfo : EIATTR_TCGEN05_1CTA_USED
	.align		4
        /*00f8*/ 	.byte	0x01, 0x51
	.zero		2


	//----- nvinfo : EIATTR_MAXREG_COUNT
	.align		4
        /*00fc*/ 	.byte	0x03, 0x1b
        /*00fe*/ 	.short	0x00ff


	//----- nvinfo : EIATTR_NUM_BARRIERS
	.align		4
        /*0100*/ 	.byte	0x02, 0x4c
        /*0102*/ 	.byte	0x01
	.zero		1


	//----- nvinfo : EIATTR_ANNOTATIONS
	.align		4
        /*0104*/ 	.byte	0x04, 0x55
        /*0106*/ 	.short	(.L_48 - .L_47)


	//   ....[0]....
.L_47:
        /*0108*/ 	.word	0x00000001
        /*010c*/ 	.byte	0x90, 0x0a, 0x00, 0x00, 0x01, 0x00, 0x00, 0x00, 0xc0, 0x16, 0x00, 0x00, 0x01, 0x00, 0x00, 0x00
        /* <DEDUP_REMOVED lines=1441> */
        /*5b2c*/ 	.byte	0x30, 0x24, 0x02, 0x00


	//----- nvinfo : EIATTR_INT_WARP_WIDE_INSTR_OFFSETS
	.align		4
.L_48:
        /*5b30*/ 	.byte	0x04, 0x31
        /*5b32*/ 	.short	(.L_50 - .L_49)


	//   ....[0]....
.L_49:
        /*5b34*/ 	.word	0x00003b70


	//   ....[1]....
        /*5b38*/ 	.word	0x00003bc0


	//   ....[2]....
        /*5b3c*/ 	.word	0x00003ca0


	//   ....[3]....
        /*5b40*/ 	.word	0x000267f0


	//   ....[4]....
        /*5b44*/ 	.word	0x00026840


	//----- nvinfo : EIATTR_COOP_GROUP_MASK_REGIDS
	.align		4
.L_50:
        /*5b48*/ 	.byte	0x04, 0x29
        /*5b4a*/ 	.short	(.L_52 - .L_51)


	//   ....[0]....
.L_51:
        /*5b4c*/ 	.word	0xffffffff


	//   ....[1]....
        /*5b50*/ 	.word	0xffffffff


	//   ....[2]....
        /*5b54*/ 	.word	0xffffffff


	//   ....[3]....
        /*5b58*/ 	.word	0xffffffff


	//----- nvinfo : EIATTR_COOP_GROUP_INSTR_OFFSETS
	.align		4
.L_52:
        /*5b5c*/ 	.byte	0x04, 0x28
        /*5b5e*/ 	.short	(.L_54 - .L_53)


	//   ....[0]....
.L_53:
        /*5b60*/ 	.word	0x00000070


	//   ....[1]....
        /*5b64*/ 	.word	0x00000330


	//   ....[2]....
        /*5b68*/ 	.word	0x00026680


	//   ....[3]....
        /*5b6c*/ 	.word	0x000268f0


	//----- nvinfo : EIATTR_VRC_CTA_INIT_COUNT
	.align		4
.L_54:
        /*5b70*/ 	.byte	0x02, 0x4a
        /*5b72*/ 	.byte	0x80
	.zero		1


	//----- nvinfo : EIATTR_MBARRIER_INSTR_OFFSETS
	.align		4
        /*5b74*/ 	.byte	0x04, 0x39
        /*5b76*/ 	.short	(.L_56 - .L_55)


	//   ....[0]....
.L_55:
        /*5b78*/ 	.word	0x00003dc0
        /*5b7c*/ 	.word	0x000000ff
        /*5b80*/ 	.word	0x00000000
        /*5b84*/ 	.short	0x0100
        /*5b86*/ 	.byte	0x09
	.zero		1


	//   ....[1]....
        /*5b88*/ 	.word	0x00003ee0
        /*5b8c*/ 	.word	0x000000ff
        /*5b90*/ 	.word	0x00028008
        /*5b94*/ 	.short	0x0100
        /*5b96*/ 	.byte	0x06
	.zero		1


	//   ....[2]....
        /*5b98*/ 	.word	0x00013880
        /*5b9c*/ 	.word	0x000000ff
        /*5ba0*/ 	.word	0x00000000
        /*5ba4*/ 	.short	0x010a
        /*5ba6*/ 	.byte	0x09
	.zero		1


	//   ....[3]....
        /*5ba8*/ 	.word	0x00021170
        /*5bac*/ 	.word	0x000000ff
        /*5bb0*/ 	.word	0x00000000
        /*5bb4*/ 	.short	0x010a
        /*5bb6*/ 	.byte	0x09
	.zero		1


	//   ....[4]....
        /*5bb8*/ 	.word	0x00021280
        /*5bbc*/ 	.word	0x000000ff
        /*5bc0*/ 	.word	0x00028000
        /*5bc4*/ 	.short	0x0108
        /*5bc6*/ 	.byte	0x06
	.zero		1


	//   ....[5]....
        /*5bc8*/ 	.word	0x00021320
        /*5bcc*/ 	.word	0x000000ff
        /*5bd0*/ 	.word	0x00028008
        /*5bd4*/ 	.short	0x0108
        /*5bd6*/ 	.byte	0x06
	.zero		1


	//   ....[6]....
        /*5bd8*/ 	.word	0x00026910
        /*5bdc*/ 	.word	0x000000ff
        /*5be0*/ 	.word	0x00000000
        /*5be4*/ 	.short	0x010a
        /*5be6*/ 	.byte	0x09
	.zero		1


	//   ....[7]....
        /*5be8*/ 	.word	0x00026940
        /*5bec*/ 	.word	0x000000ff
        /*5bf0*/ 	.word	0x00000000
        /*5bf4*/ 	.short	0x010a
        /*5bf6*/ 	.byte	0x09
	.zero		1


	//----- nvinfo : EIATTR_NUM_MBARRIERS
	.align		4
.L_56:
        /*5bf8*/ 	.byte	0x03, 0x38
        /*5bfa*/ 	.short	0x0002


	//----- nvinfo : EIATTR_EXIT_INSTR_OFFSETS
	.align		4
        /*5bfc*/ 	.byte	0x04, 0x1c
        /*5bfe*/ 	.short	(.L_58 - .L_57)


	//   ....[0]....
.L_57:
        /*5c00*/ 	.word	0x00026900


	//----- nvinfo : EIATTR_REQNTID
	.align		4
.L_58:
        /*5c04*/ 	.byte	0x04, 0x10
        /*5c06*/ 	.short	(.L_60 - .L_59)
.L_59:
        /*5c08*/ 	.word	0x00000080
        /*5c0c*/ 	.word	0x00000001
        /*5c10*/ 	.word	0x00000001


	//----- nvinfo : EIATTR_CRS_STACK_SIZE
	.align		4
.L_60:
        /*5c14*/ 	.byte	0x04, 0x1e
        /*5c16*/ 	.short	(.L_62 - .L_61)
.L_61:
        /*5c18*/ 	.word	0x00000000


	//----- nvinfo : EIATTR_CBANK_PARAM_SIZE
	.align		4
.L_62:
        /*5c1c*/ 	.byte	0x03, 0x19
        /*5c1e*/ 	.short	0x0050


	//----- nvinfo : EIATTR_PARAM_CBANK
	.align		4
        /*5c20*/ 	.byte	0x04, 0x0a
        /*5c22*/ 	.short	(.L_64 - .L_63)
	.align		4
.L_63:
        /*5c24*/ 	.word	index@(.nv.constant0.matmul_kernel)
        /*5c28*/ 	.short	0x0380
        /*5c2a*/ 	.short	0x0050


	//----- nvinfo : EIATTR_SW_WAR
	.align		4
.L_64:
        /*5c2c*/ 	.byte	0x04, 0x36
        /*5c2e*/ 	.short	(.L_66 - .L_65)
.L_65:
        /*5c30*/ 	.word	0x00000008
.L_66:


//--------------------- .nv.compat                --------------------------
	.section	.nv.compat,"",@"SHT_CUDA_COMPAT_INFO"
	.align	4
        /*0000*/ 	.byte	0x02, 0x02, 0x02, 0x00, 0x02, 0x05, 0x05, 0x00, 0x02, 0x03, 0x00, 0x00, 0x02, 0x06, 0x01, 0x00


//--------------------- .nv.callgraph             --------------------------
	.section	.nv.callgraph,"",@"SHT_CUDA_CALLGRAPH"
	.align	4
	.sectionentsize	8
	.align		4
        /*0000*/ 	.word	0x00000000
	.align		4
        /*0004*/ 	.word	0xffffffff
	.align		4
        /*0008*/ 	.word	0x00000000
	.align		4
        /*000c*/ 	.word	0xfffffffe
	.align		4
        /*0010*/ 	.word	0x00000000
	.align		4
        /*0014*/ 	.word	0xfffffffd
	.align		4
        /*0018*/ 	.word	0x00000000
	.align		4
        /*001c*/ 	.word	0xfffffffc


//--------------------- .text.matmul_kernel       --------------------------
	.section	.text.matmul_kernel,"ax",@progbits
	.align	128
        .global         matmul_kernel
        .type           matmul_kernel,@function
        .size           matmul_kernel,(.L_x_22 - matmul_kernel)
        .other          matmul_kernel,@"STO_CUDA_ENTRY STV_DEFAULT"
matmul_kernel:
.text.matmul_kernel:
[----:B------:R-:W1:Y:S01]  /*0000*/  LDC R1, c[0x0][0x37c] ;  /* 0x0000df00ff017b82 */ /* 0x000e620000000800 */
[----:B------:R-:W2:Y:S01]  /*0010*/  S2R R0, SR_TID.X ;  /* 0x0000000000007919 */ /* 0x000ea20000002100 */
[----:B-1----:R-:W-:Y:S01]  /*0020*/  VIADD R1, R1, 0xfffff4c8 ;  /* 0xfffff4c801017836 */ /* 0x002fe20000000000 */
[----:B--2---:R-:W-:-:S13]  /*0030*/  ISETP.GE.U32.AND P0, PT, R0, 0x20, PT ;  /* 0x000000200000780c */ /* 0x004fda0003f06070 */
[----:B------:R-:W-:Y:S02]  /*0040*/  VOTEU.ANY UP0, P0 ;  /* 0x0000000000ff7886 */ /* 0x000fe40000000100 */
[----:B------:R-:W-:Y:S05]  /*0050*/  BRA.U UP0, `(.L_x_0) ;  /* 0x0000000100b87547 */ /* 0x000fea000b800000 */
[----:B------:R-:W1:Y:S01]  /*0060*/  S2UR UR6, SR_CgaCtaId ;  /* 0x00000000000679c3 */ /* 0x000e620000008800 */
[----:B------:R-:W-:Y:S01]  /*0070*/  NOP ;  /* 0x0000000000007918 */ /* 0x000fe20000000000 */
[----:B------:R-:W-:Y:S02]  /*0080*/  UMOV UR4, 0x40 ;  /* 0x0000004000047882 */ /* 0x000fe40000000000 */
[----:B-1----:R-:W-:-:S09]  /*0090*/  ULEA UR4, UR6, UR4, 0x18 ;  /* 0x0000000406047291 */ /* 0x002fd2000f8ec0ff */
[----:B------:R-:W1:Y:S01]  /*00a0*/  LDS.U8 R0, [UR4] ;  /* 0x00000004ff007984 */ /* 0x000e620008000000 */
[----:B------:R-:W-:Y:S02]  /*00b0*/  UMOV UR4, 0x400 ;  /* 0x0000040000047882 */ /* 0x000fe40000000000 */
[----:B------:R-:W-:Y:S01]  /*00c0*/  ULEA UR4, UR6, UR4, 0x18 ;  /* 0x0000000406047291 */ /* 0x000fe2000f8ec0ff */
[----:B-1----:R-:W-:-:S13]  /*00d0*/  ISETP.NE.AND P0, PT, R0, RZ, PT ;  /* 0x000000ff0000720c */ /* 0x002fda0003f05270 */
[----:B------:R-:W-:Y:S05]  /*00e0*/  @P0 BRA `(.L_x_1) ;  /* 0x00000000007c0947 */ /* 0x000fea0003800000 */
[----:B------:R-:W-:-:S13]  /*00f0*/  ELECT P0, URZ, PT ;  /* 0x0000000000ff782f */ /* 0x000fda0003800000 */
[----:B------:R-:W-:Y:S05]  /*0100*/  @!P0 BRA `(.L_x_2) ;  /* 0x0000000000848947 */ /* 0x000fea0003800000 */
[----:B------:R-:W-:Y:S01]  /*0110*/  UMOV UR5, 0x10 ;  /* 0x0000001000057882 */ /* 0x000fe20000000000 */
[----:B------:R-:W-:Y:S02]  /*0120*/  IMAD.MOV.U32 R4, RZ, RZ, 0x1 ;  /* 0x00000001ff047424 */ /* 0x000fe400078e00ff */
[----:B------:R-:W-:Y:S02]  /*0130*/  IMAD.MOV.U32 R5, RZ, RZ, 0xffff ;  /* 0x0000ffffff057424 */ /* 0x000fe400078e00ff */
[----:B------:R-:W-:Y:S04]  /*0140*/  DEPBAR.LE SB1, 0x36 ;  /* 0x00009d800000791a */ /* 0x000fe80000000000 */
[----:B------:R-:W1:Y:S02]  /*0150*/  UTCATOMSWS.FIND_AND_SET.ALIGN UP1, UR5, UR5 ;  /* 0x00000005000575e3 */ /* 0x000e640008020800 */
[----:B-1----:R-:W-:-:S04]  /*0160*/  PLOP3.LUT P0, PT, PT, PT, UP1, 0x80, 0x8 ;  /* 0x000000000008781c */ /* 0x002fc80003f0f018 */
[----:B------:R-:W-:-:S04]  /*0170*/  SEL R0, RZ, 0xffffffff, !P0 ;  /* 0xffffffffff007807 */ /* 0x000fc80004000000 */
[----:B------:R-:W-:Y:S02]  /*0180*/  ISETP.NE.AND P0, PT, R0, RZ, PT ;  /* 0x000000ff0000720c */ /* 0x000fe40003f05270 */
[----:B------:R-:W-:-:S11]  /*0190*/  MOV R0, UR5 ;  /* 0x0000000500007c02 */ /* 0x000fd60008000f00 */
[----:B------:R-:W-:Y:S05]  /*01a0*/  @P0 BRA `(.L_x_3) ;  /* 0x0000000000240947 */ /* 0x000fea0003800000 */
.L_x_4:
[----:B------:R-:W-:Y:S05]  /*01b0*/  NANOSLEEP 0x64 ;  /* 0x000000640000795d */ /* 0x000fea0003800000 */
[----:B------:R-:W-:-:S05]  /*01c0*/  UMOV UR5, 0x10 ;  /* 0x0000001000057882 */ /* 0x000fca0000000000 */
[----:B------:R-:W-:Y:S04]  /*01d0*/  DEPBAR.LE SB1, 0x36 ;  /* 0x00009d800000791a */ /* 0x000fe80000000000 */
[----:B------:R-:W1:Y:S02]  /*01e0*/  UTCATOMSWS.FIND_AND_SET.ALIGN UP1, UR5, UR5 ;  /* 0x00000005000575e3 */ /* 0x000e640008020800 */
[----:B-1----:R-:W-:-:S04]  /*01f0*/  PLOP3.LUT P0, PT, PT, PT, UP1, 0x80, 0x8 ;  /* 0x000000000008781c */ /* 0x002fc80003f0f018 */
[----:B------:R-:W-:-:S04]  /*0200*/  SEL R0, RZ, 0xffffffff, !P0 ;  /* 0xffffffffff007807 */ /* 0x000fc80004000000 */
[----:B------:R-:W-:Y:S01]  /*0210*/  ISETP.NE.AND P0, PT, R0, RZ, PT ;  /* 0x000000ff0000720c */ /* 0x000fe20003f05270 */
[----:B------:R-:W-:-:S12]  /*0220*/  IMAD.U32 R0, RZ, RZ, UR5 ;  /* 0x00000005ff007e24 */ /* 0x000fd8000f8e00ff */
[----:B------:R-:W-:Y:S05]  /*0230*/  @!P0 BRA `(.L_x_4) ;  /* 0xfffffffc00dc8947 */ /* 0x000fea000383ffff */
.L_x_3:
[C---:B------:R-:W-:Y:S01]  /*0240*/  VIADD R3, R0.reuse, 0x10 ;  /* 0x0000001000037836 */ /* 0x040fe20000000000 */
[----:B------:R-:W-:Y:S01]  /*0250*/  UMOV UR5, 0x50 ;  /* 0x0000005000057882 */ /* 0x000fe20000000000 */
[----:B------:R-:W-:Y:S01]  /*0260*/  SHF.L.U32 R2, R5, R0, RZ ;  /* 0x0000000005027219 */ /* 0x000fe200000006ff */
[----:B------:R-:W-:Y:S01]  /*0270*/  ULEA UR5, UR6, UR5, 0x18 ;  /* 0x0000000506057291 */ /* 0x000fe2000f8ec0ff */
[----:B------:R-:W-:Y:S01]  /*0280*/  IMAD.SHL.U32 R0, R0, 0x20, RZ ;  /* 0x0000002000007824 */ /* 0x000fe200078e00ff */
[----:B------:R-:W-:-:S04]  /*0290*/  SHF.L.U32 R3, R4, R3, RZ ;  /* 0x0000000304037219 */ /* 0x000fc800000006ff */
[----:B------:R-:W-:-:S05]  /*02a0*/  LOP3.LUT R2, R3, R2, RZ, 0xfc, !PT ;  /* 0x0000000203027212 */ /* 0x000fca00078efcff */
[----:B------:R1:W-:Y:S04]  /*02b0*/  ATOMS.OR RZ, [UR5], R2 ;  /* 0x00000002ffff798c */ /* 0x0003e8000b000005 */
[----:B------:R1:W-:Y:S01]  /*02c0*/  STS [UR4], R0 ;  /* 0x00000000ff007988 */ /* 0x0003e20008000804 */
[----:B------:R-:W-:Y:S05]  /*02d0*/  BRA `(.L_x_2) ;  /* 0x0000000000107947 */ /* 0x000fea0003800000 */
.L_x_1:
[----:B------:R-:W-:Y:S02]  /*02e0*/  MOV R0, 0xffffffff ;  /* 0xffffffff00007802 */ /* 0x000fe40000000f00 */
[----:B------:R-:W-:-:S03]  /*02f0*/  MOV R2, 0x320 ;  /* 0x0000032000027802 */ /* 0x000fc60000000f00 */
[----:B------:R1:W-:Y:S04]  /*0300*/  STS [UR4], R0 ;  /* 0x00000000ff007988 */ /* 0x0003e80008000804 */
[----:B-1----:R-:W-:Y:S05]  /*0310*/  CALL.REL.NOINC `($__internal_1_$__cuda_sm10x_tcgen05_guardrail_trap_phase_invalid_during_alloc) ;  /* 0x0000026400a07944 */ /* 0x002fea0003c00000 */
.L_x_2:
[----:B------:R-:W-:Y:S05]  /*0320*/  WARPSYNC.ALL ;  /* 0x0000000000007948 */ /* 0x000fea0003800000 */
[----:B------:R-:W-:Y:S01]  /*0330*/  NOP ;  /* 0x0000000000007918 */ /* 0x000fe20000000000 */
.L_x_0:
[----:B-1----:R-:W1:Y:S01]  /*0340*/  LDC.64 R2, c[0x0][0x398] ;  /* 0x0000e600ff027b82 */ /* 0x002e620000000a00 */
[----:B------:R-:W2:Y:S01]  /*0350*/  S2R R7, SR_CTAID.X ;  /* 0x0000000000077919 */ /* 0x000ea20000002500 */
[----:B------:R-:W-:Y:S01]  /*0360*/  UMOV UR6, 0x400 ;  /* 0x0000040000067882 */ /* 0x000fe20000000000 */
[----:B------:R-:W3:Y:S01]  /*0370*/  LDCU.128 UR12, c[0x0][0x380] ;  /* 0x00007000ff0c77ac */ /* 0x000ee20008000c00 */
[----:B------:R-:W4:Y:S01]  /*0380*/  S2R R54, SR_TID.X ;  /* 0x0000000000367919 */ /* 0x000f220000002100 */
[----:B------:R-:W5:Y:S03]  /*0390*/  LDCU UR4, c[0x0][0x3b0] ;  /* 0x00007600ff0477ac */ /* 0x000f660008000800 */
[----:B------:R-:W1:Y:S01]  /*03a0*/  S2UR UR5, SR_CgaCtaId ;  /* 0x00000000000579c3 */ /* 0x000e620000008800 */
[----:B------:R-:W1:Y:S01]  /*03b0*/  LDCU UR8, c[0x0][0x3b0] ;  /* 0x00007600ff0877ac */ /* 0x000e620008000800 */
[----:B------:R-:W1:Y:S06]  /*03c0*/  LDCU UR20, c[0x0][0x3b0] ;  /* 0x00007600ff1477ac */ /* 0x000e6c0008000800 */
[----:B------:R-:W3:Y:S01]  /*03d0*/  LDC.64 R80, c[0x0][0x3a8] ;  /* 0x0000ea00ff507b82 */ /* 0x000ee20000000a00 */
[----:B------:R-:W1:Y:S01]  /*03e0*/  LDCU UR16, c[0x0][0x3b0] ;  /* 0x00007600ff1077ac */ /* 0x000e620008000800 */
[----:B------:R-:W1:Y:S02]  /*03f0*/  LDCU UR9, c[0x0][0x3b0] ;  /* 0x00007600ff0977ac */ /* 0x000e640008000800 */
[----:B-1----:R-:W-:-:S04]  /*0400*/  VIADD R0, R3, 0x3f ;  /* 0x0000003f03007836 */ /* 0x002fc80000000000 */
[----:B------:R-:W1:Y:S01]  /*0410*/  LDC R203, c[0x0][0x3a0] ;  /* 0x0000e800ffcb7b82 */ /* 0x000e620000000800 */
[----:B------:R-:W1:Y:S01]  /*0420*/  LDCU UR10, c[0x0][0x3b0] ;  /* 0x00007600ff0a77ac */ /* 0x000e620008000800 */
[----:B------:R-:W-:Y:S01]  /*0430*/  SHF.R.S32.HI R5, RZ, 0x1f, R0 ;  /* 0x0000001fff057819 */ /* 0x000fe20000011400 */
[----:B------:R-:W1:Y:S03]  /*0440*/  LDCU UR11, c[0x0][0x3b0] ;  /* 0x00007600ff0b77ac */ /* 0x000e660008000800 */
[----:B------:R-:W-:Y:S02]  /*0450*/  LEA.HI R5, R5, R0, RZ, 0x6 ;  /* 0x0000000005057211 */ /* 0x000fe400078f30ff */
[----:B--2---:R-:W-:Y:S01]  /*0460*/  IABS R10, R7 ;  /* 0x00000007000a7213 */ /* 0x004fe20000000000 */
[----:B------:R-:W-:Y:S01]  /*0470*/  ULEA UR6, UR5, UR6, 0x18 ;  /* 0x0000000605067291 */ /* 0x000fe2000f8ec0ff */
[----:B------:R-:W-:Y:S01]  /*0480*/  SHF.R.S32.HI R5, RZ, 0x6, R5 ;  /* 0x00000006ff057819 */ /* 0x000fe20000011405 */
[----:B------:R-:W2:Y:S01]  /*0490*/  LDCU UR17, c[0x0][0x3b0] ;  /* 0x00007600ff1177ac */ /* 0x000ea20008000800 */
[C---:B----4-:R-:W-:Y:S01]  /*04a0*/  LOP3.LUT R202, R54.reuse, 0x7f, RZ, 0xc0, !PT ;  /* 0x0000007f36ca7812 */ /* 0x050fe200078ec0ff */
[C---:B------:R-:W-:Y:S01]  /*04b0*/  IMAD.SHL.U32 R252, R54.reuse, 0x100, RZ ;  /* 0x0000010036fc7824 */ /* 0x040fe200078e00ff */
[----:B------:R-:W-:Y:S01]  /*04c0*/  LOP3.LUT R90, R54, 0x3f, RZ, 0xc0, !PT ;  /* 0x0000003f365a7812 */ /* 0x000fe200078ec0ff */
[----:B------:R-:W-:Y:S01]  /*04d0*/  IMAD.SHL.U32 R6, R5, 0x8, RZ ;  /* 0x0000000805067824 */ /* 0x000fe200078e00ff */
[----:B------:R-:W4:Y:S04]  /*04e0*/  LDCU UR27, c[0x0][0x3b0] ;  /* 0x00007600ff1b77ac */ /* 0x000f280008000800 */
[-C--:B------:R-:W-:Y:S01]  /*04f0*/  IABS R9, R6.reuse ;  /* 0x0000000600097213 */ /* 0x080fe20000000000 */
[----:B------:R-:W1:Y:S01]  /*0500*/  LDCU UR24, c[0x0][0x3b0] ;  /* 0x00007600ff1877ac */ /* 0x000e620008000800 */
[----:B------:R-:W-:-:S02]  /*0510*/  IABS R12, R6 ;  /* 0x00000006000c7213 */ /* 0x000fc40000000000 */
[----:B------:R-:W2:Y:S01]  /*0520*/  I2F.RP R0, R9 ;  /* 0x0000000900007306 */ /* 0x000ea20000209400 */
[----:B------:R-:W1:Y:S01]  /*0530*/  LDCU UR19, c[0x0][0x3b0] ;  /* 0x00007600ff1377ac */ /* 0x000e620008000800 */
[----:B------:R-:W1:Y:S01]  /*0540*/  LDCU UR21, c[0x0][0x3b0] ;  /* 0x00007600ff1577ac */ /* 0x000e620008000800 */
[----:B------:R-:W1:Y:S01]  /*0550*/  LDCU UR22, c[0x0][0x3b0] ;  /* 0x00007600ff1677ac */ /* 0x000e620008000800 */
[----:B------:R-:W1:Y:S04]  /*0560*/  LDCU UR23, c[0x0][0x3b0] ;  /* 0x00007600ff1777ac */ /* 0x000e680008000800 */
[----:B--2---:R-:W2:Y:S01]  /*0570*/  MUFU.RCP R0, R0 ;  /* 0x0000000000007308 */ /* 0x004ea20000001000 */
[----:B------:R-:W1:Y:S01]  /*0580*/  LDCU UR25, c[0x0][0x3b0] ;  /* 0x00007600ff1977ac */ /* 0x000e620008000800 */
[----:B------:R-:W1:Y:S01]  /*0590*/  LDCU UR26, c[0x0][0x3b0] ;  /* 0x00007600ff1a77ac */ /* 0x000e620008000800 */
[----:B------:R-:W1:Y:S01]  /*05a0*/  LDCU UR28, c[0x0][0x3b0] ;  /* 0x00007600ff1c77ac */ /* 0x000e620008000800 */
[----:B------:R-:W1:Y:S01]  /*05b0*/  LDCU UR29, c[0x0][0x3b0] ;  /* 0x00007600ff1d77ac */ /* 0x000e620008000800 */
[----:B--2---:R-:W-:Y:S01]  /*05c0*/  VIADD R4, R0, 0xffffffe ;  /* 0x0ffffffe00047836 */ /* 0x004fe20000000000 */
[----:B------:R-:W2:Y:S01]  /*05d0*/  LDCU UR30, c[0x0][0x3b0] ;  /* 0x00007600ff1e77ac */ /* 0x000ea20008000800 */
[----:B------:R-:W-:Y:S01]  /*05e0*/  IMAD.MOV R0, RZ, RZ, -R12 ;  /* 0x000000ffff007224 */ /* 0x000fe200078e0a0c */
[----:B------:R-:W-:Y:S06]  /*05f0*/  BAR.SYNC.DEFER_BLOCKING 0x0 ;  /* 0x0000000000007b1d */ /* 0x000fec0000010000 */
[----:B------:R1:W2:Y:S02]  /*0600*/  F2I.FTZ.U32.TRUNC.NTZ R5, R4 ;  /* 0x0000000400057305 */ /* 0x0002a4000021f000 */
[----:B-1----:R-:W-:Y:S01]  /*0610*/  IMAD.MOV.U32 R4, RZ, RZ, RZ ;  /* 0x000000ffff047224 */ /* 0x002fe200078e00ff */
[----:B--2---:R-:W-:Y:S01]  /*0620*/  IADD3 R8, PT, PT, RZ, -R5, RZ ;  /* 0x80000005ff087210 */ /* 0x004fe20007ffe0ff */
[----:B------:R-:W1:Y:S04]  /*0630*/  LDS R12, [UR6] ;  /* 0x00000006ff0c7984 */ /* 0x000e680008000800 */
[----:B------:R-:W-:-:S02]  /*0640*/  IMAD R11, R8, R9, RZ ;  /* 0x00000009080b7224 */ /* 0x000fc400078e02ff */
[----:B------:R-:W-:Y:S02]  /*0650*/  IMAD.MOV.U32 R8, RZ, RZ, R10 ;  /* 0x000000ffff087224 */ /* 0x000fe400078e000a */
[----:B------:R-:W-:-:S06]  /*0660*/  IMAD.HI.U32 R5, R5, R11, R4 ;  /* 0x0000000b05057227 */ /* 0x000fcc00078e0004 */
[----:B------:R-:W-:-:S04]  /*0670*/  IMAD.HI.U32 R5, R5, R8, RZ ;  /* 0x0000000805057227 */ /* 0x000fc800078e00ff */
[----:B------:R-:W-:Y:S01]  /*0680*/  IMAD R0, R5, R0, R8 ;  /* 0x0000000005007224 */ /* 0x000fe200078e0208 */
[----:B------:R-:W-:Y:S04]  /*0690*/  BAR.SYNC.DEFER_BLOCKING 0x0 ;  /* 0x0000000000007b1d */ /* 0x000fe80000010000 */
[----:B------:R-:W-:-:S13]  /*06a0*/  ISETP.GT.U32.AND P1, PT, R9, R0, PT ;  /* 0x000000000900720c */ /* 0x000fda0003f24070 */
[-C--:B------:R-:W-:Y:S01]  /*06b0*/  @!P1 IADD3 R0, PT, PT, R0, -R9.reuse, RZ ;  /* 0x8000000900009210 */ /* 0x080fe20007ffe0ff */
[----:B------:R-:W-:Y:S01]  /*06c0*/  @!P1 VIADD R5, R5, 0x1 ;  /* 0x0000000105059836 */ /* 0x000fe20000000000 */
[----:B------:R-:W-:Y:S02]  /*06d0*/  ISETP.NE.AND P1, PT, R6, RZ, PT ;  /* 0x000000ff0600720c */ /* 0x000fe40003f25270 */
[----:B------:R-:W-:Y:S02]  /*06e0*/  ISETP.GE.U32.AND P0, PT, R0, R9, PT ;  /* 0x000000090000720c */ /* 0x000fe40003f06070 */
[----:B------:R-:W-:Y:S02]  /*06f0*/  LOP3.LUT R0, R7, R6, RZ, 0x3c, !PT ;  /* 0x0000000607007212 */ /* 0x000fe400078e3cff */
[----:B-1----:R-:W-:Y:S02]  /*0700*/  R2UR UR7, R12 ;  /* 0x000000000c0772ca */ /* 0x002fe400000e0000 */
[----:B------:R-:W-:-:S02]  /*0710*/  ISETP.GE.AND P2, PT, R0, RZ, PT ;  /* 0x000000ff0000720c */ /* 0x000fc40003f46270 */
[----:B------:R-:W-:-:S05]  /*0720*/  IADD3 R0, PT, PT, R2, 0x1ff, RZ ;  /* 0x000001ff02007810 */ /* 0x000fca0007ffe0ff */
[----:B------:R-:W-:-:S04]  /*0730*/  @P0 VIADD R5, R5, 0x1 ;  /* 0x0000000105050836 */ /* 0x000fc80000000000 */
[----:B------:R-:W-:Y:S01]  /*0740*/  IMAD.MOV.U32 R4, RZ, RZ, R5 ;  /* 0x000000ffff047224 */ /* 0x000fe200078e0005 */
[----:B------:R-:W-:-:S03]  /*0750*/  SHF.R.S32.HI R5, RZ, 0x1f, R0 ;  /* 0x0000001fff057819 */ /* 0x000fc60000011400 */
[----:B------:R-:W-:Y:S01]  /*0760*/  @!P2 IMAD.MOV R4, RZ, RZ, -R4 ;  /* 0x000000ffff04a224 */ /* 0x000fe200078e0a04 */
[----:B------:R-:W-:Y:S02]  /*0770*/  @!P1 LOP3.LUT R4, RZ, R6, RZ, 0x33, !PT ;  /* 0x00000006ff049212 */ /* 0x000fe400078e33ff */
[----:B------:R-:W-:-:S03]  /*0780*/  LEA.HI R5, R5, R0, RZ, 0x9 ;  /* 0x0000000005057211 */ /* 0x000fc600078f48ff */
[C---:B------:R-:W-:Y:S01]  /*0790*/  IMAD.SHL.U32 R16, R4.reuse, 0x8, RZ ;  /* 0x0000000804107824 */ /* 0x040fe200078e00ff */
[----:B------:R-:W-:-:S04]  /*07a0*/  IADD3 R4, PT, PT, -R4, RZ, RZ ;  /* 0x000000ff04047210 */ /* 0x000fc80007ffe1ff */
[----:B------:R-:W-:Y:S01]  /*07b0*/  LEA.HI.SX32 R5, R5, -R16, 0x17 ;  /* 0x8000001005057211 */ /* 0x000fe200078fbaff */
[----:B------:R-:W-:Y:S02]  /*07c0*/  IMAD R15, R6, R4, R7 ;  /* 0x00000004060f7224 */ /* 0x000fe400078e0207 */
[----:B------:R-:W-:Y:S01]  /*07d0*/  IMAD.MOV.U32 R4, RZ, RZ, RZ ;  /* 0x000000ffff047224 */ /* 0x000fe200078e00ff */
[----:B------:R-:W-:Y:S02]  /*07e0*/  VIMNMX R18, PT, PT, R5, 0x8, PT ;  /* 0x0000000805127848 */ /* 0x000fe40003fe0100 */
[----:B------:R-:W-:Y:S02]  /*07f0*/  IABS R6, R15 ;  /* 0x0000000f00067213 */ /* 0x000fe40000000000 */
[----:B------:R-:W-:-:S04]  /*0800*/  IABS R9, R18 ;  /* 0x0000001200097213 */ /* 0x000fc80000000000 */
[----:B------:R-:W1:Y:S08]  /*0810*/  I2F.RP R0, R9 ;  /* 0x0000000900007306 */ /* 0x000e700000209400 */
[----:B-1----:R-:W1:Y:S02]  /*0820*/  MUFU.RCP R0, R0 ;  /* 0x0000000000007308 */ /* 0x002e640000001000 */
[----:B-1----:R-:W-:Y:S01]  /*0830*/  VIADD R5, R0, 0xffffffe ;  /* 0x0ffffffe00057836 */ /* 0x002fe20000000000 */
[----:B------:R-:W-:-:S05]  /*0840*/  IABS R0, R3 ;  /* 0x0000000300007213 */ /* 0x000fca0000000000 */
[----:B------:R-:W1:Y:S08]  /*0850*/  I2F.RP R10, R0 ;  /* 0x00000000000a7306 */ /* 0x000e700000209400 */
[----:B------:R-:W2:Y:S08]  /*0860*/  F2I.FTZ.U32.TRUNC.NTZ R5, R5 ;  /* 0x0000000500057305 */ /* 0x000eb0000021f000 */
[----:B-1----:R-:W1:Y:S01]  /*0870*/  MUFU.RCP R10, R10 ;  /* 0x0000000a000a7308 */ /* 0x002e620000001000 */
[----:B--2---:R-:W-:-:S04]  /*0880*/  IMAD.MOV R8, RZ, RZ, -R5 ;  /* 0x000000ffff087224 */ /* 0x004fc800078e0a05 */
[----:B------:R-:W-:Y:S01]  /*0890*/  IMAD R7, R8, R9, RZ ;  /* 0x0000000908077224 */ /* 0x000fe200078e02ff */
[----:B------:R-:W-:-:S03]  /*08a0*/  IABS R8, R18 ;  /* 0x0000001200087213 */ /* 0x000fc60000000000 */
[----:B------:R-:W-:-:S04]  /*08b0*/  IMAD.HI.U32 R4, R5, R7, R4 ;  /* 0x0000000705047227 */ /* 0x000fc800078e0004 */
[----:B------:R-:W-:Y:S01]  /*08c0*/  IMAD.MOV R7, RZ, RZ, -R8 ;  /* 0x000000ffff077224 */ /* 0x000fe200078e0a08 */
[----:B------:R-:W-:Y:S01]  /*08d0*/  IABS R8, R2 ;  /* 0x0000000200087213 */ /* 0x000fe20000000000 */
[----:B------:R-:W-:-:S03]  /*08e0*/  IMAD.HI.U32 R5, R4, R6, RZ ;  /* 0x0000000604057227 */ /* 0x000fc600078e00ff */
[----:B------:R-:W-:Y:S01]  /*08f0*/  MOV R4, R8 ;  /* 0x0000000800047202 */ /* 0x000fe20000000f00 */
[----:B------:R-:W-:Y:S02]  /*0900*/  IMAD R6, R5, R7, R6 ;  /* 0x0000000705067224 */ /* 0x000fe400078e0206 */
[----:B-1----:R-:W-:Y:S01]  /*0910*/  VIADD R8, R10, 0xffffffe ;  /* 0x0ffffffe0a087836 */ /* 0x002fe20000000000 */
[----:B------:R-:W1:Y:S02]  /*0920*/  I2F.RP R7, R4 ;  /* 0x0000000400077306 */ /* 0x000e640000209400 */
[----:B------:R-:W-:-:S13]  /*0930*/  ISETP.GT.U32.AND P1, PT, R9, R6, PT ;  /* 0x000000060900720c */ /* 0x000fda0003f24070 */
[----:B------:R-:W-:Y:S01]  /*0940*/  @!P1 IMAD.IADD R6, R6, 0x1, -R9 ;  /* 0x0000000106069824 */ /* 0x000fe200078e0a09 */
[----:B-1----:R-:W1:Y:S01]  /*0950*/  MUFU.RCP R7, R7 ;  /* 0x0000000700077308 */ /* 0x002e620000001000 */
[----:B------:R-:W-:Y:S01]  /*0960*/  @!P1 VIADD R5, R5, 0x1 ;  /* 0x0000000105059836 */ /* 0x000fe20000000000 */
[----:B------:R-:W-:Y:S02]  /*0970*/  ISETP.NE.AND P1, PT, R18, RZ, PT ;  /* 0x000000ff1200720c */ /* 0x000fe40003f25270 */
[----:B------:R-:W-:Y:S02]  /*0980*/  ISETP.GE.U32.AND P0, PT, R6, R9, PT ;  /* 0x000000090600720c */ /* 0x000fe40003f06070 */
[----:B------:R-:W-:Y:S02]  /*0990*/  LOP3.LUT R6, R15, R18, RZ, 0x3c, !PT ;  /* 0x000000120f067212 */ /* 0x000fe400078e3cff */
[----:B------:R2:W3:Y:S02]  /*09a0*/  F2I.FTZ.U32.TRUNC.NTZ R9, R8 ;  /* 0x0000000800097305 */ /* 0x0004e4000021f000 */
[----:B------:R-:W-:-:S07]  /*09b0*/  ISETP.GE.AND P2, PT, R6, RZ, PT ;  /* 0x000000ff0600720c */ /* 0x000fce0003f46270 */
[----:B------:R-:W-:Y:S01]  /*09c0*/  @P0 IADD3 R5, PT, PT, R5, 0x1, RZ ;  /* 0x0000000105050810 */ /* 0x000fe20007ffe0ff */
[----:B-1----:R-:W-:Y:S02]  /*09d0*/  VIADD R7, R7, 0xffffffe ;  /* 0x0ffffffe07077836 */ /* 0x002fe40000000000 */
[----:B--2---:R-:W-:Y:S02]  /*09e0*/  IMAD.MOV.U32 R8, RZ, RZ, RZ ;  /* 0x000000ffff087224 */ /* 0x004fe400078e00ff */
[----:B------:R-:W-:Y:S01]  /*09f0*/  IMAD.MOV.U32 R17, RZ, RZ, R5 ;  /* 0x000000ffff117224 */ /* 0x000fe200078e0005 */
[----:B------:R-:W-:Y:S01]  /*0a00*/  SHF.R.U32.HI R5, RZ, 0x6, R54 ;  /* 0x00000006ff057819 */ /* 0x000fe20000011636 */
[----:B------:R-:W1:Y:S01]  /*0a10*/  F2I.FTZ.U32.TRUNC.NTZ R7, R7 ;  /* 0x0000000700077305 */ /* 0x000e62000021f000 */
[----:B---3--:R-:W-:Y:S01]  /*0a20*/  IADD3 R11, PT, PT, RZ, -R9, RZ ;  /* 0x80000009ff0b7210 */ /* 0x008fe20007ffe0ff */
[----:B------:R-:W-:Y:S01]  /*0a30*/  @!P2 IMAD.MOV R17, RZ, RZ, -R17 ;  /* 0x000000ffff11a224 */ /* 0x000fe200078e0a11 */
[----:B------:R-:W-:-:S02]  /*0a40*/  @!P1 LOP3.LUT R17, RZ, R18, RZ, 0x33, !PT ;  /* 0x00000012ff119212 */ /* 0x000fc400078e33ff */
[----:B------:R-:W-:-:S03]  /*0a50*/  SGXT.U32 R5, R5, 0x1 ;  /* 0x000000010505781a */ /* 0x000fc60000000000 */
[----:B------:R-:W-:-:S05]  /*0a60*/  IMAD.SHL.U32 R13, R17, 0x40, RZ ;  /* 0x00000040110d7824 */ /* 0x000fca00078e00ff */
[----:B------:R-:W-:Y:S01]  /*0a70*/  LOP3.LUT R10, R13, R5, RZ, 0xfc, !PT ;  /* 0x000000050d0a7212 */ /* 0x000fe200078efcff */
[----:B------:R-:W-:Y:S01]  /*0a80*/  IMAD R5, R11, R0, RZ ;  /* 0x000000000b057224 */ /* 0x000fe200078e02ff */
[----:B------:R2:W-:Y:S02]  /*0a90*/  STL [R1+0x980], R13 ;  /* 0x0009800d01007387 */ /* 0x0005e40000100800 */
[----:B------:R-:W-:Y:S01]  /*0aa0*/  LOP3.LUT R19, R10, 0x3e, RZ, 0xfc, !PT ;  /* 0x0000003e0a137812 */ /* 0x000fe200078efcff */
[----:B------:R-:W-:Y:S01]  /*0ab0*/  IMAD.HI.U32 R8, R9, R5, R8 ;  /* 0x0000000509087227 */ /* 0x000fe200078e0008 */
[----:B------:R-:W-:Y:S02]  /*0ac0*/  SHF.R.U32.HI R5, RZ, 0x5, R54 ;  /* 0x00000005ff057819 */ /* 0x000fe40000011636 */
[----:B------:R-:W-:Y:S01]  /*0ad0*/  IABS R11, R10 ;  /* 0x0000000a000b7213 */ /* 0x000fe20000000000 */
[----:B-1----:R-:W-:Y:S01]  /*0ae0*/  IMAD.MOV R9, RZ, RZ, -R7 ;  /* 0x000000ffff097224 */ /* 0x002fe200078e0a07 */
[----:B------:R-:W-:-:S02]  /*0af0*/  IABS R21, R19 ;  /* 0x0000001300157213 */ /* 0x000fc40000000000 */
[----:B------:R-:W-:Y:S01]  /*0b00*/  R2UR UR18, R5 ;  /* 0x00000000051272ca */ /* 0x000fe200000e0000 */
[----:B------:R-:W-:Y:S01]  /*0b10*/  IMAD.HI.U32 R5, R8, R11, RZ ;  /* 0x0000000b08057227 */ /* 0x000fe200078e00ff */
[C---:B------:R-:W-:Y:S02]  /*0b20*/  LOP3.LUT R20, R10.reuse, 0x2, RZ, 0xfc, !PT ;  /* 0x000000020a147812 */ /* 0x040fe400078efcff */
[----:B------:R-:W-:Y:S01]  /*0b30*/  LOP3.LUT R22, R10, 0xc, RZ, 0xfc, !PT ;  /* 0x0000000c0a167812 */ /* 0x000fe200078efcff */
[----:B------:R-:W-:Y:S01]  /*0b40*/  IMAD.HI.U32 R6, R8, R21, RZ ;  /* 0x0000001508067227 */ /* 0x000fe200078e00ff */
[----:B------:R-:W-:Y:S02]  /*0b50*/  IADD3 R12, PT, PT, -R5, RZ, RZ ;  /* 0x000000ff050c7210 */ /* 0x000fe40007ffe1ff */
[----:B--2---:R-:W-:Y:S01]  /*0b60*/  IABS R13, R20 ;  /* 0x00000014000d7213 */ /* 0x004fe20000000000 */
[----:B------:R-:W-:Y:S01]  /*0b70*/  IMAD.MOV R14, RZ, RZ, -R6 ;  /* 0x000000ffff0e7224 */ /* 0x000fe200078e0a06 */
[----:B------:R-:W-:Y:S01]  /*0b80*/  ISETP.GE.AND P0, PT, R20, RZ, PT ;  /* 0x000000ff1400720c */ /* 0x000fe20003f06270 */
[----:B------:R-:W-:Y:S01]  /*0b90*/  IMAD R9, R9, R4, RZ ;  /* 0x0000000409097224 */ /* 0x000fe200078e02ff */
[----:B------:R-:W-:Y:S01]  /*0ba0*/  LOP3.LUT R20, R10, 0xa, RZ, 0xfc, !PT ;  /* 0x0000000a0a147812 */ /* 0x000fe200078efcff */
[----:B------:R-:W-:Y:S01]  /*0bb0*/  IMAD.MOV.U32 R6, RZ, RZ, RZ ;  /* 0x000000ffff067224 */ /* 0x000fe200078e00ff */
[----:B------:R-:W-:Y:S01]  /*0bc0*/  IABS R23, R22 ;  /* 0x0000001600177213 */ /* 0x000fe20000000000 */
[----:B------:R-:W-:Y:S01]  /*0bd0*/  IMAD.HI.U32 R5, R8, R13, RZ ;  /* 0x0000000d08057227 */ /* 0x000fe200078e00ff */
[----:B------:R-:W-:-:S02]  /*0be0*/  LOP3.LUT R24, R10, 0xe, RZ, 0xfc, !PT ;  /* 0x0000000e0a187812 */ /* 0x000fc400078efcff */
[C---:B------:R-:W-:Y:S01]  /*0bf0*/  LOP3.LUT R26, R10.reuse, 0x10, RZ, 0xfc, !PT ;  /* 0x000000100a1a7812 */ /* 0x040fe200078efcff */
[----:B------:R-:W-:Y:S01]  /*0c00*/  IMAD.HI.U32 R6, R7, R9, R6 ;  /* 0x0000000907067227 */ /* 0x000fe200078e0006 */
[----:B------:R-:W-:Y:S02]  /*0c10*/  IABS R25, R24 ;  /* 0x0000001800197213 */ /* 0x000fe40000000000 */
[----:B------:R-:W-:Y:S01]  /*0c20*/  LOP3.LUT R28, R10, 0x1a, RZ, 0xfc, !PT ;  /* 0x0000001a0a1c7812 */ /* 0x000fe200078efcff */
[C---:B------:R-:W-:Y:S01]  /*0c30*/  IMAD R9, R0.reuse, R12, R11 ;  /* 0x0000000c00097224 */ /* 0x040fe200078e020b */
[----:B------:R-:W-:Y:S01]  /*0c40*/  IADD3 R11, PT, PT, -R5, RZ, RZ ;  /* 0x000000ff050b7210 */ /* 0x000fe20007ffe1ff */
[----:B------:R-:W-:Y:S01]  /*0c50*/  IMAD R21, R0, R14, R21 ;  /* 0x0000000e00157224 */ /* 0x000fe200078e0215 */
[----:B------:R-:W-:Y:S01]  /*0c60*/  LOP3.LUT R14, R10, 0x4, RZ, 0xfc, !PT ;  /* 0x000000040a0e7812 */ /* 0x000fe200078efcff */
[----:B------:R-:W-:Y:S01]  /*0c70*/  IMAD.MOV R7, RZ, RZ, -R17 ;  /* 0x000000ffff077224 */ /* 0x000fe200078e0a11 */
[C---:B------:R-:W-:Y:S01]  /*0c80*/  ISETP.GT.U32.AND P6, PT, R0.reuse, R9, PT ;  /* 0x000000090000720c */ /* 0x040fe20003fc4070 */
[----:B------:R-:W-:Y:S01]  /*0c90*/  IMAD R11, R0, R11, R13 ;  /* 0x0000000b000b7224 */ /* 0x000fe200078e020d */
[----:B------:R-:W-:Y:S01]  /*0ca0*/  IABS R12, R14 ;  /* 0x0000000e000c7213 */ /* 0x000fe20000000000 */
[----:B------:R-:W-:Y:S01]  /*0cb0*/  IMAD R5, R18, R7, R15 ;  /* 0x0000000712057224 */ /* 0x000fe200078e020f */
[----:B------:R-:W-:-:S02]  /*0cc0*/  ISETP.GT.U32.AND P2, PT, R0, R21, PT ;  /* 0x000000150000720c */ /* 0x000fc40003f44070 */
[----:B------:R-:W-:Y:S01]  /*0cd0*/  ISETP.GT.U32.AND P4, PT, R0, R11, PT ;  /* 0x0000000b0000720c */ /* 0x000fe20003f84070 */
[----:B------:R-:W-:Y:S01]  /*0ce0*/  IMAD.MOV.U32 R13, RZ, RZ, R12 ;  /* 0x000000ffff0d7224 */ /* 0x000fe200078e000c */
[----:B------:R-:W-:Y:S01]  /*0cf0*/  LOP3.LUT R17, R10, 0x6, RZ, 0xfc, !PT ;  /* 0x000000060a117812 */ /* 0x000fe200078efcff */
[----:B------:R-:W-:Y:S01]  /*0d00*/  IMAD.IADD R7, R16, 0x1, R5 ;  /* 0x0000000110077824 */ /* 0x000fe200078e0205 */
[----:B------:R-:W-:Y:S01]  /*0d10*/  LOP3.LUT R18, R10, 0x8, RZ, 0xfc, !PT ;  /* 0x000000080a127812 */ /* 0x000fe200078efcff */
[----:B------:R-:W-:Y:S01]  /*0d20*/  IMAD.HI.U32 R5, R8, R13, RZ ;  /* 0x0000000d08057227 */ /* 0x000fe200078e00ff */
[----:B------:R-:W-:Y:S02]  /*0d30*/  IABS R15, R17 ;  /* 0x00000011000f7213 */ /* 0x000fe40000000000 */
[----:B------:R-:W-:Y:S01]  /*0d40*/  ISETP.GE.AND P5, PT, R17, RZ, PT ;  /* 0x000000ff1100720c */ /* 0x000fe20003fa6270 */
[--C-:B------:R-:W-:Y:S01]  /*0d50*/  @!P6 IMAD.IADD R9, R9, 0x1, -R0.reuse ;  /* 0x000000010909e824 */ /* 0x100fe200078e0a00 */
[----:B------:R-:W-:Y:S01]  /*0d60*/  IADD3 R5, PT, PT, -R5, RZ, RZ ;  /* 0x000000ff05057210 */ /* 0x000fe20007ffe1ff */
[--C-:B------:R-:W-:Y:S01]  /*0d70*/  @!P2 IMAD.IADD R21, R21, 0x1, -R0.reuse ;  /* 0x000000011515a824 */ /* 0x100fe200078e0a00 */
[----:B------:R-:W-:Y:S01]  /*0d80*/  IABS R17, R18 ;  /* 0x0000001200117213 */ /* 0x000fe20000000000 */
[----:B------:R-:W-:Y:S01]  /*0d90*/  @!P4 IMAD.IADD R11, R11, 0x1, -R0 ;  /* 0x000000010b0bc824 */ /* 0x000fe200078e0a00 */
[C---:B------:R-:W-:Y:S01]  /*0da0*/  ISETP.GT.U32.AND P6, PT, R0.reuse, R9, PT ;  /* 0x000000090000720c */ /* 0x040fe20003fc4070 */
[C---:B------:R-:W-:Y:S01]  /*0db0*/  IMAD R13, R0.reuse, R5, R13 ;  /* 0x00000005000d7224 */ /* 0x040fe200078e020d */
[----:B------:R-:W-:Y:S01]  /*0dc0*/  ISETP.GT.U32.AND P3, PT, R0, R21, PT ;  /* 0x000000150000720c */ /* 0x000fe20003f64070 */
[----:B------:R-:W-:Y:S01]  /*0dd0*/  IMAD.HI.U32 R12, R8, R15, RZ ;  /* 0x0000000f080c7227 */ /* 0x000fe200078e00ff */
[----:B------:R-:W-:-:S02]  /*0de0*/  ISETP.GT.U32.AND P4, PT, R0, R11, PT ;  /* 0x0000000b0000720c */ /* 0x000fc40003f84070 */
[----:B------:R-:W-:Y:S01]  /*0df0*/  ISETP.GE.AND P2, PT, R19, RZ, PT ;  /* 0x000000ff1300720c */ /* 0x000fe20003f46270 */
[----:B------:R-:W-:Y:S01]  /*0e00*/  IMAD.HI.U32 R5, R8, R17, RZ ;  /* 0x0000001108057227 */ /* 0x000fe200078e00ff */
[----:B------:R-:W-:Y:S02]  /*0e10*/  IABS R19, R20 ;  /* 0x0000001400137213 */ /* 0x000fe40000000000 */
[----:B------:R-:W-:Y:S01]  /*0e20*/  ISETP.GE.AND P1, PT, R14, RZ, PT ;  /* 0x000000ff0e00720c */ /* 0x000fe20003f26270 */
[----:B------:R-:W-:Y:S01]  /*0e30*/  IMAD.MOV R12, RZ, RZ, -R12 ;  /* 0x000000ffff0c7224 */ /* 0x000fe200078e0a0c */
[----:B------:R-:W-:Y:S01]  /*0e40*/  IABS R29, R28 ;  /* 0x0000001c001d7213 */ /* 0x000fe20000000000 */
[--C-:B------:R-:W-:Y:S01]  /*0e50*/  @!P6 IMAD.IADD R9, R9, 0x1, -R0.reuse ;  /* 0x000000010909e824 */ /* 0x100fe200078e0a00 */
[C---:B------:R-:W-:Y:S01]  /*0e60*/  ISETP.GT.U32.AND P6, PT, R0.reuse, R13, PT ;  /* 0x0000000d0000720c */ /* 0x040fe20003fc4070 */
[----:B------:R-:W-:Y:S01]  /*0e70*/  IMAD.MOV R5, RZ, RZ, -R5 ;  /* 0x000000ffff057224 */ /* 0x000fe200078e0a05 */
[----:B------:R-:W-:Y:S01]  /*0e80*/  @!P3 IADD3 R21, PT, PT, R21, -R0, RZ ;  /* 0x800000001515b210 */ /* 0x000fe20007ffe0ff */
[----:B------:R-:W-:Y:S01]  /*0e90*/  IMAD R15, R0, R12, R15 ;  /* 0x0000000c000f7224 */ /* 0x000fe200078e020f */
[----:B------:R-:W-:Y:S01]  /*0ea0*/  ISETP.GE.AND P3, PT, R10, RZ, PT ;  /* 0x000000ff0a00720c */ /* 0x000fe20003f66270 */
[----:B------:R-:W-:Y:S01]  /*0eb0*/  IMAD R17, R0, R5, R17 ;  /* 0x0000000500117224 */ /* 0x000fe200078e0211 */
[----:B------:R-:W-:Y:S01]  /*0ec0*/  LOP3.LUT R30, R10, 0x1c, RZ, 0xfc, !PT ;  /* 0x0000001c0a1e7812 */ /* 0x000fe200078efcff */
[----:B------:R-:W-:Y:S01]  /*0ed0*/  @!P4 IMAD.IADD R11, R11, 0x1, -R0 ;  /* 0x000000010b0bc824 */ /* 0x000fe200078e0a00 */
[----:B------:R-:W-:Y:S01]  /*0ee0*/  ISETP.GT.U32.AND P4, PT, R0, R15, PT ;  /* 0x0000000f0000720c */ /* 0x000fe20003f84070 */
[----:B------:R-:W-:Y:S01]  /*0ef0*/  IMAD.MOV.U32 R12, RZ, RZ, R9 ;  /* 0x000000ffff0c7224 */ /* 0x000fe200078e0009 */
[----:B------:R-:W-:Y:S01]  /*0f00*/  IABS R31, R30 ;  /* 0x0000001e001f7213 */ /* 0x000fe20000000000 */
[----:B------:R-:W-:Y:S01]  /*0f10*/  IMAD.HI.U32 R14, R8, R23, RZ ;  /* 0x00000017080e7227 */ /* 0x000fe200078e00ff */
[----:B------:R-:W-:-:S02]  /*0f20*/  LOP3.LUT R32, R10, 0x24, RZ, 0xfc, !PT ;  /* 0x000000240a207812 */ /* 0x000fc400078efcff */
[----:B------:R-:W-:Y:S01]  /*0f30*/  @!P6 IADD3 R13, PT, PT, R13, -R0, RZ ;  /* 0x800000000d0de210 */ /* 0x000fe20007ffe0ff */
[----:B------:R-:W-:Y:S01]  /*0f40*/  IMAD.HI.U32 R5, R8, R19, RZ ;  /* 0x0000001308057227 */ /* 0x000fe200078e00ff */
[C---:B------:R-:W-:Y:S02]  /*0f50*/  ISETP.GT.U32.AND P6, PT, R0.reuse, R17, PT ;  /* 0x000000110000720c */ /* 0x040fe40003fc4070 */
[----:B------:R-:W-:Y:S01]  /*0f60*/  IABS R33, R32 ;  /* 0x0000002000217213 */ /* 0x000fe20000000000 */
[----:B------:R-:W-:Y:S01]  /*0f70*/  @!P3 IMAD.MOV R12, RZ, RZ, -R12 ;  /* 0x000000ffff0cb224 */ /* 0x000fe200078e0a0c */
[----:B------:R-:W-:Y:S01]  /*0f80*/  ISETP.GT.U32.AND P3, PT, R0, R13, PT ;  /* 0x0000000d0000720c */ /* 0x000fe20003f64070 */
[----:B------:R-:W-:Y:S01]  /*0f90*/  IMAD.MOV R16, RZ, RZ, -R14 ;  /* 0x000000ffff107224 */ /* 0x000fe200078e0a0e */
[----:B------:R-:W-:Y:S01]  /*0fa0*/  @!P4 IADD3 R15, PT, PT, R15, -R0, RZ ;  /* 0x800000000f0fc210 */ /* 0x000fe20007ffe0ff */
[----:B------:R-:W-:Y:S01]  /*0fb0*/  IMAD.HI.U32 R14, R8, R25, RZ ;  /* 0x00000019080e7227 */ /* 0x000fe200078e00ff */
[----:B------:R-:W-:-:S02]  /*0fc0*/  ISETP.GE.AND P4, PT, R18, RZ, PT ;  /* 0x000000ff1200720c */ /* 0x000fc40003f86270 */
[----:B------:R-:W-:Y:S01]  /*0fd0*/  IABS R18, R26 ;  /* 0x0000001a00127213 */ /* 0x000fe20000000000 */
[----:B------:R-:W-:Y:S01]  /*0fe0*/  IMAD.MOV R5, RZ, RZ, -R5 ;  /* 0x000000ffff057224 */ /* 0x000fe200078e0a05 */
[----:B------:R-:W-:Y:S01]  /*0ff0*/  LOP3.LUT R34, R10, 0x26, RZ, 0xfc, !PT ;  /* 0x000000260a227812 */ /* 0x000fe200078efcff */
[----:B------:R-:W-:Y:S01]  /*1000*/  IMAD.MOV R14, RZ, RZ, -R14 ;  /* 0x000000ffff0e7224 */ /* 0x000fe200078e0a0e */
[----:B------:R-:W-:Y:S01]  /*1010*/  @!P6 IADD3 R17, PT, PT, R17, -R0, RZ ;  /* 0x800000001111e210 */ /* 0x000fe20007ffe0ff */
[C---:B------:R-:W-:Y:S01]  /*1020*/  IMAD R9, R0.reuse, R5, R19 ;  /* 0x0000000500097224 */ /* 0x040fe200078e0213 */
[C---:B------:R-:W-:Y:S01]  /*1030*/  ISETP.GT.U32.AND P6, PT, R0.reuse, R15, PT ;  /* 0x0000000f0000720c */ /* 0x040fe20003fc4070 */
[----:B------:R-:W-:Y:S01]  /*1040*/  IMAD.MOV.U32 R5, RZ, RZ, R21 ;  /* 0x000000ffff057224 */ /* 0x000fe200078e0015 */
[----:B------:R-:W-:Y:S01]  /*1050*/  IABS R35, R34 ;  /* 0x0000002200237213 */ /* 0x000fe20000000000 */
[C---:B------:R-:W-:Y:S01]  /*1060*/  IMAD R21, R0.reuse, R14, R25 ;  /* 0x0000000e00157224 */ /* 0x040fe200078e0219 */
[----:B------:R-:W-:Y:S01]  /*1070*/  MOV R14, R11 ;  /* 0x0000000b000e7202 */ /* 0x000fe20000000f00 */
[----:B------:R-:W-:Y:S01]  /*1080*/  IMAD R19, R0, R16, R23 ;  /* 0x0000001000137224 */ /* 0x000fe200078e0217 */
[C---:B------:R-:W-:Y:S01]  /*1090*/  LOP3.LUT R36, R10.reuse, 0x2c, RZ, 0xfc, !PT ;  /* 0x0000002c0a247812 */ /* 0x040fe200078efcff */
[----:B------:R-:W-:Y:S01]  /*10a0*/  IMAD.MOV.U32 R23, RZ, RZ, R18 ;  /* 0x000000ffff177224 */ /* 0x000fe200078e0012 */
[----:B------:R-:W-:Y:S01]  /*10b0*/  LOP3.LUT R38, R10, 0x34, RZ, 0xfc, !PT ;  /* 0x000000340a267812 */ /* 0x000fe200078efcff */
[----:B------:R-:W-:Y:S01]  /*10c0*/  @!P3 IMAD.IADD R13, R13, 0x1, -R0 ;  /* 0x000000010d0db824 */ /* 0x000fe200078e0a00 */
[----:B------:R-:W-:Y:S01]  /*10d0*/  ISETP.GT.U32.AND P3, PT, R0, R9, PT ;  /* 0x000000090000720c */ /* 0x000fe20003f64070 */
[----:B------:R-:W-:Y:S01]  /*10e0*/  IMAD.HI.U32 R11, R8, R23, RZ ;  /* 0x00000017080b7227 */ /* 0x000fe200078e00ff */
[----:B------:R-:W-:-:S02]  /*10f0*/  IABS R37, R36 ;  /* 0x0000002400257213 */ /* 0x000fc40000000000 */
[----:B------:R-:W-:Y:S01]  /*1100*/  IABS R43, R38 ;  /* 0x00000026002b7213 */ /* 0x000fe20000000000 */
[----:B------:R-:W-:Y:S01]  /*1110*/  @!P6 IMAD.IADD R15, R15, 0x1, -R0 ;  /* 0x000000010f0fe824 */ /* 0x000fe200078e0a00 */
[C---:B------:R-:W-:Y:S01]  /*1120*/  ISETP.GT.U32.AND P6, PT, R0.reuse, R21, PT ;  /* 0x000000150000720c */ /* 0x040fe20003fc4070 */
[----:B------:R-:W-:Y:S01]  /*1130*/  IMAD.MOV.U32 R16, RZ, RZ, R13 ;  /* 0x000000ffff107224 */ /* 0x000fe200078e000d */
[----:B------:R-:W-:Y:S01]  /*1140*/  IADD3 R11, PT, PT, -R11, RZ, RZ ;  /* 0x000000ff0b0b7210 */ /* 0x000fe20007ffe1ff */
[----:B------:R-:W-:Y:S01]  /*1150*/  @!P2 IMAD.MOV R5, RZ, RZ, -R5 ;  /* 0x000000ffff05a224 */ /* 0x000fe200078e0a05 */
[----:B------:R-:W-:Y:S01]  /*1160*/  ISETP.GT.U32.AND P2, PT, R0, R17, PT ;  /* 0x000000110000720c */ /* 0x000fe20003f44070 */
[----:B------:R-:W-:Y:S01]  /*1170*/  @!P1 IMAD.MOV R16, RZ, RZ, -R16 ;  /* 0x000000ffff109224 */ /* 0x000fe200078e0a10 */
[----:B------:R-:W-:Y:S01]  /*1180*/  ISETP.GE.AND P1, PT, R20, RZ, PT ;  /* 0x000000ff1400720c */ /* 0x000fe20003f26270 */
[----:B------:R-:W-:Y:S01]  /*1190*/  @!P0 IMAD.MOV R14, RZ, RZ, -R14 ;  /* 0x000000ffff0e8224 */ /* 0x000fe200078e0a0e */
[----:B------:R-:W-:Y:S01]  /*11a0*/  LOP3.LUT R20, R10, 0x12, RZ, 0xfc, !PT ;  /* 0x000000120a147812 */ /* 0x000fe200078efcff */
[C---:B------:R-:W-:Y:S01]  /*11b0*/  IMAD R11, R0.reuse, R11, R23 ;  /* 0x0000000b000b7224 */ /* 0x040fe200078e0217 */
[----:B------:R-:W-:Y:S01]  /*11c0*/  ISETP.GT.U32.AND P0, PT, R0, R19, PT ;  /* 0x000000130000720c */ /* 0x000fe20003f04070 */
[----:B------:R-:W-:Y:S01]  /*11d0*/  @!P5 IMAD.MOV R15, RZ, RZ, -R15 ;  /* 0x000000ffff0fd224 */ /* 0x000fe200078e0a0f */
[----:B------:R-:W-:Y:S01]  /*11e0*/  IABS R23, R20 ;  /* 0x0000001400177213 */ /* 0x000fe20000000000 */
[--C-:B------:R-:W-:Y:S01]  /*11f0*/  @!P6 IMAD.IADD R21, R21, 0x1, -R0.reuse ;  /* 0x000000011515e824 */ /* 0x100fe200078e0a00 */
[----:B------:R-:W-:Y:S01]  /*1200*/  LOP3.LUT R40, R10, 0x36, RZ, 0xfc, !PT ;  /* 0x000000360a287812 */ /* 0x000fe200078efcff */
[----:B------:R-:W-:Y:S01]  /*1210*/  @!P3 IMAD.IADD R9, R9, 0x1, -R0 ;  /* 0x000000010909b824 */ /* 0x000fe200078e0a00 */
[----:B------:R-:W-:Y:S01]  /*1220*/  ISETP.GE.AND P3, PT, R24, RZ, PT ;  /* 0x000000ff1800720c */ /* 0x000fe20003f66270 */
[----:B------:R-:W-:Y:S01]  /*1230*/  IMAD.HI.U32 R13, R8, R23, RZ ;  /* 0x00000017080d7227 */ /* 0x000fe200078e00ff */
[----:B------:R-:W-:-:S02]  /*1240*/  ISETP.GT.U32.AND P5, PT, R0, R21, PT ;  /* 0x000000150000720c */ /* 0x000fc40003fa4070 */
[----:B------:R-:W-:Y:S01]  /*1250*/  LOP3.LUT R24, R10, 0x16, RZ, 0xfc, !PT ;  /* 0x000000160a187812 */ /* 0x000fe200078efcff */
[----:B------:R-:W-:Y:S01]  /*1260*/  @!P2 IMAD.IADD R17, R17, 0x1, -R0 ;  /* 0x000000011111a824 */ /* 0x000fe200078e0a00 */
[----:B------:R-:W-:Y:S02]  /*1270*/  ISETP.GE.AND P2, PT, R22, RZ, PT ;  /* 0x000000ff1600720c */ /* 0x000fe40003f46270 */
[----:B------:R-:W-:Y:S01]  /*1280*/  IADD3 R13, PT, PT, -R13, RZ, RZ ;  /* 0x000000ff0d0d7210 */ /* 0x000fe20007ffe1ff */
[----:B------:R-:W-:Y:S01]  /*1290*/  @!P4 IMAD.MOV R17, RZ, RZ, -R17 ;  /* 0x000000ffff11c224 */ /* 0x000fe200078e0a11 */
[----:B------:R-:W-:Y:S02]  /*12a0*/  LOP3.LUT R22, R10, 0x14, RZ, 0xfc, !PT ;  /* 0x000000140a167812 */ /* 0x000fe400078efcff */
[----:B------:R-:W-:Y:S01]  /*12b0*/  @!P0 IADD3 R19, PT, PT, R19, -R0, RZ ;  /* 0x8000000013138210 */ /* 0x000fe20007ffe0ff */
[----:B------:R-:W-:Y:S01]  /*12c0*/  IMAD R13, R0, R13, R23 ;  /* 0x0000000d000d7224 */ /* 0x000fe200078e0217 */
[----:B------:R-:W-:-:S02]  /*12d0*/  IABS R25, R22 ;  /* 0x0000001600197213 */ /* 0x000fc40000000000 */
[C---:B------:R-:W-:Y:S02]  /*12e0*/  ISETP.GT.U32.AND P6, PT, R0.reuse, R19, PT ;  /* 0x000000130000720c */ /* 0x040fe40003fc4070 */
[----:B------:R-:W-:Y:S01]  /*12f0*/  ISETP.GT.U32.AND P4, PT, R0, R11, PT ;  /* 0x0000000b0000720c */ /* 0x000fe20003f84070 */
[----:B------:R-:W-:Y:S01]  /*1300*/  IMAD.HI.U32 R18, R8, R25, RZ ;  /* 0x0000001908127227 */ /* 0x000fe200078e00ff */
[----:B------:R-:W-:Y:S02]  /*1310*/  @!P5 IADD3 R21, PT, PT, R21, -R0, RZ ;  /* 0x800000001515d210 */ /* 0x000fe40007ffe0ff */
[C---:B------:R-:W-:Y:S01]  /*1320*/  ISETP.GT.U32.AND P5, PT, R0.reuse, R13, PT ;  /* 0x0000000d0000720c */ /* 0x040fe20003fa4070 */
[----:B------:R-:W-:Y:S01]  /*1330*/  IMAD.MOV R18, RZ, RZ, -R18 ;  /* 0x000000ffff127224 */ /* 0x000fe200078e0a12 */
[C---:B------:R-:W-:Y:S01]  /*1340*/  ISETP.GT.U32.AND P0, PT, R0.reuse, R9, PT ;  /* 0x000000090000720c */ /* 0x040fe20003f04070 */
[----:B------:R-:W-:Y:S01]  /*1350*/  @!P3 IMAD.MOV R21, RZ, RZ, -R21 ;  /* 0x000000ffff15b224 */ /* 0x000fe200078e0a15 */
[----:B------:R-:W-:Y:S01]  /*1360*/  IABS R27, R24 ;  /* 0x00000018001b7213 */ /* 0x000fe20000000000 */
[----:B------:R-:W-:Y:S01]  /*1370*/  IMAD R23, R0, R18, R25 ;  /* 0x0000001200177224 */ /* 0x000fe200078e0219 */
[----:B------:R-:W-:Y:S01]  /*1380*/  ISETP.GE.AND P3, PT, R24, RZ, PT ;  /* 0x000000ff1800720c */ /* 0x000fe20003f66270 */
[--C-:B------:R-:W-:Y:S01]  /*1390*/  @!P6 IMAD.IADD R19, R19, 0x1, -R0.reuse ;  /* 0x000000011313e824 */ /* 0x100fe200078e0a00 */
[----:B------:R-:W-:Y:S01]  /*13a0*/  ISETP.GE.AND P6, PT, R20, RZ, PT ;  /* 0x000000ff1400720c */ /* 0x000fe20003fc6270 */
[----:B------:R-:W-:Y:S01]  /*13b0*/  @!P4 IMAD.IADD R11, R11, 0x1, -R0 ;  /* 0x000000010b0bc824 */ /* 0x000fe200078e0a00 */
[----:B------:R-:W-:Y:S01]  /*13c0*/  ISETP.GE.AND P4, PT, R22, RZ, PT ;  /* 0x000000ff1600720c */ /* 0x000fe20003f86270 */
[----:B------:R-:W-:Y:S01]  /*13d0*/  @!P2 IMAD.MOV R19, RZ, RZ, -R19 ;  /* 0x000000ffff13a224 */ /* 0x000fe200078e0a13 */
[----:B------:R-:W-:Y:S01]  /*13e0*/  ISETP.GT.U32.AND P2, PT, R0, R23, PT ;  /* 0x000000170000720c */ /* 0x000fe20003f44070 */
[----:B------:R-:W-:Y:S01]  /*13f0*/  IMAD.HI.U32 R20, R8, R27, RZ ;  /* 0x0000001b08147227 */ /* 0x000fe200078e00ff */
[----:B------:R-:W-:-:S02]  /*1400*/  @!P5 IADD3 R13, PT, PT, R13, -R0, RZ ;  /* 0x800000000d0dd210 */ /* 0x000fc40007ffe0ff */
[----:B------:R-:W-:Y:S01]  /*1410*/  ISETP.GT.U32.AND P5, PT, R0, R11, PT ;  /* 0x0000000b0000720c */ /* 0x000fe20003fa4070 */
[----:B------:R-:W-:Y:S01]  /*1420*/  @!P0 IMAD.IADD R9, R9, 0x1, -R0 ;  /* 0x0000000109098824 */ /* 0x000fe200078e0a00 */
[----:B------:R-:W-:Y:S01]  /*1430*/  ISETP.GE.AND P0, PT, R26, RZ, PT ;  /* 0x000000ff1a00720c */ /* 0x000fe20003f06270 */
[----:B------:R-:W-:Y:S01]  /*1440*/  IMAD.MOV R20, RZ, RZ, -R20 ;  /* 0x000000ffff147224 */ /* 0x000fe200078e0a14 */
[----:B------:R-:W-:Y:S01]  /*1450*/  LOP3.LUT R26, R10, 0x18, RZ, 0xfc, !PT ;  /* 0x000000180a1a7812 */ /* 0x000fe200078efcff */
[----:B------:R-:W-:Y:S01]  /*1460*/  IMAD.MOV.U32 R18, RZ, RZ, R9 ;  /* 0x000000ffff127224 */ /* 0x000fe200078e0009 */
[----:B------:R-:W-:Y:S01]  /*1470*/  IABS R45, R40 ;  /* 0x00000028002d7213 */ /* 0x000fe20000000000 */
[C---:B------:R-:W-:Y:S01]  /*1480*/  IMAD R9, R0.reuse, R20, R27 ;  /* 0x0000001400097224 */ /* 0x040fe200078e021b */
[----:B------:R-:W-:Y:S01]  /*1490*/  IABS R25, R26 ;  /* 0x0000001a00197213 */ /* 0x000fe20000000000 */
[----:B------:R-:W-:Y:S01]  /*14a0*/  @!P1 IMAD.MOV R18, RZ, RZ, -R18 ;  /* 0x000000ffff129224 */ /* 0x000fe200078e0a12 */
[----:B------:R-:W-:Y:S01]  /*14b0*/  ISETP.GT.U32.AND P1, PT, R0, R13, PT ;  /* 0x0000000d0000720c */ /* 0x000fe20003f24070 */
[----:B------:R-:W-:Y:S01]  /*14c0*/  @!P2 IMAD.IADD R23, R23, 0x1, -R0 ;  /* 0x000000011717a824 */ /* 0x000fe200078e0a00 */
[----:B------:R-:W-:Y:S01]  /*14d0*/  LOP3.LUT R42, R10, 0x38, RZ, 0xfc, !PT ;  /* 0x000000380a2a7812 */ /* 0x000fe200078efcff */
[----:B------:R-:W-:Y:S01]  /*14e0*/  IMAD.HI.U32 R20, R8, R25, RZ ;  /* 0x0000001908147227 */ /* 0x000fe200078e00ff */
[----:B------:R-:W-:-:S02]  /*14f0*/  @!P5 IADD3 R11, PT, PT, R11, -R0, RZ ;  /* 0x800000000b0bd210 */ /* 0x000fc40007ffe0ff */
[----:B------:R-:W-:Y:S01]  /*1500*/  ISETP.GT.U32.AND P5, PT, R0, R9, PT ;  /* 0x000000090000720c */ /* 0x000fe20003fa4070 */
[----:B------:R-:W-:Y:S01]  /*1510*/  IMAD.HI.U32 R22, R8, R29, RZ ;  /* 0x0000001d08167227 */ /* 0x000fe200078e00ff */
[----:B------:R-:W-:Y:S02]  /*1520*/  ISETP.GT.U32.AND P2, PT, R0, R23, PT ;  /* 0x000000170000720c */ /* 0x000fe40003f44070 */
[----:B------:R-:W-:Y:S01]  /*1530*/  IABS R47, R42 ;  /* 0x0000002a002f7213 */ /* 0x000fe20000000000 */
[----:B------:R-:W-:Y:S01]  /*1540*/  IMAD.MOV R24, RZ, RZ, -R20 ;  /* 0x000000ffff187224 */ /* 0x000fe200078e0a14 */
[----:B------:R-:W-:Y:S01]  /*1550*/  IADD3 R22, PT, PT, -R22, RZ, RZ ;  /* 0x000000ff16167210 */ /* 0x000fe20007ffe1ff */
[----:B------:R-:W-:Y:S01]  /*1560*/  IMAD.HI.U32 R20, R8, R31, RZ ;  /* 0x0000001f08147227 */ /* 0x000fe200078e00ff */
[----:B------:R-:W-:Y:S02]  /*1570*/  LOP3.LUT R44, R10, 0x3a, RZ, 0xfc, !PT ;  /* 0x0000003a0a2c7812 */ /* 0x000fe400078efcff */
[----:B------:R-:W-:Y:S01]  /*1580*/  LEA R52, R7, R202, 0x9 ;  /* 0x000000ca07347211 */ /* 0x000fe200078e48ff */
[----:B------:R-:W-:Y:S01]  /*1590*/  @!P1 IMAD.IADD R13, R13, 0x1, -R0 ;  /* 0x000000010d0d9824 */ /* 0x000fe200078e0a00 */
[----:B------:R-:W-:Y:S01]  /*15a0*/  ISETP.GE.AND P1, PT, R26, RZ, PT ;  /* 0x000000ff1a00720c */ /* 0x000fe20003f26270 */
[----:B------:R-:W-:Y:S01]  /*15b0*/  IMAD R25, R0, R24, R25 ;  /* 0x0000001800197224 */ /* 0x000fe200078e0219 */
[----:B------:R-:W-:Y:S01]  /*15c0*/  LOP3.LUT R26, R10, 0x1e, RZ, 0xfc, !PT ;  /* 0x0000001e0a1a7812 */ /* 0x000fe200078efcff */
[----:B------:R-:W-:Y:S01]  /*15d0*/  IMAD.MOV R24, RZ, RZ, -R20 ;  /* 0x000000ffff187224 */ /* 0x000fe200078e0a14 */
[----:B------:R-:W-:Y:S01]  /*15e0*/  IABS R49, R44 ;  /* 0x0000002c00317213 */ /* 0x000fe20000000000 */
[----:B------:R-:W-:Y:S01]  /*15f0*/  IMAD R27, R0, R22, R29 ;  /* 0x00000016001b7224 */ /* 0x000fe200078e021d */
[----:B------:R-:W-:Y:S01]  /*1600*/  IABS R29, R26 ;  /* 0x0000001a001d7213 */ /* 0x000fe20000000000 */
[----:B------:R-:W-:Y:S01]  /*1610*/  IMAD.MOV.U32 R20, RZ, RZ, R11 ;  /* 0x000000ffff147224 */ /* 0x000fe200078e000b */
[----:B------:R-:W-:Y:S01]  /*1620*/  IADD3 R50, PT, PT, R52, 0x80, RZ ;  /* 0x0000008034327810 */ /* 0x000fe20007ffe0ff */
[--C-:B------:R-:W-:Y:S01]  /*1630*/  @!P5 IMAD.IADD R9, R9, 0x1, -R0.reuse ;  /* 0x000000010909d824 */ /* 0x100fe200078e0a00 */
[C---:B------:R-:W-:Y:S01]  /*1640*/  ISETP.GT.U32.AND P5, PT, R0.reuse, R25, PT ;  /* 0x000000190000720c */ /* 0x040fe20003fa4070 */
[----:B------:R-:W-:Y:S01]  /*1650*/  IMAD R11, R0, R24, R31 ;  /* 0x00000018000b7224 */ /* 0x000fe200078e021f */
[----:B------:R-:W-:Y:S01]  /*1660*/  @!P0 IADD3 R20, PT, PT, -R20, RZ, RZ ;  /* 0x000000ff14148210 */ /* 0x000fe20007ffe1ff */
[----:B------:R-:W-:Y:S01]  /*1670*/  @!P2 IMAD.IADD R23, R23, 0x1, -R0 ;  /* 0x000000011717a824 */ /* 0x000fe200078e0a00 */
[C---:B------:R-:W-:Y:S01]  /*1680*/  ISETP.GT.U32.AND P2, PT, R0.reuse, R27, PT ;  /* 0x0000001b0000720c */ /* 0x040fe20003f44070 */
[----:B------:R-:W-:Y:S01]  /*1690*/  IMAD.MOV.U32 R22, RZ, RZ, R13 ;  /* 0x000000ffff167224 */ /* 0x000fe200078e000d */
[----:B------:R-:W-:Y:S01]  /*16a0*/  ISETP.GT.U32.AND P0, PT, R0, R9, PT ;  /* 0x000000090000720c */ /* 0x000fe20003f04070 */
[----:B------:R-:W-:Y:S01]  /*16b0*/  IMAD.HI.U32 R13, R8, R29, RZ ;  /* 0x0000001d080d7227 */ /* 0x000fe200078e00ff */
[----:B------:R-:W-:Y:S03]  /*16c0*/  STL [R1+0xa44], R52 ;  /* 0x000a443401007387 */ /* 0x000fe60000100800 */
[----:B------:R-:W-:Y:S01]  /*16d0*/  @!P4 IMAD.MOV R23, RZ, RZ, -R23 ;  /* 0x000000ffff17c224 */ /* 0x000fe200078e0a17 */
[----:B------:R-:W-:Y:S01]  /*16e0*/  ISETP.GT.U32.AND P4, PT, R0, R11, PT ;  /* 0x0000000b0000720c */ /* 0x000fe20003f84070 */
[----:B------:R-:W-:Y:S01]  /*16f0*/  @!P6 IMAD.MOV R22, RZ, RZ, -R22 ;  /* 0x000000ffff16e224 */ /* 0x000fe200078e0a16 */
[----:B------:R-:W-:Y:S01]  /*1700*/  ISETP.GE.AND P6, PT, R28, RZ, PT ;  /* 0x000000ff1c00720c */ /* 0x000fe20003fc6270 */
[--C-:B------:R-:W-:Y:S01]  /*1710*/  @!P5 IMAD.IADD R25, R25, 0x1, -R0.reuse ;  /* 0x000000011919d824 */ /* 0x100fe200078e0a00 */
[----:B------:R-:W-:Y:S01]  /*1720*/  LOP3.LUT R28, R10, 0x20, RZ, 0xfc, !PT ;  /* 0x000000200a1c7812 */ /* 0x000fe200078efcff */
[--C-:B------:R-:W-:Y:S01]  /*1730*/  @!P2 IMAD.IADD R27, R27, 0x1, -R0.reuse ;  /* 0x000000011b1ba824 */ /* 0x100fe200078e0a00 */
[----:B------:R-:W-:Y:S01]  /*1740*/  IADD3 R13, PT, PT, -R13, RZ, RZ ;  /* 0x000000ff0d0d7210 */ /* 0x000fe20007ffe1ff */
[--C-:B------:R-:W-:Y:S01]  /*1750*/  @!P0 IMAD.IADD R9, R9, 0x1, -R0.reuse ;  /* 0x0000000109098824 */ /* 0x100fe200078e0a00 */
[----:B------:R-:W-:Y:S01]  /*1760*/  IABS R24, R28 ;  /* 0x0000001c00187213 */ /* 0x000fe20000000000 */
[----:B------:R-:W-:Y:S01]  /*1770*/  VIADD R48, R52, 0x100 ;  /* 0x0000010034307836 */ /* 0x000fe20000000000 */
[C---:B------:R-:W-:Y:S01]  /*1780*/  ISETP.GT.U32.AND P2, PT, R0.reuse, R25, PT ;  /* 0x000000190000720c */ /* 0x040fe20003f44070 */
[C---:B------:R-:W-:Y:S01]  /*1790*/  IMAD R13, R0.reuse, R13, R29 ;  /* 0x0000000d000d7224 */ /* 0x040fe200078e021d */
[----:B------:R-:W-:Y:S01]  /*17a0*/  MOV R29, R24 ;  /* 0x00000018001d7202 */ /* 0x000fe20000000f00 */
[--C-:B------:R-:W-:Y:S01]  /*17b0*/  @!P4 IMAD.IADD R11, R11, 0x1, -R0.reuse ;  /* 0x000000010b0bc824 */ /* 0x100fe200078e0a00 */
[----:B------:R-:W-:Y:S01]  /*17c0*/  ISETP.GT.U32.AND P4, PT, R0, R27, PT ;  /* 0x0000001b0000720c */ /* 0x000fe20003f84070 */
[----:B------:R-:W-:Y:S01]  /*17d0*/  IMAD.MOV.U32 R24, RZ, RZ, R9 ;  /* 0x000000ffff187224 */ /* 0x000fe200078e0009 */
[----:B------:R-:W-:Y:S01]  /*17e0*/  ISETP.GE.AND P0, PT, R30, RZ, PT ;  /* 0x000000ff1e00720c */ /* 0x000fe20003f06270 */
[----:B------:R-:W-:Y:S01]  /*17f0*/  IMAD.HI.U32 R9, R8, R29, RZ ;  /* 0x0000001d08097227 */ /* 0x000fe200078e00ff */
[----:B------:R-:W-:Y:S01]  /*1800*/  LOP3.LUT R30, R10, 0x22, RZ, 0xfc, !PT ;  /* 0x000000220a1e7812 */ /* 0x000fe200078efcff */
[----:B------:R1:W-:Y:S01]  /*1810*/  STL [R1+0xa50], R50 ;  /* 0x000a503201007387 */ /* 0x0003e20000100800 */
[----:B------:R-:W-:Y:S01]  /*1820*/  @!P3 IADD3 R24, PT, PT, -R24, RZ, RZ ;  /* 0x000000ff1818b210 */ /* 0x000fe20007ffe1ff */
[----:B------:R-:W-:Y:S01]  /*1830*/  IMAD.MOV R9, RZ, RZ, -R9 ;  /* 0x000000ffff097224 */ /* 0x000fe200078e0a09 */
[C---:B------:R-:W-:Y:S01]  /*1840*/  ISETP.GT.U32.AND P3, PT, R0.reuse, R11, PT ;  /* 0x0000000b0000720c */ /* 0x040fe20003f64070 */
[--C-:B------:R-:W-:Y:S01]  /*1850*/  @!P2 IMAD.IADD R25, R25, 0x1, -R0.reuse ;  /* 0x000000011919a824 */ /* 0x100fe200078e0a00 */
[C---:B------:R-:W-:Y:S01]  /*1860*/  ISETP.GT.U32.AND P2, PT, R0.reuse, R13, PT ;  /* 0x0000000d0000720c */ /* 0x040fe20003f44070 */
[----:B------:R-:W-:Y:S01]  /*1870*/  IMAD R9, R0, R9, R29 ;  /* 0x0000000900097224 */ /* 0x000fe200078e021d */
[----:B------:R-:W-:Y:S01]  /*1880*/  IABS R31, R30 ;  /* 0x0000001e001f7213 */ /* 0x000fe20000000000 */
[----:B------:R-:W-:Y:S01]  /*1890*/  @!P4 IMAD.IADD R27, R27, 0x1, -R0 ;  /* 0x000000011b1bc824 */ /* 0x000fe200078e0a00 */
[----:B------:R-:W-:Y:S01]  /*18a0*/  ISETP.GE.AND P5, PT, R26, RZ, PT ;  /* 0x000000ff1a00720c */ /* 0x000fe20003fa6270 */
[----:B------:R-:W-:Y:S01]  /*18b0*/  @!P1 IMAD.MOV R25, RZ, RZ, -R25 ;  /* 0x000000ffff199224 */ /* 0x000fe200078e0a19 */
[----:B------:R-:W-:Y:S01]  /*18c0*/  ISETP.GT.U32.AND P4, PT, R0, R9, PT ;  /* 0x000000090000720c */ /* 0x000fe20003f84070 */
[----:B------:R-:W-:Y:S01]  /*18d0*/  IMAD.HI.U32 R26, R8, R31, RZ ;  /* 0x0000001f081a7227 */ /* 0x000fe200078e00ff */
[----:B------:R-:W-:Y:S01]  /*18e0*/  ISETP.GE.AND P1, PT, R30, RZ, PT ;  /* 0x000000ff1e00720c */ /* 0x000fe20003f26270 */
[----:B------:R2:W-:Y:S01]  /*18f0*/  STL [R1+0xa4c], R48 ;  /* 0x000a4c3001007387 */ /* 0x0005e20000100800 */
[----:B------:R-:W-:Y:S01]  /*1900*/  IABS R53, R48 ;  /* 0x0000003000357213 */ /* 0x000fe20000000000 */
[----:B------:R-:W-:Y:S01]  /*1910*/  IMAD.MOV R29, RZ, RZ, -R26 ;  /* 0x000000ffff1d7224 */ /* 0x000fe200078e0a1a */
[----:B------:R-:W-:Y:S01]  /*1920*/  @!P3 IADD3 R11, PT, PT, R11, -R0, RZ ;  /* 0x800000000b0bb210 */ /* 0x000fe20007ffe0ff */
[----:B------:R-:W-:Y:S01]  /*1930*/  @!P2 IMAD.IADD R13, R13, 0x1, -R0 ;  /* 0x000000010d0da824 */ /* 0x000fe200078e0a00 */
[----:B------:R-:W-:Y:S01]  /*1940*/  ISETP.GE.AND P3, PT, R28, RZ, PT ;  /* 0x000000ff1c00720c */ /* 0x000fe20003f66270 */
[----:B------:R-:W-:-:S03]  /*1950*/  IMAD.HI.U32 R26, R8, R33, RZ ;  /* 0x00000021081a7227 */ /* 0x000fc600078e00ff */
[----:B------:R-:W-:Y:S01]  /*1960*/  ISETP.GT.U32.AND P2, PT, R0, R13, PT ;  /* 0x0000000d0000720c */ /* 0x000fe20003f44070 */
[----:B------:R-:W-:Y:S01]  /*1970*/  IMAD.MOV R30, RZ, RZ, -R26 ;  /* 0x000000ffff1e7224 */ /* 0x000fe200078e0a1a */
[----:B------:R-:W-:Y:S01]  /*1980*/  @!P4 IADD3 R9, PT, PT, R9, -R0, RZ ;  /* 0x800000000909c210 */ /* 0x000fe20007ffe0ff */
[----:B------:R-:W-:Y:S02]  /*1990*/  IMAD.MOV.U32 R26, RZ, RZ, R11 ;  /* 0x000000ffff1a7224 */ /* 0x000fe400078e000b */
[----:B------:R-:W-:Y:S01]  /*19a0*/  IMAD.HI.U32 R28, R8, R35, RZ ;  /* 0x00000023081c7227 */ /* 0x000fe200078e00ff */
[----:B------:R-:W-:Y:S02]  /*19b0*/  ISETP.GT.U32.AND P4, PT, R0, R9, PT ;  /* 0x000000090000720c */ /* 0x000fe40003f84070 */
[----:B------:R-:W-:Y:S01]  /*19c0*/  @!P0 IADD3 R26, PT, PT, -R26, RZ, RZ ;  /* 0x000000ff1a1a8210 */ /* 0x000fe20007ffe1ff */
[----:B------:R-:W-:Y:S01]  /*19d0*/  IMAD R11, R0, R30, R33 ;  /* 0x0000001e000b7224 */ /* 0x000fe200078e0221 */
[----:B------:R-:W-:Y:S01]  /*19e0*/  ISETP.GE.AND P0, PT, R32, RZ, PT ;  /* 0x000000ff2000720c */ /* 0x000fe20003f06270 */
[----:B------:R-:W-:Y:S01]  /*19f0*/  IMAD.MOV R28, RZ, RZ, -R28 ;  /* 0x000000ffff1c7224 */ /* 0x000fe200078e0a1c */
[----:B------:R-:W-:Y:S01]  /*1a00*/  LOP3.LUT R32, R10, 0x28, RZ, 0xfc, !PT ;  /* 0x000000280a207812 */ /* 0x000fe200078efcff */
[--C-:B------:R-:W-:Y:S01]  /*1a10*/  @!P2 IMAD.IADD R13, R13, 0x1, -R0.reuse ;  /* 0x000000010d0da824 */ /* 0x100fe200078e0a00 */
[----:B------:R-:W-:Y:S01]  /*1a20*/  ISETP.GE.AND P2, PT, R34, RZ, PT ;  /* 0x000000ff2200720c */ /* 0x000fe20003f46270 */
[C---:B------:R-:W-:Y:S01]  /*1a30*/  IMAD R29, R0.reuse, R29, R31 ;  /* 0x0000001d001d7224 */ /* 0x040fe200078e021f */
[----:B------:R-:W-:Y:S01]  /*1a40*/  IABS R30, R32 ;  /* 0x00000020001e7213 */ /* 0x000fe20000000000 */
[----:B------:R-:W-:Y:S01]  /*1a50*/  IMAD R31, R0, R28, R35 ;  /* 0x0000001c001f7224 */ /* 0x000fe200078e0223 */
[----:B------:R-:W-:Y:S01]  /*1a60*/  LOP3.LUT R34, R10, 0x2a, RZ, 0xfc, !PT ;  /* 0x0000002a0a227812 */ /* 0x000fe200078efcff */
[----:B------:R-:W-:Y:S01]  /*1a70*/  @!P4 IMAD.IADD R9, R9, 0x1, -R0 ;  /* 0x000000010909c824 */ /* 0x000fe200078e0a00 */
[----:B------:R-:W-:Y:S01]  /*1a80*/  ISETP.GT.U32.AND P4, PT, R0, R11, PT ;  /* 0x0000000b0000720c */ /* 0x000fe20003f84070 */
[----:B------:R-:W-:Y:S01]  /*1a90*/  IMAD.MOV.U32 R28, RZ, RZ, R13 ;  /* 0x000000ffff1c7224 */ /* 0x000fe200078e000d */
[----:B------:R-:W-:Y:S01]  /*1aa0*/  IABS R35, R34 ;  /* 0x0000002200237213 */ /* 0x000fe20000000000 */
[----:B------:R-:W-:-:S02]  /*1ab0*/  IMAD.MOV.U32 R13, RZ, RZ, R30 ;  /* 0x000000ffff0d7224 */ /* 0x000fc400078e001e */
[----:B------:R-:W-:Y:S01]  /*1ac0*/  IMAD.MOV.U32 R30, RZ, RZ, R9 ;  /* 0x000000ffff1e7224 */ /* 0x000fe200078e0009 */
[----:B------:R-:W-:Y:S01]  /*1ad0*/  @!P5 IADD3 R28, PT, PT, -R28, RZ, RZ ;  /* 0x000000ff1c1cd210 */ /* 0x000fe20007ffe1ff */
[----:B------:R-:W-:Y:S01]  /*1ae0*/  IMAD.HI.U32 R9, R8, R13, RZ ;  /* 0x0000000d08097227 */ /* 0x000fe200078e00ff */
[----:B------:R-:W-:-:S03]  /*1af0*/  ISETP.GT.U32.AND P5, PT, R0, R31, PT ;  /* 0x0000001f0000720c */ /* 0x000fc60003fa4070 */
[----:B------:R-:W-:Y:S01]  /*1b00*/  @!P6 IMAD.MOV R27, RZ, RZ, -R27 ;  /* 0x000000ffff1be224 */ /* 0x000fe200078e0a1b */
[----:B------:R-:W-:Y:S01]  /*1b10*/  ISETP.GT.U32.AND P6, PT, R0, R29, PT ;  /* 0x0000001d0000720c */ /* 0x000fe20003fc4070 */
[----:B------:R-:W-:Y:S02]  /*1b20*/  @!P4 IMAD.IADD R11, R11, 0x1, -R0 ;  /* 0x000000010b0bc824 */ /* 0x000fe400078e0a00 */
[----:B------:R-:W-:Y:S01]  /*1b30*/  @!P3 IMAD.MOV R30, RZ, RZ, -R30 ;  /* 0x000000ffff1eb224 */ /* 0x000fe200078e0a1e */
[----:B------:R-:W-:Y:S01]  /*1b40*/  ISETP.GE.AND P3, PT, R32, RZ, PT ;  /* 0x000000ff2000720c */ /* 0x000fe20003f66270 */
[----:B------:R-:W-:Y:S01]  /*1b50*/  IMAD.MOV R33, RZ, RZ, -R9 ;  /* 0x000000ffff217224 */ /* 0x000fe200078e0a09 */
[----:B------:R-:W-:Y:S01]  /*1b60*/  ISETP.GT.U32.AND P4, PT, R0, R11, PT ;  /* 0x0000000b0000720c */ /* 0x000fe20003f84070 */
[----:B------:R-:W-:-:S04]  /*1b70*/  IMAD.HI.U32 R9, R8, R35, RZ ;  /* 0x0000002308097227 */ /* 0x000fc800078e00ff */
[----:B------:R-:W-:Y:S02]  /*1b80*/  @!P5 IMAD.IADD R31, R31, 0x1, -R0 ;  /* 0x000000011f1fd824 */ /* 0x000fe400078e0a00 */
[----:B------:R-:W-:Y:S01]  /*1b90*/  IMAD.HI.U32 R32, R8, R37, RZ ;  /* 0x0000002508207227 */ /* 0x000fe200078e00ff */
[----:B------:R-:W-:Y:S02]  /*1ba0*/  @!P6 IADD3 R29, PT, PT, R29, -R0, RZ ;  /* 0x800000001d1de210 */ /* 0x000fe40007ffe0ff */
[C---:B------:R-:W-:Y:S01]  /*1bb0*/  ISETP.GT.U32.AND P5, PT, R0.reuse, R31, PT ;  /* 0x0000001f0000720c */ /* 0x040fe20003fa4070 */
[----:B------:R-:W-:Y:S01]  /*1bc0*/  IMAD.MOV R9, RZ, RZ, -R9 ;  /* 0x000000ffff097224 */ /* 0x000fe200078e0a09 */
[----:B------:R-:W-:Y:S01]  /*1bd0*/  ISETP.GT.U32.AND P6, PT, R0, R29, PT ;  /* 0x0000001d0000720c */ /* 0x000fe20003fc4070 */
[----:B------:R-:W-:Y:S02]  /*1be0*/  IMAD.MOV R32, RZ, RZ, -R32 ;  /* 0x000000ffff207224 */ /* 0x000fe400078e0a20 */
[--C-:B------:R-:W-:Y:S01]  /*1bf0*/  @!P4 IMAD.IADD R11, R11, 0x1, -R0.reuse ;  /* 0x000000010b0bc824 */ /* 0x100fe200078e0a00 */
[----:B------:R-:W-:Y:S01]  /*1c00*/  ISETP.GE.AND P4, PT, R36, RZ, PT ;  /* 0x000000ff2400720c */ /* 0x000fe20003f86270 */
[----:B------:R-:W-:Y:S01]  /*1c10*/  IMAD R13, R0, R33, R13 ;  /* 0x00000021000d7224 */ /* 0x000fe200078e020d */
[----:B------:R-:W-:Y:S01]  /*1c20*/  LOP3.LUT R36, R10, 0x32, RZ, 0xfc, !PT ;  /* 0x000000320a247812 */ /* 0x000fe200078efcff */
[----:B------:R-:W-:Y:S01]  /*1c30*/  IMAD R33, R0, R9, R35 ;  /* 0x0000000900217224 */ /* 0x000fe200078e0223 */
[----:B------:R-:W-:Y:S01]  /*1c40*/  LOP3.LUT R9, R10, 0x2e, RZ, 0xfc, !PT ;  /* 0x0000002e0a097812 */ /* 0x000fe200078efcff */
[----:B------:R-:W-:Y:S01]  /*1c50*/  IMAD R35, R0, R32, R37 ;  /* 0x0000002000237224 */ /* 0x000fe200078e0225 */
[----:B------:R-:W-:Y:S01]  /*1c60*/  MOV R32, R11 ;  /* 0x0000000b00207202 */ /* 0x000fe20000000f00 */
[----:B------:R-:W-:Y:S01]  /*1c70*/  @!P5 IMAD.IADD R31, R31, 0x1, -R0 ;  /* 0x000000011f1fd824 */ /* 0x000fe200078e0a00 */
[----:B------:R-:W-:Y:S01]  /*1c80*/  IABS R37, R9 ;  /* 0x0000000900257213 */ /* 0x000fe20000000000 */
[----:B------:R-:W-:Y:S01]  /*1c90*/  VIADD R46, R52, 0x180 ;  /* 0x00000180342e7836 */ /* 0x000fe20000000000 */
[----:B------:R-:W-:Y:S01]  /*1ca0*/  @!P6 IADD3 R29, PT, PT, R29, -R0, RZ ;  /* 0x800000001d1de210 */ /* 0x000fe20007ffe0ff */
[----:B------:R-:W-:Y:S01]  /*1cb0*/  @!P0 IMAD.MOV R32, RZ, RZ, -R32 ;  /* 0x000000ffff208224 */ /* 0x000fe200078e0a20 */
[----:B------:R-:W-:-:S02]  /*1cc0*/  ISETP.GT.U32.AND P0, PT, R0, R33, PT ;  /* 0x000000210000720c */ /* 0x000fc40003f04070 */
[----:B------:R-:W-:Y:S01]  /*1cd0*/  @!P2 IADD3 R31, PT, PT, -R31, RZ, RZ ;  /* 0x000000ff1f1fa210 */ /* 0x000fe20007ffe1ff */
[----:B------:R3:W-:Y:S01]  /*1ce0*/  STL [R1+0xa48], R46 ;  /* 0x000a482e01007387 */ /* 0x0007e20000100800 */
[----:B------:R-:W-:Y:S02]  /*1cf0*/  ISETP.GT.U32.AND P2, PT, R0, R35, PT ;  /* 0x000000230000720c */ /* 0x000fe40003f44070 */
[----:B------:R-:W-:Y:S02]  /*1d00*/  ISETP.GE.AND P6, PT, R34, RZ, PT ;  /* 0x000000ff2200720c */ /* 0x000fe40003fc6270 */
[----:B------:R-:W-:Y:S02]  /*1d10*/  LOP3.LUT R34, R10, 0x30, RZ, 0xfc, !PT ;  /* 0x000000300a227812 */ /* 0x000fe400078efcff */
[----:B------:R-:W-:Y:S01]  /*1d20*/  ISETP.GE.AND P5, PT, R9, RZ, PT ;  /* 0x000000ff0900720c */ /* 0x000fe20003fa6270 */
[----:B------:R-:W-:Y:S01]  /*1d30*/  IMAD.HI.U32 R9, R8, R37, RZ ;  /* 0x0000002508097227 */ /* 0x000fe200078e00ff */
[----:B------:R-:W-:-:S02]  /*1d40*/  IABS R39, R34 ;  /* 0x0000002200277213 */ /* 0x000fc40000000000 */
[----:B------:R-:W-:Y:S01]  /*1d50*/  IABS R41, R36 ;  /* 0x0000002400297213 */ /* 0x000fe20000000000 */
[----:B------:R-:W-:Y:S01]  /*1d60*/  @!P0 IMAD.IADD R33, R33, 0x1, -R0 ;  /* 0x0000000121218824 */ /* 0x000fe200078e0a00 */
[----:B------:R-:W-:Y:S01]  /*1d70*/  @!P1 IADD3 R29, PT, PT, -R29, RZ, RZ ;  /* 0x000000ff1d1d9210 */ /* 0x000fe20007ffe1ff */
[----:B------:R-:W-:Y:S01]  /*1d80*/  IMAD.HI.U32 R11, R8, R39, RZ ;  /* 0x00000027080b7227 */ /* 0x000fe200078e00ff */
[----:B------:R-:W-:Y:S02]  /*1d90*/  @!P2 IADD3 R35, PT, PT, R35, -R0, RZ ;  /* 0x800000002323a210 */ /* 0x000fe40007ffe0ff */
[C---:B------:R-:W-:Y:S01]  /*1da0*/  ISETP.GT.U32.AND P0, PT, R0.reuse, R33, PT ;  /* 0x000000210000720c */ /* 0x040fe20003f04070 */
[----:B------:R-:W-:Y:S01]  /*1db0*/  IMAD.MOV R9, RZ, RZ, -R9 ;  /* 0x000000ffff097224 */ /* 0x000fe200078e0a09 */
[C---:B------:R-:W-:Y:S01]  /*1dc0*/  ISETP.GT.U32.AND P2, PT, R0.reuse, R35, PT ;  /* 0x000000230000720c */ /* 0x040fe20003f44070 */
[----:B------:R-:W-:Y:S01]  /*1dd0*/  IMAD.MOV R11, RZ, RZ, -R11 ;  /* 0x000000ffff0b7224 */ /* 0x000fe200078e0a0b */
[C---:B------:R-:W-:Y:S01]  /*1de0*/  ISETP.GT.U32.AND P1, PT, R0.reuse, R13, PT ;  /* 0x0000000d0000720c */ /* 0x040fe20003f24070 */
[C---:B------:R-:W-:Y:S01]  /*1df0*/  IMAD R37, R0.reuse, R9, R37 ;  /* 0x0000000900257224 */ /* 0x040fe200078e0225 */
[----:B------:R-:W-:Y:S01]  /*1e00*/  IABS R55, R46 ;  /* 0x0000002e00377213 */ /* 0x000fe20000000000 */
[----:B------:R-:W-:-:S02]  /*1e10*/  IMAD R39, R0, R11, R39 ;  /* 0x0000000b00277224 */ /* 0x000fc400078e0227 */
[----:B------:R-:W-:-:S04]  /*1e20*/  IMAD.HI.U32 R9, R8, R41, RZ ;  /* 0x0000002908097227 */ /* 0x000fc800078e00ff */
[----:B------:R-:W-:Y:S01]  /*1e30*/  @!P0 IMAD.IADD R33, R33, 0x1, -R0 ;  /* 0x0000000121218824 */ /* 0x000fe200078e0a00 */
[----:B------:R-:W-:Y:S01]  /*1e40*/  ISETP.GT.U32.AND P0, PT, R0, R37, PT ;  /* 0x000000250000720c */ /* 0x000fe20003f04070 */
[----:B------:R-:W-:Y:S01]  /*1e50*/  IMAD.HI.U32 R11, R8, R43, RZ ;  /* 0x0000002b080b7227 */ /* 0x000fe200078e00ff */
[----:B------:R-:W-:Y:S02]  /*1e60*/  @!P2 IADD3 R35, PT, PT, R35, -R0, RZ ;  /* 0x800000002323a210 */ /* 0x000fe40007ffe0ff */
[C---:B------:R-:W-:Y:S01]  /*1e70*/  ISETP.GT.U32.AND P2, PT, R0.reuse, R39, PT ;  /* 0x000000270000720c */ /* 0x040fe20003f44070 */
[----:B------:R-:W-:Y:S02]  /*1e80*/  IMAD.MOV R9, RZ, RZ, -R9 ;  /* 0x000000ffff097224 */ /* 0x000fe400078e0a09 */
[----:B------:R-:W-:Y:S02]  /*1e90*/  IMAD.MOV R11, RZ, RZ, -R11 ;  /* 0x000000ffff0b7224 */ /* 0x000fe400078e0a0b */
[----:B------:R-:W-:-:S02]  /*1ea0*/  IMAD R41, R0, R9, R41 ;  /* 0x0000000900297224 */ /* 0x000fc400078e0229 */
[----:B------:R-:W-:-:S04]  /*1eb0*/  IMAD.HI.U32 R9, R8, R45, RZ ;  /* 0x0000002d08097227 */ /* 0x000fc800078e00ff */
[--C-:B------:R-:W-:Y:S02]  /*1ec0*/  @!P0 IMAD.IADD R37, R37, 0x1, -R0.reuse ;  /* 0x0000000125258824 */ /* 0x100fe400078e0a00 */
[----:B------:R-:W-:Y:S01]  /*1ed0*/  @!P2 IADD3 R39, PT, PT, R39, -R0, RZ ;  /* 0x800000002727a210 */ /* 0x000fe20007ffe0ff */
[----:B------:R-:W-:Y:S02]  /*1ee0*/  @!P1 IMAD.IADD R13, R13, 0x1, -R0 ;  /* 0x000000010d0d9824 */ /* 0x000fe400078e0a00 */
[C---:B------:R-:W-:Y:S01]  /*1ef0*/  ISETP.GT.U32.AND P0, PT, R0.reuse, R37, PT ;  /* 0x000000250000720c */ /* 0x040fe20003f04070 */
[C---:B------:R-:W-:Y:S01]  /*1f00*/  IMAD R43, R0.reuse, R11, R43 ;  /* 0x0000000b002b7224 */ /* 0x040fe200078e022b */
[C---:B------:R-:W-:Y:S01]  /*1f10*/  ISETP.GT.U32.AND P2, PT, R0.reuse, R39, PT ;  /* 0x000000270000720c */ /* 0x040fe20003f44070 */
[----:B------:R-:W-:Y:S01]  /*1f20*/  IMAD.MOV R9, RZ, RZ, -R9 ;  /* 0x000000ffff097224 */ /* 0x000fe200078e0a09 */
[C---:B------:R-:W-:Y:S01]  /*1f30*/  ISETP.GT.U32.AND P1, PT, R0.reuse, R13, PT ;  /* 0x0000000d0000720c */ /* 0x040fe20003f24070 */
[----:B------:R-:W-:Y:S01]  /*1f40*/  @!P6 IMAD.MOV R33, RZ, RZ, -R33 ;  /* 0x000000ffff21e224 */ /* 0x000fe200078e0a21 */
[----:B------:R-:W-:Y:S01]  /*1f50*/  IABS R11, R50 ;  /* 0x00000032000b7213 */ /* 0x000fe20000000000 */
[----:B------:R-:W-:-:S02]  /*1f60*/  IMAD R45, R0, R9, R45 ;  /* 0x00000009002d7224 */ /* 0x000fc400078e022d */
[----:B------:R-:W-:-:S04]  /*1f70*/  IMAD.HI.U32 R9, R8, R47, RZ ;  /* 0x0000002f08097227 */ /* 0x000fc800078e00ff */
[--C-:B------:R-:W-:Y:S01]  /*1f80*/  @!P0 IMAD.IADD R37, R37, 0x1, -R0.reuse ;  /* 0x0000000125258824 */ /* 0x100fe200078e0a00 */
[C---:B------:R-:W-:Y:S01]  /*1f90*/  ISETP.GT.U32.AND P0, PT, R0.reuse, R41, PT ;  /* 0x000000290000720c */ /* 0x040fe20003f04070 */
[--C-:B------:R-:W-:Y:S01]  /*1fa0*/  @!P2 IMAD.IADD R39, R39, 0x1, -R0.reuse ;  /* 0x000000012727a824 */ /* 0x100fe200078e0a00 */
[----:B------:R-:W-:Y:S01]  /*1fb0*/  ISETP.GT.U32.AND P2, PT, R0, R43, PT ;  /* 0x0000002b0000720c */ /* 0x000fe20003f44070 */
[----:B------:R-:W-:Y:S02]  /*1fc0*/  IMAD.MOV R9, RZ, RZ, -R9 ;  /* 0x000000ffff097224 */ /* 0x000fe400078e0a09 */
[----:B------:R-:W-:Y:S01]  /*1fd0*/  @!P1 IMAD.IADD R13, R13, 0x1, -R0 ;  /* 0x000000010d0d9824 */ /* 0x000fe200078e0a00 */
[----:B------:R-:W-:Y:S01]  /*1fe0*/  ISETP.GE.AND P1, PT, R34, RZ, PT ;  /* 0x000000ff2200720c */ /* 0x000fe20003f26270 */
[----:B------:R-:W-:Y:S01]  /*1ff0*/  IMAD R47, R0, R9, R47 ;  /* 0x00000009002f7224 */ /* 0x000fe200078e022f */
[----:B------:R-:W-:Y:S01]  /*2000*/  LOP3.LUT R34, R10, 0x3c, RZ, 0xfc, !PT ;  /* 0x0000003c0a227812 */ /* 0x000fe200078efcff */
[----:B------:R-:W-:Y:S01]  /*2010*/  IMAD.HI.U32 R10, R8, R49, RZ ;  /* 0x00000031080a7227 */ /* 0x000fe200078e00ff */
[----:B------:R-:W-:-:S02]  /*2020*/  IABS R9, R52 ;  /* 0x0000003400097213 */ /* 0x000fc40000000000 */
[----:B------:R-:W-:Y:S01]  /*2030*/  IABS R51, R34 ;  /* 0x0000002200337213 */ /* 0x000fe20000000000 */
[----:B------:R-:W-:Y:S01]  /*2040*/  IMAD.MOV R10, RZ, RZ, -R10 ;  /* 0x000000ffff0a7224 */ /* 0x000fe200078e0a0a */
[----:B------:R-:W-:Y:S01]  /*2050*/  @!P0 IADD3 R41, PT, PT, R41, -R0, RZ ;  /* 0x8000000029298210 */ /* 0x000fe20007ffe0ff */
[----:B------:R-:W-:Y:S01]  /*2060*/  @!P2 IMAD.IADD R43, R43, 0x1, -R0 ;  /* 0x000000012b2ba824 */ /* 0x000fe200078e0a00 */
[----:B------:R-:W-:Y:S01]  /*2070*/  ISETP.GT.U32.AND P0, PT, R0, R45, PT ;  /* 0x0000002d0000720c */ /* 0x000fe20003f04070 */
[----:B------:R-:W-:Y:S01]  /*2080*/  IMAD.HI.U32 R8, R8, R51, RZ ;  /* 0x0000003308087227 */ /* 0x000fe200078e00ff */
[----:B------:R-:W-:-:S03]  /*2090*/  ISETP.GT.U32.AND P2, PT, R0, R47, PT ;  /* 0x0000002f0000720c */ /* 0x000fc60003f44070 */
[----:B------:R-:W-:Y:S02]  /*20a0*/  IMAD R49, R0, R10, R49 ;  /* 0x0000000a00317224 */ /* 0x000fe400078e0231 */
[----:B------:R-:W-:-:S04]  /*20b0*/  IMAD.HI.U32 R7, R6, R9, RZ ;  /* 0x0000000906077227 */ /* 0x000fc800078e00ff */
[----:B------:R-:W-:Y:S02]  /*20c0*/  IMAD.MOV.U32 R10, RZ, RZ, R13 ;  /* 0x000000ffff0a7224 */ /* 0x000fe400078e000d */
[----:B------:R-:W-:Y:S01]  /*20d0*/  @!P0 IADD3 R45, PT, PT, R45, -R0, RZ ;  /* 0x800000002d2d8210 */ /* 0x000fe20007ffe0ff */
[----:B------:R-:W-:Y:S01]  /*20e0*/  IMAD.MOV R8, RZ, RZ, -R8 ;  /* 0x000000ffff087224 */ /* 0x000fe200078e0a08 */
[C---:B------:R-:W-:Y:S01]  /*20f0*/  ISETP.GT.U32.AND P0, PT, R0.reuse, R41, PT ;  /* 0x000000290000720c */ /* 0x040fe20003f04070 */
[----:B------:R-:W-:Y:S01]  /*2100*/  @!P2 IMAD.IADD R47, R47, 0x1, -R0 ;  /* 0x000000012f2fa824 */ /* 0x000fe200078e0a00 */
[C---:B------:R-:W-:Y:S01]  /*2110*/  ISETP.GT.U32.AND P6, PT, R0.reuse, R45, PT ;  /* 0x0000002d0000720c */ /* 0x040fe20003fc4070 */
[----:B------:R-:W-:Y:S01]  /*2120*/  IMAD.MOV R7, RZ, RZ, -R7 ;  /* 0x000000ffff077224 */ /* 0x000fe200078e0a07 */
[C---:B------:R-:W-:Y:S01]  /*2130*/  ISETP.GT.U32.AND P2, PT, R0.reuse, R43, PT ;  /* 0x0000002b0000720c */ /* 0x040fe20003f44070 */
[----:B------:R-:W-:Y:S01]  /*2140*/  IMAD R51, R0, R8, R51 ;  /* 0x0000000800337224 */ /* 0x000fe200078e0233 */
[----:B------:R-:W-:Y:S01]  /*2150*/  @!P3 IADD3 R10, PT, PT, -R10, RZ, RZ ;  /* 0x000000ff0a0ab210 */ /* 0x000fe20007ffe1ff */
[----:B------:R-:W-:Y:S01]  /*2160*/  IMAD.HI.U32 R8, R6, R11, RZ ;  /* 0x0000000b06087227 */ /* 0x000fe200078e00ff */
[----:B------:R-:W-:-:S03]  /*2170*/  ISETP.GT.U32.AND P3, PT, R0, R47, PT ;  /* 0x0000002f0000720c */ /* 0x000fc60003f64070 */
[----:B------:R-:W-:Y:S02]  /*2180*/  IMAD R7, R4, R7, R9 ;  /* 0x0000000704077224 */ /* 0x000fe400078e0209 */
[----:B------:R-:W-:-:S04]  /*2190*/  IMAD.HI.U32 R9, R6, R53, RZ ;  /* 0x0000003506097227 */ /* 0x000fc800078e00ff */
[----:B------:R-:W-:Y:S01]  /*21a0*/  IMAD.MOV R8, RZ, RZ, -R8 ;  /* 0x000000ffff087224 */ /* 0x000fe200078e0a08 */
[----:B------:R-:W-:Y:S01]  /*21b0*/  IADD3 R13, PT, PT, -R9, RZ, RZ ;  /* 0x000000ff090d7210 */ /* 0x000fe20007ffe1ff */
[--C-:B------:R-:W-:Y:S01]  /*21c0*/  @!P0 IMAD.IADD R41, R41, 0x1, -R0.reuse ;  /* 0x0000000129298824 */ /* 0x100fe200078e0a00 */
[----:B------:R-:W-:Y:S01]  /*21d0*/  ISETP.GT.U32.AND P0, PT, R0, R49, PT ;  /* 0x000000310000720c */ /* 0x000fe20003f04070 */
[C---:B------:R-:W-:Y:S01]  /*21e0*/  IMAD R9, R4.reuse, R8, R11 ;  /* 0x0000000804097224 */ /* 0x040fe200078e020b */
[----:B------:R-:W-:Y:S01]  /*21f0*/  @!P2 IADD3 R43, PT, PT, R43, -R0, RZ ;  /* 0x800000002b2ba210 */ /* 0x000fe20007ffe0ff */
[--C-:B------:R-:W-:Y:S01]  /*2200*/  @!P6 IMAD.IADD R45, R45, 0x1, -R0.reuse ;  /* 0x000000012d2de824 */ /* 0x100fe200078e0a00 */
[----:B------:R-:W-:Y:S01]  /*2210*/  ISETP.GT.U32.AND P6, PT, R4, R7, PT ;  /* 0x000000070400720c */ /* 0x000fe20003fc4070 */
[----:B------:R-:W-:Y:S01]  /*2220*/  @!P3 IMAD.IADD R47, R47, 0x1, -R0 ;  /* 0x000000012f2fb824 */ /* 0x000fe200078e0a00 */
[----:B------:R-:W-:Y:S01]  /*2230*/  ISETP.GT.U32.AND P2, PT, R0, R51, PT ;  /* 0x000000330000720c */ /* 0x000fe20003f44070 */
[----:B------:R-:W-:Y:S01]  /*2240*/  IMAD.HI.U32 R6, R6, R55, RZ ;  /* 0x0000003706067227 */ /* 0x000fe200078e00ff */
[----:B------:R-:W-:-:S03]  /*2250*/  ISETP.GT.U32.AND P3, PT, R4, R9, PT ;  /* 0x000000090400720c */ /* 0x000fc60003f64070 */
[----:B------:R-:W-:Y:S02]  /*2260*/  IMAD.MOV R6, RZ, RZ, -R6 ;  /* 0x000000ffff067224 */ /* 0x000fe400078e0a06 */
[C---:B------:R-:W-:Y:S01]  /*2270*/  IMAD R11, R4.reuse, R13, R53 ;  /* 0x0000000d040b7224 */ /* 0x040fe200078e0235 */
[----:B------:R-:W-:Y:S01]  /*2280*/  @!P0 IADD3 R49, PT, PT, R49, -R0, RZ ;  /* 0x8000000031318210 */ /* 0x000fe20007ffe0ff */
[C---:B------:R-:W-:Y:S02]  /*2290*/  IMAD R13, R4.reuse, R6, R55 ;  /* 0x00000006040d7224 */ /* 0x040fe400078e0237 */
[--C-:B------:R-:W-:Y:S01]  /*22a0*/  @!P6 IMAD.IADD R7, R7, 0x1, -R4.reuse ;  /* 0x000000010707e824 */ /* 0x100fe200078e0a04 */
[C---:B------:R-:W-:Y:S01]  /*22b0*/  ISETP.GT.U32.AND P0, PT, R4.reuse, R11, PT ;  /* 0x0000000b0400720c */ /* 0x040fe20003f04070 */
[----:B------:R-:W-:Y:S01]  /*22c0*/  @!P5 IMAD.MOV R37, RZ, RZ, -R37 ;  /* 0x000000ffff25d224 */ /* 0x000fe200078e0a25 */
[----:B------:R-:W-:Y:S01]  /*22d0*/  @!P2 IADD3 R51, PT, PT, R51, -R0, RZ ;  /* 0x800000003333a210 */ /* 0x000fe20007ffe0ff */
[----:B------:R-:W-:Y:S01]  /*22e0*/  @!P3 IMAD.IADD R9, R9, 0x1, -R4 ;  /* 0x000000010909b824 */ /* 0x000fe200078e0a04 */
[C---:B------:R-:W-:Y:S01]  /*22f0*/  ISETP.GT.U32.AND P5, PT, R4.reuse, R13, PT ;  /* 0x0000000d0400720c */ /* 0x040fe20003fa4070 */
[----:B------:R-:W-:Y:S01]  /*2300*/  @!P4 IMAD.MOV R35, RZ, RZ, -R35 ;  /* 0x000000ffff23c224 */ /* 0x000fe200078e0a23 */
[----:B------:R-:W-:Y:S01]  /*2310*/  ISETP.GT.U32.AND P3, PT, R4, R7, PT ;  /* 0x000000070400720c */ /* 0x000fe20003f64070 */
[----:B------:R-:W-:Y:S01]  /*2320*/  @!P1 IMAD.MOV R39, RZ, RZ, -R39 ;  /* 0x000000ffff279224 */ /* 0x000fe200078e0a27 */
[----:B------:R-:W-:-:S02]  /*2330*/  ISETP.GT.U32.AND P2, PT, R0, R49, PT ;  /* 0x000000310000720c */ /* 0x000fc40003f44070 */
[----:B------:R-:W-:Y:S02]  /*2340*/  ISETP.GT.U32.AND P6, PT, R0, R51, PT ;  /* 0x000000330000720c */ /* 0x000fe40003fc4070 */
[----:B------:R-:W-:Y:S02]  /*2350*/  ISETP.GE.AND P4, PT, R36, RZ, PT ;  /* 0x000000ff2400720c */ /* 0x000fe40003f86270 */
[----:B------:R-:W-:Y:S02]  /*2360*/  @!P0 IADD3 R11, PT, PT, R11, -R4, RZ ;  /* 0x800000040b0b8210 */ /* 0x000fe40007ffe0ff */
[C---:B------:R-:W-:Y:S01]  /*2370*/  ISETP.GT.U32.AND P0, PT, R4.reuse, R9, PT ;  /* 0x000000090400720c */ /* 0x040fe20003f04070 */
[--C-:B------:R-:W-:Y:S01]  /*2380*/  @!P5 IMAD.IADD R13, R13, 0x1, -R4.reuse ;  /* 0x000000010d0dd824 */ /* 0x100fe200078e0a04 */
[----:B------:R-:W-:Y:S01]  /*2390*/  ISETP.GT.U32.AND P5, PT, R4, R11, PT ;  /* 0x0000000b0400720c */ /* 0x000fe20003fa4070 */
[----:B------:R-:W-:Y:S01]  /*23a0*/  @!P3 IMAD.IADD R7, R7, 0x1, -R4 ;  /* 0x000000010707b824 */ /* 0x000fe200078e0a04 */
[----:B------:R-:W-:-:S02]  /*23b0*/  ISETP.GE.AND P3, PT, R42, RZ, PT ;  /* 0x000000ff2a00720c */ /* 0x000fc40003f66270 */
[----:B------:R-:W-:Y:S01]  /*23c0*/  @!P2 IADD3 R49, PT, PT, R49, -R0, RZ ;  /* 0x800000003131a210 */ /* 0x000fe20007ffe0ff */
[----:B------:R-:W-:Y:S01]  /*23d0*/  @!P6 IMAD.IADD R51, R51, 0x1, -R0 ;  /* 0x000000013333e824 */ /* 0x000fe200078e0a00 */
[----:B------:R-:W-:Y:S01]  /*23e0*/  ISETP.GE.AND P2, PT, R38, RZ, PT ;  /* 0x000000ff2600720c */ /* 0x000fe20003f46270 */
[----:B------:R-:W-:Y:S01]  /*23f0*/  IMAD R0, R90, R81, RZ ;  /* 0x000000515a007224 */ /* 0x000fe200078e02ff */
[----:B------:R-:W-:Y:S01]  /*2400*/  ISETP.GE.AND P6, PT, R40, RZ, PT ;  /* 0x000000ff2800720c */ /* 0x000fe20003fc6270 */
[C---:B------:R-:W-:Y:S01]  /*2410*/  VIADD R40, R203.reuse, 0xffffffcc ;  /* 0xffffffcccb287836 */ /* 0x040fe20000000000 */
[----:B------:R-:W-:Y:S01]  /*2420*/  ISETP.GT.U32.AND P1, PT, R4, R13, PT ;  /* 0x0000000d0400720c */ /* 0x000fe20003f24070 */
[----:B------:R-:W-:Y:S01]  /*2430*/  VIADD R38, R203, 0xffffffcd ;  /* 0xffffffcdcb267836 */ /* 0x000fe20000000000 */
[----:B------:R-:W-:Y:S01]  /*2440*/  @!P0 IADD3 R9, PT, PT, R9, -R4, RZ ;  /* 0x8000000409098210 */ /* 0x000fe20007ffe0ff */
[----:B------:R-:W-:Y:S01]  /*2450*/  @!P5 IMAD.IADD R11, R11, 0x1, -R4 ;  /* 0x000000010b0bd824 */ /* 0x000fe200078e0a04 */
[----:B------:R-:W-:-:S02]  /*2460*/  ISETP.GE.AND P0, PT, R44, RZ, PT ;  /* 0x000000ff2c00720c */ /* 0x000fc40003f06270 */
[----:B------:R-:W-:Y:S02]  /*2470*/  ISETP.GE.AND P5, PT, R34, RZ, PT ;  /* 0x000000ff2200720c */ /* 0x000fe40003fa6270 */
[----:B------:R-:W-:Y:S01]  /*2480*/  @!P4 IADD3 R41, PT, PT, -R41, RZ, RZ ;  /* 0x000000ff2929c210 */ /* 0x000fe20007ffe1ff */
[----:B------:R-:W-:Y:S01]  /*2490*/  @!P2 IMAD.MOV R43, RZ, RZ, -R43 ;  /* 0x000000ffff2ba224 */ /* 0x000fe200078e0a2b */
[----:B------:R-:W-:Y:S01]  /*24a0*/  @!P3 IADD3 R47, PT, PT, -R47, RZ, RZ ;  /* 0x000000ff2f2fb210 */ /* 0x000fe20007ffe1ff */
[----:B------:R-:W-:Y:S01]  /*24b0*/  @!P6 IMAD.MOV R45, RZ, RZ, -R45 ;  /* 0x000000ffff2de224 */ /* 0x000fe200078e0a2d */
[----:B------:R-:W-:Y:S01]  /*24c0*/  ISETP.GE.AND P4, PT, R50, RZ, PT ;  /* 0x000000ff3200720c */ /* 0x000fe20003f86270 */
[----:B------:R-:W-:Y:S01]  /*24d0*/  @!P1 IMAD.IADD R13, R13, 0x1, -R4 ;  /* 0x000000010d0d9824 */ /* 0x000fe200078e0a04 */
[----:B------:R-:W-:Y:S02]  /*24e0*/  ISETP.GE.AND P3, PT, R48, RZ, PT ;  /* 0x000000ff3000720c */ /* 0x000fe40003f66270 */
[----:B------:R-:W-:Y:S01]  /*24f0*/  ISETP.GE.AND P2, PT, R52, RZ, PT ;  /* 0x000000ff3400720c */ /* 0x000fe20003f46270 */
[----:B------:R-:W-:Y:S01]  /*2500*/  @!P0 IMAD.MOV R49, RZ, RZ, -R49 ;  /* 0x000000ffff318224 */ /* 0x000fe200078e0a31 */
[----:B------:R-:W-:Y:S01]  /*2510*/  ISETP.GE.AND P6, PT, R46, RZ, PT ;  /* 0x000000ff2e00720c */ /* 0x000fe20003fc6270 */
[----:B------:R-:W-:Y:S01]  /*2520*/  @!P5 IMAD.MOV R51, RZ, RZ, -R51 ;  /* 0x000000ffff33d224 */ /* 0x000fe200078e0a33 */
[----:B------:R-:W-:-:S02]  /*2530*/  ISETP.NE.AND P1, PT, R3, RZ, PT ;  /* 0x000000ff0300720c */ /* 0x000fc40003f25270 */
[----:B------:R-:W-:Y:S02]  /*2540*/  LOP3.LUT R3, RZ, R3, RZ, 0x33, !PT ;  /* 0x00000003ff037212 */ /* 0x000fe400078e33ff */
[----:B------:R-:W-:Y:S01]  /*2550*/  ISETP.NE.AND P0, PT, R2, RZ, PT ;  /* 0x000000ff0200720c */ /* 0x000fe20003f05270 */
[----:B------:R-:W-:Y:S01]  /*2560*/  @!P4 IMAD.MOV R9, RZ, RZ, -R9 ;  /* 0x000000ffff09c224 */ /* 0x000fe200078e0a09 */
[----:B------:R-:W-:Y:S01]  /*2570*/  LOP3.LUT R2, RZ, R2, RZ, 0x33, !PT ;  /* 0x00000002ff027212 */ /* 0x000fe200078e33ff */
[----:B------:R-:W-:Y:S01]  /*2580*/  @!P3 IMAD.MOV R11, RZ, RZ, -R11 ;  /* 0x000000ffff0bb224 */ /* 0x000fe200078e0a0b */
[----:B------:R-:W-:Y:S02]  /*2590*/  SEL R34, R3, R49, !P1 ;  /* 0x0000003103227207 */ /* 0x000fe40004800000 */
[----:B------:R-:W-:Y:S02]  /*25a0*/  @!P2 IADD3 R7, PT, PT, -R7, RZ, RZ ;  /* 0x000000ff0707a210 */ /* 0x000fe40007ffe1ff */
[----:B------:R-:W-:-:S02]  /*25b0*/  @!P6 IADD3 R13, PT, PT, -R13, RZ, RZ ;  /* 0x000000ff0d0de210 */ /* 0x000fc40007ffe1ff */
[C---:B------:R-:W-:Y:S02]  /*25c0*/  SEL R36, R3.reuse, R51, !P1 ;  /* 0x0000003303247207 */ /* 0x040fe40004800000 */
[C---:B------:R-:W-:Y:S02]  /*25d0*/  SEL R49, R2.reuse, R7, !P0 ;  /* 0x0000000702317207 */ /* 0x040fe40004000000 */
[C---:B-1----:R-:W-:Y:S02]  /*25e0*/  SEL R50, R2.reuse, R9, !P0 ;  /* 0x0000000902327207 */ /* 0x042fe40004000000 */
[C---:B------:R-:W-:Y:S02]  /*25f0*/  SEL R51, R2.reuse, R11, !P0 ;  /* 0x0000000b02337207 */ /* 0x040fe40004000000 */
[----:B------:R-:W-:Y:S02]  /*2600*/  SEL R53, R2, R13, !P0 ;  /* 0x0000000d02357207 */ /* 0x000fe40004000000 */
[----:B------:R-:W-:-:S02]  /*2610*/  SEL R12, R3, R12, !P1 ;  /* 0x0000000c030c7207 */ /* 0x000fc40004800000 */
[----:B------:R-:W-:Y:S01]  /*2620*/  LEA R201, P0, R0, UR14, 0x2 ;  /* 0x0000000e00c97c11 */ /* 0x000fe2000f8010ff */
[----:B------:R-:W1:Y:S01]  /*2630*/  LDCU UR14, c[0x0][0x3b0] ;  /* 0x00007600ff0e77ac */ /* 0x000e620008000800 */
[C---:B------:R-:W-:Y:S02]  /*2640*/  SEL R6, R3.reuse, R17, !P1 ;  /* 0x0000001103067207 */ /* 0x040fe40004800000 */
[C---:B------:R-:W-:Y:S02]  /*2650*/  SEL R17, R3.reuse, R28, !P1 ;  /* 0x0000001c03117207 */ /* 0x040fe40004800000 */
[C---:B------:R-:W-:Y:S01]  /*2660*/  SEL R28, R3.reuse, R33, !P1 ;  /* 0x00000021031c7207 */ /* 0x040fe20004800000 */
[----:B-----5:R-:W-:Y:S01]  /*2670*/  IMAD R6, R6, UR4, RZ ;  /* 0x0000000406067c24 */ /* 0x020fe2000f8e02ff */
[----:B------:R-:W-:Y:S01]  /*2680*/  LEA.HI.X.SX32 R33, R0, UR15, 0x2, P0 ;  /* 0x0000000f00217c11 */ /* 0x000fe200080f16ff */
[----:B------:R-:W-:Y:S01]  /*2690*/  IMAD R0, R12, UR4, RZ ;  /* 0x000000040c007c24 */ /* 0x000fe2000f8e02ff */
[----:B------:R-:W-:Y:S01]  /*26a0*/  SEL R8, R3, R19, !P1 ;  /* 0x0000001303087207 */ /* 0x000fe20004800000 */
[----:B------:R-:W-:Y:S01]  /*26b0*/  IMAD R17, R17, UR10, RZ ;  /* 0x0000000a11117c24 */ /* 0x000fe2000f8e02ff */
[C---:B------:R-:W-:Y:S01]  /*26c0*/  SEL R15, R3.reuse, R15, !P1 ;  /* 0x0000000f030f7207 */ /* 0x040fe20004800000 */
[----:B------:R-:W-:Y:S01]  /*26d0*/  UMOV UR10, 0x1 ;  /* 0x00000001000a7882 */ /* 0x000fe20000000000 */
[C---:B------:R-:W-:Y:S01]  /*26e0*/  SEL R4, R3.reuse, R16, !P1 ;  /* 0x0000001003047207 */ /* 0x040fe20004800000 */
[----:B------:R-:W-:Y:S01]  /*26f0*/  IMAD R8, R8, UR4, RZ ;  /* 0x0000000408087c24 */ /* 0x000fe2000f8e02ff */
[----:B------:R-:W-:-:S02]  /*2700*/  SEL R16, R3, R26, !P1 ;  /* 0x0000001a03107207 */ /* 0x000fc40004800000 */
[C---:B------:R-:W-:Y:S01]  /*2710*/  SEL R19, R3.reuse, R29, !P1 ;  /* 0x0000001d03137207 */ /* 0x040fe20004800000 */
[----:B------:R-:W-:Y:S01]  /*2720*/  IMAD R4, R4, UR4, RZ ;  /* 0x0000000404047c24 */ /* 0x000fe2000f8e02ff */
[C---:B------:R-:W-:Y:S01]  /*2730*/  SEL R14, R3.reuse, R14, !P1 ;  /* 0x0000000e030e7207 */ /* 0x040fe20004800000 */
[----:B------:R-:W-:Y:S01]  /*2740*/  IMAD R16, R16, UR9, RZ ;  /* 0x0000000910107c24 */ /* 0x000fe2000f8e02ff */
[----:B------:R-:W-:Y:S01]  /*2750*/  SEL R18, R3, R18, !P1 ;  /* 0x0000001203127207 */ /* 0x000fe20004800000 */
[----:B------:R-:W-:Y:S01]  /*2760*/  IMAD R19, R19, UR16, RZ ;  /* 0x0000001013137c24 */ /* 0x000fe2000f8e02ff */
[C---:B------:R-:W-:Y:S01]  /*2770*/  SEL R21, R3.reuse, R21, !P1 ;  /* 0x0000001503157207 */ /* 0x040fe20004800000 */
[----:B------:R-:W-:Y:S01]  /*2780*/  IMAD R2, R14, UR4, RZ ;  /* 0x000000040e027c24 */ /* 0x000fe2000f8e02ff */
[C---:B------:R-:W-:Y:S01]  /*2790*/  SEL R20, R3.reuse, R20, !P1 ;  /* 0x0000001403147207 */ /* 0x040fe20004800000 */
[----:B------:R-:W-:Y:S01]  /*27a0*/  IMAD R7, R18, UR4, RZ ;  /* 0x0000000412077c24 */ /* 0x000fe2000f8e02ff */
[----:B------:R-:W-:Y:S01]  /*27b0*/  SEL R22, R3, R22, !P1 ;  /* 0x0000001603167207 */ /* 0x000fe20004800000 */
[----:B------:R-:W-:Y:S01]  /*27c0*/  IMAD R9, R21, UR4, RZ ;  /* 0x0000000415097c24 */ /* 0x000fe2000f8e02ff */
[C---:B------:R-:W-:Y:S01]  /*27d0*/  SEL R23, R3.reuse, R23, !P1 ;  /* 0x0000001703177207 */ /* 0x040fe20004800000 */
[----:B------:R-:W-:Y:S01]  /*27e0*/  UIADD3 UR9, UPT, UPT, UR6, 0x28000, URZ ;  /* 0x0002800006097890 */ /* 0x000fe2000fffe0ff */
[C---:B------:R-:W-:Y:S01]  /*27f0*/  SEL R24, R3.reuse, R24, !P1 ;  /* 0x0000001803187207 */ /* 0x040fe20004800000 */
[----:B------:R-:W-:Y:S01]  /*2800*/  IMAD R11, R22, UR4, RZ ;  /* 0x00000004160b7c24 */ /* 0x000fe2000f8e02ff */
[----:B------:R-:W-:Y:S01]  /*2810*/  SEL R25, R3, R25, !P1 ;  /* 0x0000001903197207 */ /* 0x000fe20004800000 */
        /* <DEDUP_REMOVED lines=15> */
[----:B------:R-:W-:Y:S01]  /*2910*/  SEL R39, R3, R39, !P1 ;  /* 0x0000002703277207 */ /* 0x000fe20004800000 */
        /* <DEDUP_REMOVED lines=11> */
[-C--:B------:R-:W-:Y:S01]  /*29d0*/  LEA R128, P0, R0, R201.reuse, 0x2 ;  /* 0x000000c900807211 */ /* 0x080fe200078010ff */
[----:B------:R-:W-:Y:S01]  /*29e0*/  IMAD R15, R27, UR8, RZ ;  /* 0x000000081b0f7c24 */ /* 0x000fe2000f8e02ff */
[----:B------:R-:W-:Y:S01]  /*29f0*/  LEA R112, P2, R2, R201, 0x2 ;  /* 0x000000c902707211 */ /* 0x000fe200078410ff */
[----:B----4-:R-:W-:Y:S01]  /*2a00*/  IMAD R29, R29, UR27, RZ ;  /* 0x0000001b1d1d7c24 */ /* 0x010fe2000f8e02ff */
[----:B------:R-:W-:Y:S01]  /*2a10*/  LEA.HI.X.SX32 R129, R0, R33, 0x2, P0 ;  /* 0x0000002100817211 */ /* 0x000fe200000f16ff */
[----:B------:R-:W-:Y:S01]  /*2a20*/  IMAD R27, R41, UR25, RZ ;  /* 0x00000019291b7c24 */ /* 0x000fe2000f8e02ff */
[-C--:B------:R-:W-:Y:S01]  /*2a30*/  LEA R94, P0, R8, R201.reuse, 0x2 ;  /* 0x000000c9085e7211 */ /* 0x080fe200078010ff */
[----:B-1----:R-:W-:Y:S01]  /*2a40*/  IMAD R3, R3, UR14, RZ ;  /* 0x0000000e03037c24 */ /* 0x002fe2000f8e02ff */
[-C--:B------:R-:W-:Y:S01]  /*2a50*/  LEA R68, P4, R5, R201.reuse, 0x2 ;  /* 0x000000c905447211 */ /* 0x080fe200078810ff */
[----:B------:R-:W-:Y:S01]  /*2a60*/  IMAD R30, R47, UR28, RZ ;  /* 0x0000001c2f1e7c24 */ /* 0x000fe2000f8e02ff */
[----:B------:R-:W-:Y:S01]  /*2a70*/  LEA R96, P3, R4, R201, 0x2 ;  /* 0x000000c904607211 */ /* 0x000fe200078610ff */
[----:B------:R-:W-:Y:S01]  /*2a80*/  IMAD R31, R34, UR29, RZ ;  /* 0x0000001d221f7c24 */ /* 0x000fe2000f8e02ff */
[----:B------:R-:W-:Y:S01]  /*2a90*/  LEA.HI.X.SX32 R95, R8, R33, 0x2, P0 ;  /* 0x00000021085f7211 */ /* 0x000fe200000f16ff */
[----:B------:R-:W-:Y:S01]  /*2aa0*/  IMAD R32, R36, UR30, RZ ;  /* 0x0000001e24207c24 */ /* 0x000fe2000f8e02ff */
[----:B------:R-:W-:Y:S01]  /*2ab0*/  LEA R126, P5, R6, R201, 0x2 ;  /* 0x000000c9067e7211 */ /* 0x000fe200078a10ff */
[----:B------:R1:W-:Y:S01]  /*2ac0*/  STL.64 [R1+0x280], R128 ;  /* 0x0002808001007387 */ /* 0x0003e20000100a00 */
[----:B------:R-:W-:Y:S01]  /*2ad0*/  LEA.HI.X.SX32 R69, R5, R33, 0x2, P4 ;  /* 0x0000002105457211 */ /* 0x000fe200020f16ff */
[----:B------:R-:W4:Y:S01]  /*2ae0*/  LDCU UR8, c[0x0][0x3a4] ;  /* 0x00007480ff0877ac */ /* 0x000f220008000800 */
[----:B------:R-:W-:-:S02]  /*2af0*/  LEA R106, P0, R15, R201, 0x2 ;  /* 0x000000c90f6a7211 */ /* 0x000fc400078010ff */
[----:B------:R-:W-:Y:S01]  /*2b00*/  LEA R92, P4, R12, R201, 0x2 ;  /* 0x000000c90c5c7211 */ /* 0x000fe200078810ff */
[----:B------:R-:W-:Y:S01]  /*2b10*/  USHF.L.U32 UR4, UR18, 0x15, URZ ;  /* 0x0000001512047899 */ /* 0x000fe200080006ff */
[-C--:B------:R-:W-:Y:S01]  /*2b20*/  LEA.HI.X.SX32 R113, R2, R33.reuse, 0x2, P2 ;  /* 0x0000002102717211 */ /* 0x080fe200010f16ff */
[----:B------:R-:W-:Y:S01]  /*2b30*/  VIADD R2, R203, 0xffffffc8 ;  /* 0xffffffc8cb027836 */ /* 0x000fe20000000000 */
[----:B------:R-:W-:Y:S01]  /*2b40*/  LEA.HI.X.SX32 R97, R4, R33, 0x2, P3 ;  /* 0x0000002104617211 */ /* 0x000fe200018f16ff */
[----:B------:R-:W-:Y:S01]  /*2b50*/  ULOP3.LUT UR4, UR4, 0x600000, URZ, 0xc0, !UPT ;  /* 0x0060000004047892 */ /* 0x000fe2000f8ec0ff */
[-C--:B------:R-:W-:Y:S01]  /*2b60*/  LEA R110, P6, R7, R201.reuse, 0x2 ;  /* 0x000000c9076e7211 */ /* 0x080fe200078c10ff */
[----:B------:R1:W-:Y:S01]  /*2b70*/  STL.64 [R1+0x278], R112 ;  /* 0x0002787001007387 */ /* 0x0003e20000100a00 */
[-C--:B------:R-:W-:Y:S02]  /*2b80*/  LEA R66, P1, R9, R201.reuse, 0x2 ;  /* 0x000000c909427211 */ /* 0x080fe400078210ff */
[-C--:B------:R-:W-:Y:S01]  /*2b90*/  LEA R124, P2, R10, R201.reuse, 0x2 ;  /* 0x000000c90a7c7211 */ /* 0x080fe200078410ff */
[----:B------:R1:W-:Y:S01]  /*2ba0*/  STL.64 [R1+0x270], R96 ;  /* 0x0002706001007387 */ /* 0x0003e20000100a00 */
[----:B------:R-:W-:-:S02]  /*2bb0*/  LEA R108, P3, R11, R201, 0x2 ;  /* 0x000000c90b6c7211 */ /* 0x000fc400078610ff */
[-C--:B------:R-:W-:Y:S01]  /*2bc0*/  LEA.HI.X.SX32 R127, R6, R33.reuse, 0x2, P5 ;  /* 0x00000021067f7211 */ /* 0x080fe200028f16ff */
[----:B------:R1:W-:Y:S01]  /*2bd0*/  STL.64 [R1+0x268], R68 ;  /* 0x0002684401007387 */ /* 0x0003e20000100a00 */
[----:B------:R-:W-:Y:S02]  /*2be0*/  LEA.HI.X.SX32 R107, R15, R33, 0x2, P0 ;  /* 0x000000210f6b7211 */ /* 0x000fe400000f16ff */
[----:B------:R-:W-:Y:S01]  /*2bf0*/  LEA R64, P5, R13, R201, 0x2 ;  /* 0x000000c90d407211 */ /* 0x000fe200078a10ff */
[----:B------:R1:W-:Y:S01]  /*2c00*/  STL.64 [R1+0x260], R126 ;  /* 0x0002607e01007387 */ /* 0x0003e20000100a00 */
[----:B------:R-:W-:Y:S02]  /*2c10*/  LEA.HI.X.SX32 R93, R12, R33, 0x2, P4 ;  /* 0x000000210c5d7211 */ /* 0x000fe400020f16ff */
[-C--:B------:R-:W-:Y:S02]  /*2c20*/  LEA R118, P0, R22, R201.reuse, 0x2 ;  /* 0x000000c916767211 */ /* 0x080fe400078010ff */
[----:B------:R-:W-:-:S02]  /*2c30*/  LEA R104, P4, R19, R201, 0x2 ;  /* 0x000000c913687211 */ /* 0x000fc400078810ff */
[-C--:B------:R-:W-:Y:S02]  /*2c40*/  LEA.HI.X.SX32 R111, R7, R33.reuse, 0x2, P6 ;  /* 0x00000021076f7211 */ /* 0x080fe400030f16ff */
[-C--:B------:R-:W-:Y:S02]  /*2c50*/  LEA.HI.X.SX32 R67, R9, R33.reuse, 0x2, P1 ;  /* 0x0000002109437211 */ /* 0x080fe400008f16ff */
[-C--:B------:R-:W-:Y:S01]  /*2c60*/  LEA.HI.X.SX32 R125, R10, R33.reuse, 0x2, P2 ;  /* 0x000000210a7d7211 */ /* 0x080fe200010f16ff */
[----:B------:R1:W-:Y:S01]  /*2c70*/  STL.64 [R1+0x258], R110 ;  /* 0x0002586e01007387 */ /* 0x0003e20000100a00 */
[----:B------:R-:W-:Y:S02]  /*2c80*/  LEA.HI.X.SX32 R109, R11, R33, 0x2, P3 ;  /* 0x000000210b6d7211 */ /* 0x000fe400018f16ff */
[-C--:B------:R-:W-:Y:S01]  /*2c90*/  LEA R122, P6, R14, R201.reuse, 0x2 ;  /* 0x000000c90e7a7211 */ /* 0x080fe200078c10ff */
[----:B------:R1:W-:Y:S01]  /*2ca0*/  STL.64 [R1+0x250], R94 ;  /* 0x0002505e01007387 */ /* 0x0003e20000100a00 */
[----:B------:R-:W-:-:S02]  /*2cb0*/  LEA R78, P1, R16, R201, 0x2 ;  /* 0x000000c9104e7211 */ /* 0x000fc400078210ff */
[-C--:B------:R-:W-:Y:S01]  /*2cc0*/  LEA R62, P2, R17, R201.reuse, 0x2 ;  /* 0x000000c9113e7211 */ /* 0x080fe200078410ff */
[----:B------:R1:W-:Y:S01]  /*2cd0*/  STL.64 [R1+0x248], R66 ;  /* 0x0002484201007387 */ /* 0x0003e20000100a00 */
[----:B------:R-:W-:Y:S02]  /*2ce0*/  LEA R120, P3, R18, R201, 0x2 ;  /* 0x000000c912787211 */ /* 0x000fe400078610ff */
[-C--:B------:R-:W-:Y:S01]  /*2cf0*/  LEA.HI.X.SX32 R65, R13, R33.reuse, 0x2, P5 ;  /* 0x000000210d417211 */ /* 0x080fe200028f16ff */
[----:B------:R1:W-:Y:S01]  /*2d00*/  STL.64 [R1+0x240], R124 ;  /* 0x0002407c01007387 */ /* 0x0003e20000100a00 */
[----:B------:R-:W-:Y:S02]  /*2d10*/  LEA.HI.X.SX32 R119, R22, R33, 0x2, P0 ;  /* 0x0000002116777211 */ /* 0x000fe400000f16ff */
[----:B------:R-:W-:Y:S01]  /*2d20*/  LEA R76, P5, R20, R201, 0x2 ;  /* 0x000000c9144c7211 */ /* 0x000fe200078a10ff */
[----:B------:R1:W-:Y:S01]  /*2d30*/  STL.64 [R1+0x238], R108 ;  /* 0x0002386c01007387 */ /* 0x0003e20000100a00 */
[----:B------:R-:W-:-:S02]  /*2d40*/  LEA.HI.X.SX32 R105, R19, R33, 0x2, P4 ;  /* 0x0000002113697211 */ /* 0x000fc400020f16ff */
[-C--:B------:R-:W-:Y:S01]  /*2d50*/  LEA R56, P0, R29, R201.reuse, 0x2 ;  /* 0x000000c91d387211 */ /* 0x080fe200078010ff */
[----:B------:R1:W-:Y:S01]  /*2d60*/  STL.64 [R1+0x230], R92 ;  /* 0x0002305c01007387 */ /* 0x0003e20000100a00 */
[----:B------:R-:W-:Y:S02]  /*2d70*/  LEA R116, P4, R26, R201, 0x2 ;  /* 0x000000c91a747211 */ /* 0x000fe400078810ff */
[----:B------:R-:W-:Y:S01]  /*2d80*/  IADD3 R0, PT, PT, R203, -0x32, RZ ;  /* 0xffffffcecb007810 */ /* 0x000fe20007ffe0ff */
[----:B------:R1:W-:Y:S01]  /*2d90*/  STL.64 [R1+0x228], R64 ;  /* 0x0002284001007387 */ /* 0x0003e20000100a00 */
[-C--:B------:R-:W-:Y:S02]  /*2da0*/  LEA.HI.X.SX32 R123, R14, R33.reuse, 0x2, P6 ;  /* 0x000000210e7b7211 */ /* 0x080fe400030f16ff */
[-C--:B------:R-:W-:Y:S02]  /*2db0*/  LEA.HI.X.SX32 R79, R16, R33.reuse, 0x2, P1 ;  /* 0x00000021104f7211 */ /* 0x080fe400008f16ff */
[-C--:B------:R-:W-:Y:S01]  /*2dc0*/  LEA.HI.X.SX32 R63, R17, R33.reuse, 0x2, P2 ;  /* 0x00000021113f7211 */ /* 0x080fe200010f16ff */
[----:B------:R1:W-:Y:S01]  /*2dd0*/  STL.64 [R1+0x220], R122 ;  /* 0x0002207a01007387 */ /* 0x0003e20000100a00 */
[----:B------:R-:W-:-:S02]  /*2de0*/  LEA.HI.X.SX32 R121, R18, R33, 0x2, P3 ;  /* 0x0000002112797211 */ /* 0x000fc400018f16ff */
[-C--:B------:R-:W-:Y:S01]  /*2df0*/  LEA R60, P6, R21, R201.reuse, 0x2 ;  /* 0x000000c9153c7211 */ /* 0x080fe200078c10ff */
[----:B------:R1:W-:Y:S01]  /*2e00*/  STL.64 [R1+0x218], R106 ;  /* 0x0002186a01007387 */ /* 0x0003e20000100a00 */
[-C--:B------:R-:W-:Y:S02]  /*2e10*/  LEA R102, P1, R23, R201.reuse, 0x2 ;  /* 0x000000c917667211 */ /* 0x080fe400078210ff */
[-C--:B------:R-:W-:Y:S01]  /*2e20*/  LEA R74, P2, R24, R201.reuse, 0x2 ;  /* 0x000000c9184a7211 */ /* 0x080fe200078410ff */
[----:B------:R1:W-:Y:S01]  /*2e30*/  STL.64 [R1+0x210], R78 ;  /* 0x0002104e01007387 */ /* 0x0003e20000100a00 */
[----:B------:R-:W-:Y:S02]  /*2e40*/  LEA R58, P3, R25, R201, 0x2 ;  /* 0x000000c9193a7211 */ /* 0x000fe400078610ff */
[-C--:B------:R-:W-:Y:S01]  /*2e50*/  LEA.HI.X.SX32 R77, R20, R33.reuse, 0x2, P5 ;  /* 0x00000021144d7211 */ /* 0x080fe200028f16ff */
[----:B------:R1:W-:Y:S01]  /*2e60*/  STL.64 [R1+0x208], R62 ;  /* 0x0002083e01007387 */ /* 0x0003e20000100a00 */
[----:B------:R-:W-:Y:S01]  /*2e70*/  LEA.HI.X.SX32 R57, R29, R33, 0x2, P0 ;  /* 0x000000211d397211 */ /* 0x000fe200000f16ff */
[----:B------:R-:W-:Y:S01]  /*2e80*/  VIADD R20, R203, 0xfffffffd ;  /* 0xfffffffdcb147836 */ /* 0x000fe20000000000 */
[----:B------:R-:W-:Y:S01]  /*2e90*/  LEA R100, P5, R27, R201, 0x2 ;  /* 0x000000c91b647211 */ /* 0x000fe200078a10ff */
[----:B------:R1:W-:Y:S01]  /*2ea0*/  STL.64 [R1+0x200], R120 ;  /* 0x0002007801007387 */ /* 0x0003e20000100a00 */
[----:B------:R-:W-:-:S02]  /*2eb0*/  LEA.HI.X.SX32 R117, R26, R33, 0x2, P4 ;  /* 0x000000211a757211 */ /* 0x000fc400020f16ff */
[----:B------:R-:W-:Y:S01]  /*2ec0*/  ISETP.GE.U32.AND P0, PT, R0, 0x7fffff8f, PT ;  /* 0x7fffff8f0000780c */ /* 0x000fe20003f06070 */
        /* <DEDUP_REMOVED lines=8> */
[----:B------:R-:W-:Y:S01]  /*2f50*/  LEA.HI.X.SX32 R59, R25, R33, 0x2, P3 ;  /* 0x00000021193b7211 */ /* 0x000fe200018f16ff */
[----:B----4-:R-:W-:Y:S01]  /*2f60*/  IMAD R25, R50, UR8, RZ ;  /* 0x0000000832197c24 */ /* 0x010fe2000f8e02ff */
[-C--:B------:R-:W-:Y:S01]  /*2f70*/  LEA R72, P6, R28, R201.reuse, 0x2 ;  /* 0x000000c91c487211 */ /* 0x080fe200078c10ff */
[----:B------:R1:W-:Y:S01]  /*2f80*/  STL.64 [R1+0x1e0], R118 ;  /* 0x0001e07601007387 */ /* 0x0003e20000100a00 */
[-C--:B------:R-:W-:Y:S01]  /*2f90*/  LEA R114, P1, R30, R201.reuse, 0x2 ;  /* 0x000000c91e727211 */ /* 0x080fe200078210ff */
[----:B------:R-:W-:Y:S01]  /*2fa0*/  IMAD R50, R53, UR8, RZ ;  /* 0x0000000835327c24 */ /* 0x000fe2000f8e02ff */
[-C--:B------:R-:W-:Y:S01]  /*2fb0*/  LEA R98, P2, R31, R201.reuse, 0x2 ;  /* 0x000000c91f627211 */ /* 0x080fe200078410ff */
[----:B------:R1:W-:Y:S01]  /*2fc0*/  STL.64 [R1+0x1d8], R102 ;  /* 0x0001d86601007387 */ /* 0x0003e20000100a00 */
[----:B------:R-:W-:-:S02]  /*2fd0*/  LEA R70, P3, R32, R201, 0x2 ;  /* 0x000000c920467211 */ /* 0x000fc400078610ff */
[-C--:B------:R-:W-:Y:S01]  /*2fe0*/  LEA.HI.X.SX32 R101, R27, R33.reuse, 0x2, P5 ;  /* 0x000000211b657211 */ /* 0x080fe200028f16ff */
[----:B------:R1:W-:Y:S01]  /*2ff0*/  STL.64 [R1+0x1d0], R74 ;  /* 0x0001d04a01007387 */ /* 0x0003e20000100a00 */
[-C--:B------:R-:W-:Y:S01]  /*3000*/  LEA.HI.X.SX32 R201, R3, R33.reuse, 0x2, P4 ;  /* 0x0000002103c97211 */ /* 0x080fe200020f16ff */
[C---:B------:R-:W-:Y:S01]  /*3010*/  VIADD R3, R203.reuse, 0xffffffcf ;  /* 0xffffffcfcb037836 */ /* 0x040fe20000000000 */
[----:B------:R-:W-:Y:S01]  /*3020*/  ISETP.GE.U32.AND P5, PT, R0, 0x7fffff8a, PT ;  /* 0x7fffff8a0000780c */ /* 0x000fe20003fa6070 */
[----:B------:R-:W-:Y:S01]  /*3030*/  VIADD R0, R203, 0xffffffcb ;  /* 0xffffffcbcb007836 */ /* 0x000fe20000000000 */
[----:B------:R-:W-:Y:S01]  /*3040*/  ISETP.GE.U32.AND P4, PT, R40, 0x7fffff8d, PT ;  /* 0x7fffff8d2800780c */ /* 0x000fe20003f86070 */
[----:B------:R1:W-:Y:S01]  /*3050*/  STL.64 [R1+0x1c8], R58 ;  /* 0x0001c83a01007387 */ /* 0x0003e20000100a00 */
[-C--:B------:R-:W-:Y:S02]  /*3060*/  LEA.HI.X.SX32 R115, R30, R33.reuse, 0x2, P1 ;  /* 0x000000211e737211 */ /* 0x080fe400008f16ff */
[----:B------:R-:W-:Y:S01]  /*3070*/  LEA.HI.X.SX32 R71, R32, R33, 0x2, P3 ;  /* 0x0000002120477211 */ /* 0x000fe200018f16ff */
[----:B------:R1:W-:Y:S01]  /*3080*/  STL.64 [R1+0x1c0], R116 ;  /* 0x0001c07401007387 */ /* 0x0003e20000100a00 */
[----:B--2---:R-:W-:-:S02]  /*3090*/  SEL R48, RZ, 0x1, P4 ;  /* 0x00000001ff307807 */ /* 0x004fc40002000000 */
[----:B------:R-:W-:Y:S01]  /*30a0*/  ISETP.GE.U32.AND P3, PT, R38, 0x7fffff8e, PT ;  /* 0x7fffff8e2600780c */ /* 0x000fe20003f66070 */
[----:B------:R1:W-:Y:S01]  /*30b0*/  STL.64 [R1+0x1b8], R100 ;  /* 0x0001b86401007387 */ /* 0x0003e20000100a00 */
[----:B------:R-:W-:Y:S02]  /*30c0*/  ISETP.GE.U32.AND P1, PT, R2, 0x7fffff89, PT ;  /* 0x7fffff890200780c */ /* 0x000fe40003f26070 */
[----:B------:R-:W-:Y:S01]  /*30d0*/  ISETP.GE.U32.AND P4, PT, R0, 0x7fffff8c, PT ;  /* 0x7fffff8c0000780c */ /* 0x000fe20003f86070 */
[C---:B------:R-:W-:Y:S01]  /*30e0*/  VIADD R0, R203.reuse, 0xffffffc5 ;  /* 0xffffffc5cb007836 */ /* 0x040fe20000000000 */
[----:B------:R-:W-:Y:S02]  /*30f0*/  IADD3 R2, PT, PT, R203, -0x3c, RZ ;  /* 0xffffffc4cb027810 */ /* 0x000fe40007ffe0ff */
[----:B------:R-:W-:Y:S02]  /*3100*/  LEA.HI.X.SX32 R99, R31, R33, 0x2, P2 ;  /* 0x000000211f637211 */ /* 0x000fe400010f16ff */
[----:B------:R-:W-:-:S02]  /*3110*/  SEL R47, RZ, 0x1fffe, P3 ;  /* 0x0001fffeff2f7807 */ /* 0x000fc40001800000 */
[----:B------:R-:W-:Y:S01]  /*3120*/  ISETP.GE.U32.AND P2, PT, R3, 0x7fffff90, PT ;  /* 0x7fffff900300780c */ /* 0x000fe20003f46070 */
[C---:B------:R-:W-:Y:S01]  /*3130*/  VIADD R3, R203.reuse, 0xffffffca ;  /* 0xffffffcacb037836 */ /* 0x040fe20000000000 */
[----:B------:R-:W-:Y:S02]  /*3140*/  ISETP.GE.U32.AND P3, PT, R2, 0x7fffff85, PT ;  /* 0x7fffff850200780c */ /* 0x000fe40003f66070 */
[----:B------:R-:W-:Y:S02]  /*3150*/  SEL R27, RZ, 0x4, P0 ;  /* 0x00000004ff1b7807 */ /* 0x000fe40000000000 */
[----:B------:R-:W-:Y:S01]  /*3160*/  ISETP.GE.U32.AND P0, PT, R0, 0x7fffff86, PT ;  /* 0x7fffff860000780c */ /* 0x000fe20003f06070 */
[C---:B------:R-:W-:Y:S01]  /*3170*/  VIADD R0, R203.reuse, 0xffffffc1 ;  /* 0xffffffc1cb007836 */ /* 0x040fe20000000000 */
[----:B------:R-:W-:Y:S02]  /*3180*/  IADD3 R2, PT, PT, R203, -0x39, RZ ;  /* 0xffffffc7cb027810 */ /* 0x000fe40007ffe0ff */
[----:B---3--:R-:W-:-:S02]  /*3190*/  SEL R46, RZ, 0x1, P1 ;  /* 0x00000001ff2e7807 */ /* 0x008fc40000800000 */
[----:B------:R-:W-:Y:S02]  /*31a0*/  LEA.HI.X.SX32 R73, R28, R33, 0x2, P6 ;  /* 0x000000211c497211 */ /* 0x000fe400030f16ff */
[----:B------:R-:W-:Y:S01]  /*31b0*/  ISETP.GE.U32.AND P1, PT, R2, 0x7fffff88, PT ;  /* 0x7fffff880200780c */ /* 0x000fe20003f26070 */
[----:B------:R-:W-:Y:S01]  /*31c0*/  VIADD R2, R203, 0xffffffc2 ;  /* 0xffffffc2cb027836 */ /* 0x000fe20000000000 */
[----:B------:R-:W-:Y:S01]  /*31d0*/  ISETP.GE.U32.AND P6, PT, R3, 0x7fffff8b, PT ;  /* 0x7fffff8b0300780c */ /* 0x000fe20003fc6070 */
[C---:B------:R-:W-:Y:S01]  /*31e0*/  VIADD R3, R203.reuse, 0xffffffc6 ;  /* 0xffffffc6cb037836 */ /* 0x040fe20000000000 */
[----:B------:R-:W-:Y:S01]  /*31f0*/  SEL R45, RZ, 0x1fffe, P5 ;  /* 0x0001fffeff2d7807 */ /* 0x000fe20002800000 */
[----:B------:R1:W-:Y:S01]  /*3200*/  STL.64 [R1+0x1b0], R72 ;  /* 0x0001b04801007387 */ /* 0x0003e20000100a00 */
[----:B------:R-:W-:Y:S02]  /*3210*/  ISETP.GE.U32.AND P5, PT, R0, 0x7fffff82, PT ;  /* 0x7fffff820000780c */ /* 0x000fe40003fa6070 */
[----:B------:R-:W-:Y:S01]  /*3220*/  IADD3 R0, PT, PT, R203, -0x3d, RZ ;  /* 0xffffffc3cb007810 */ /* 0x000fe20007ffe0ff */
[----:B------:R1:W-:Y:S01]  /*3230*/  STL.64 [R1+0x1a0], R114 ;  /* 0x0001a07201007387 */ /* 0x0003e20000100a00 */
[----:B------:R-:W-:-:S02]  /*3240*/  SEL R22, RZ, 0x4, P6 ;  /* 0x00000004ff167807 */ /* 0x000fc40003000000 */
[----:B------:R-:W-:Y:S01]  /*3250*/  ISETP.GE.U32.AND P6, PT, R2, 0x7fffff83, PT ;  /* 0x7fffff830200780c */ /* 0x000fe20003fc6070 */
[C---:B------:R-:W-:Y:S01]  /*3260*/  VIADD R2, R203.reuse, 0xffffffdc ;  /* 0xffffffdccb027836 */ /* 0x040fe20000000000 */
[----:B------:R-:W-:Y:S01]  /*3270*/  SEL R23, RZ, 0x7fff8, P4 ;  /* 0x0007fff8ff177807 */ /* 0x000fe20002000000 */
[----:B------:R1:W-:Y:S01]  /*3280*/  STL.64 [R1+0x1a8], R56 ;  /* 0x0001a83801007387 */ /* 0x0003e20000100a00 */
[----:B------:R-:W-:Y:S01]  /*3290*/  ISETP.GE.U32.AND P4, PT, R0, 0x7fffff84, PT ;  /* 0x7fffff840000780c */ /* 0x000fe20003f86070 */
[----:B------:R-:W-:Y:S01]  /*32a0*/  VIADD R0, R203, 0xffffffdd ;  /* 0xffffffddcb007836 */ /* 0x000fe20000000000 */
[----:B------:R-:W-:Y:S01]  /*32b0*/  SEL R28, RZ, 0x7fff8, P2 ;  /* 0x0007fff8ff1c7807 */ /* 0x000fe20001000000 */
[----:B------:R1:W-:Y:S01]  /*32c0*/  STL.64 [R1+0x198], R98 ;  /* 0x0001986201007387 */ /* 0x0003e20000100a00 */
[----:B------:R-:W-:Y:S02]  /*32d0*/  SEL R43, RZ, 0x1, P3 ;  /* 0x00000001ff2b7807 */ /* 0x000fe40001800000 */
[----:B------:R-:W-:Y:S01]  /*32e0*/  ISETP.GE.U32.AND P2, PT, R3, 0x7fffff87, PT ;  /* 0x7fffff870300780c */ /* 0x000fe20003f46070 */
[----:B------:R-:W-:Y:S01]  /*32f0*/  VIADD R3, R203, 0xffffffd6 ;  /* 0xffffffd6cb037836 */ /* 0x000fe20000000000 */
[----:B------:R-:W-:Y:S01]  /*3300*/  ISETP.GE.U32.AND P3, PT, R2, 0x7fffff9d, PT ;  /* 0x7fffff9d0200780c */ /* 0x000fe20003f66070 */
[----:B------:R1:W-:Y:S01]  /*3310*/  STL.64 [R1+0x190], R70 ;  /* 0x0001904601007387 */ /* 0x0003e20000100a00 */
[----:B------:R-:W-:-:S02]  /*3320*/  SEL R44, RZ, 0x1fffe, P0 ;  /* 0x0001fffeff2c7807 */ /* 0x000fc40000000000 */
[C---:B------:R-:W-:Y:S02]  /*3330*/  IADD3 R2, PT, PT, R203.reuse, -0x22, RZ ;  /* 0xffffffdecb027810 */ /* 0x040fe40007ffe0ff */
[----:B------:R-:W-:Y:S01]  /*3340*/  ISETP.GE.U32.AND P0, PT, R0, 0x7fffff9e, PT ;  /* 0x7fffff9e0000780c */ /* 0x000fe20003f06070 */
[C---:B------:R-:W-:Y:S01]  /*3350*/  VIADD R0, R203.reuse, 0xffffffdf ;  /* 0xffffffdfcb007836 */ /* 0x040fe20000000000 */
[----:B------:R-:W-:Y:S02]  /*3360*/  SEL R6, RZ, 0x4, P2 ;  /* 0x00000004ff067807 */ /* 0x000fe40001000000 */
[----:B------:R-:W-:Y:S01]  /*3370*/  ISETP.GE.U32.AND P2, PT, R2, 0x7fffff9f, PT ;  /* 0x7fffff9f0200780c */ /* 0x000fe20003f46070 */
[----:B------:R-:W-:Y:S01]  /*3380*/  VIADD R2, R203, 0xffffffd8 ;  /* 0xffffffd8cb027836 */ /* 0x000fe20000000000 */
[----:B------:R-:W-:Y:S02]  /*3390*/  SEL R21, RZ, 0x7fff8, P1 ;  /* 0x0007fff8ff157807 */ /* 0x000fe40000800000 */
[----:B------:R-:W-:-:S02]  /*33a0*/  ISETP.GE.U32.AND P1, PT, R0, 0x7fffffa0, PT ;  /* 0x7fffffa00000780c */ /* 0x000fc40003f26070 */
[C---:B------:R-:W-:Y:S02]  /*33b0*/  IADD3 R0, PT, PT, R203.reuse, -0x27, RZ ;  /* 0xffffffd9cb007810 */ /* 0x040fe40007ffe0ff */
[----:B------:R-:W-:Y:S02]  /*33c0*/  SEL R42, RZ, 0x1fffe, P5 ;  /* 0x0001fffeff2a7807 */ /* 0x000fe40002800000 */
[----:B------:R-:W-:Y:S01]  /*33d0*/  ISETP.GE.U32.AND P5, PT, R2, 0x7fffff99, PT ;  /* 0x7fffff990200780c */ /* 0x000fe20003fa6070 */
[C---:B------:R-:W-:Y:S01]  /*33e0*/  VIADD R2, R203.reuse, 0xffffffda ;  /* 0xffffffdacb027836 */ /* 0x040fe20000000000 */
[----:B------:R-:W-:Y:S02]  /*33f0*/  SEL R10, RZ, 0x4, P6 ;  /* 0x00000004ff0a7807 */ /* 0x000fe40003000000 */
[----:B------:R-:W-:Y:S01]  /*3400*/  ISETP.GE.U32.AND P6, PT, R0, 0x7fffff9a, PT ;  /* 0x7fffff9a0000780c */ /* 0x000fe20003fc6070 */
[----:B------:R-:W-:Y:S01]  /*3410*/  VIADD R0, R203, 0xffffffdb ;  /* 0xffffffdbcb007836 */ /* 0x000fe20000000000 */
[----:B------:R-:W-:-:S02]  /*3420*/  SEL R19, RZ, 0x7fff8, P4 ;  /* 0x0007fff8ff137807 */ /* 0x000fc40002000000 */
[----:B------:R-:W-:Y:S02]  /*3430*/  ISETP.GE.U32.AND P4, PT, R2, 0x7fffff9b, PT ;  /* 0x7fffff9b0200780c */ /* 0x000fe40003f86070 */
[----:B------:R-:W-:Y:S02]  /*3440*/  SEL R40, RZ, 0x1, P3 ;  /* 0x00000001ff287807 */ /* 0x000fe40001800000 */
[C---:B------:R-:W-:Y:S02]  /*3450*/  IADD3 R2, PT, PT, R203.reuse, -0x2c, RZ ;  /* 0xffffffd4cb027810 */ /* 0x040fe40007ffe0ff */
[----:B------:R-:W-:Y:S01]  /*3460*/  ISETP.GE.U32.AND P3, PT, R0, 0x7fffff9c, PT ;  /* 0x7fffff9c0000780c */ /* 0x000fe20003f66070 */
[----:B------:R-:W-:Y:S01]  /*3470*/  VIADD R0, R203, 0xffffffd5 ;  /* 0xffffffd5cb007836 */ /* 0x000fe20000000000 */
[----:B------:R-:W-:Y:S02]  /*3480*/  SEL R41, RZ, 0x1fffe, P0 ;  /* 0x0001fffeff297807 */ /* 0x000fe40000000000 */
[----:B------:R-:W-:-:S02]  /*3490*/  ISETP.GE.U32.AND P0, PT, R2, 0x7fffff95, PT ;  /* 0x7fffff950200780c */ /* 0x000fc40003f06070 */
[----:B------:R-:W-:Y:S02]  /*34a0*/  SEL R2, RZ, 0x4, P2 ;  /* 0x00000004ff027807 */ /* 0x000fe40001000000 */
[----:B------:R-:W-:Y:S02]  /*34b0*/  ISETP.GE.U32.AND P2, PT, R0, 0x7fffff96, PT ;  /* 0x7fffff960000780c */ /* 0x000fe40003f46070 */
[C---:B------:R-:W-:Y:S02]  /*34c0*/  IADD3 R0, PT, PT, R203.reuse, -0x29, RZ ;  /* 0xffffffd7cb007810 */ /* 0x040fe40007ffe0ff */
[----:B------:R-:W-:Y:S02]  /*34d0*/  SEL R38, RZ, 0x1, P5 ;  /* 0x00000001ff267807 */ /* 0x000fe40002800000 */
[----:B------:R-:W-:Y:S01]  /*34e0*/  ISETP.GE.U32.AND P5, PT, R0, 0x7fffff98, PT ;  /* 0x7fffff980000780c */ /* 0x000fe20003fa6070 */
[----:B------:R-:W-:Y:S01]  /*34f0*/  VIADD R0, R203, 0xffffffd1 ;  /* 0xffffffd1cb007836 */ /* 0x000fe20000000000 */
[----:B------:R-:W-:-:S02]  /*3500*/  SEL R14, RZ, 0x4, P4 ;  /* 0x00000004ff0e7807 */ /* 0x000fc40002000000 */
[----:B------:R-:W-:Y:S02]  /*3510*/  SEL R17, RZ, 0x7fff8, P1 ;  /* 0x0007fff8ff117807 */ /* 0x000fe40000800000 */
[----:B------:R-:W-:Y:S01]  /*3520*/  ISETP.GE.U32.AND P4, PT, R0, 0x7fffff92, PT ;  /* 0x7fffff920000780c */ /* 0x000fe20003f86070 */
[----:B------:R-:W-:Y:S01]  /*3530*/  VIADD R0, R203, 0xffffffd3 ;  /* 0xffffffd3cb007836 */ /* 0x000fe20000000000 */
[----:B------:R-:W-:Y:S02]  /*3540*/  SEL R36, RZ, 0x1, P0 ;  /* 0x00000001ff247807 */ /* 0x000fe40000000000 */
[----:B------:R-:W-:Y:S01]  /*3550*/  ISETP.GE.U32.AND P1, PT, R3, 0x7fffff97, PT ;  /* 0x7fffff970300780c */ /* 0x000fe20003f26070 */
[C---:B------:R-:W-:Y:S01]  /*3560*/  VIADD R3, R203.reuse, 0xffffffd0 ;  /* 0xffffffd0cb037836 */ /* 0x040fe20000000000 */
[----:B------:R-:W-:Y:S02]  /*3570*/  ISETP.GE.U32.AND P0, PT, R0, 0x7fffff94, PT ;  /* 0x7fffff940000780c */ /* 0x000fe40003f06070 */
[----:B------:R-:W-:-:S02]  /*3580*/  IADD3 R0, PT, PT, R203, -0x13, RZ ;  /* 0xffffffedcb007810 */ /* 0x000fc40007ffe0ff */
[----:B------:R-:W-:Y:S02]  /*3590*/  SEL R5, RZ, 0x4, P1 ;  /* 0x00000004ff057807 */ /* 0x000fe40000800000 */
[----:B------:R-:W-:Y:S02]  /*35a0*/  SEL R39, RZ, 0x1fffe, P6 ;  /* 0x0001fffeff277807 */ /* 0x000fe40003000000 */
[----:B------:R-:W-:Y:S01]  /*35b0*/  ISETP.GE.U32.AND P1, PT, R0, 0x7fffffae, PT ;  /* 0x7fffffae0000780c */ /* 0x000fe20003f26070 */
[----:B------:R-:W-:Y:S01]  /*35c0*/  VIADD R0, R203, 0xffffffef ;  /* 0xffffffefcb007836 */ /* 0x000fe20000000000 */
[----:B------:R-:W-:Y:S02]  /*35d0*/  ISETP.GE.U32.AND P6, PT, R3, 0x7fffff91, PT ;  /* 0x7fffff910300780c */ /* 0x000fe40003fc6070 */
[----:B------:R-:W-:Y:S02]  /*35e0*/  IADD3 R3, PT, PT, R203, -0x2e, RZ ;  /* 0xffffffd2cb037810 */ /* 0x000fe40007ffe0ff */
[----:B------:R-:W-:-:S02]  /*35f0*/  SEL R15, RZ, 0x7fff8, P3 ;  /* 0x0007fff8ff0f7807 */ /* 0x000fc40001800000 */
[----:B------:R-:W-:Y:S02]  /*3600*/  SEL R34, RZ, 0x1, P6 ;  /* 0x00000001ff227807 */ /* 0x000fe40003000000 */
[----:B------:R-:W-:Y:S01]  /*3610*/  ISETP.GE.U32.AND P3, PT, R3, 0x7fffff93, PT ;  /* 0x7fffff930300780c */ /* 0x000fe20003f66070 */
[C---:B------:R-:W-:Y:S01]  /*3620*/  VIADD R3, R203.reuse, 0xffffffec ;  /* 0xffffffeccb037836 */ /* 0x040fe20000000000 */
[----:B------:R-:W-:Y:S01]  /*3630*/  ISETP.GE.U32.AND P6, PT, R0, 0x7fffffb0, PT ;  /* 0x7fffffb00000780c */ /* 0x000fe20003fc6070 */
[----:B------:R-:W-:Y:S01]  /*3640*/  VIADD R0, R203, 0xffffffe9 ;  /* 0xffffffe9cb007836 */ /* 0x000fe20000000000 */
[----:B------:R-:W-:Y:S02]  /*3650*/  SEL R37, RZ, 0x1fffe, P2 ;  /* 0x0001fffeff257807 */ /* 0x000fe40001000000 */
[----:B------:R-:W-:Y:S02]  /*3660*/  SEL R8, RZ, 0x4, P3 ;  /* 0x00000004ff087807 */ /* 0x000fe40001800000 */
[----:B------:R-:W-:Y:S01]  /*3670*/  ISETP.GE.U32.AND P2, PT, R3, 0x7fffffad, PT ;  /* 0x7fffffad0300780c */ /* 0x000fe20003f46070 */
[----:B------:R-:W-:Y:S01]  /*3680*/  VIADD R3, R203, 0xffffffee ;  /* 0xffffffeecb037836 */ /* 0x000fe20000000000 */
[----:B------:R-:W-:-:S02]  /*3690*/  ISETP.GE.U32.AND P3, PT, R0, 0x7fffffaa, PT ;  /* 0x7fffffaa0000780c */ /* 0x000fc40003f66070 */
[C---:B------:R-:W-:Y:S02]  /*36a0*/  IADD3 R0, PT, PT, R203.reuse, -0x15, RZ ;  /* 0xffffffebcb007810 */ /* 0x040fe40007ffe0ff */
[----:B------:R-:W-:Y:S02]  /*36b0*/  SEL R35, RZ, 0x1, P2 ;  /* 0x00000001ff237807 */ /* 0x000fe40001000000 */
[----:B------:R-:W-:Y:S02]  /*36c0*/  SEL R18, RZ, 0x7fff8, P5 ;  /* 0x0007fff8ff127807 */ /* 0x000fe40002800000 */
[----:B------:R-:W-:Y:S01]  /*36d0*/  ISETP.GE.U32.AND P2, PT, R0, 0x7fffffac, PT ;  /* 0x7fffffac0000780c */ /* 0x000fe20003f46070 */
[----:B------:R-:W-:Y:S01]  /*36e0*/  VIADD R0, R203, 0xffffffe5 ;  /* 0xffffffe5cb007836 */ /* 0x000fe20000000000 */
[----:B------:R-:W-:Y:S02]  /*36f0*/  ISETP.GE.U32.AND P5, PT, R3, 0x7fffffaf, PT ;  /* 0x7fffffaf0300780c */ /* 0x000fe40003fa6070 */
[----:B------:R-:W-:-:S02]  /*3700*/  IADD3 R3, PT, PT, R203, -0x18, RZ ;  /* 0xffffffe8cb037810 */ /* 0x000fc40007ffe0ff */
[----:B------:R-:W-:Y:S02]  /*3710*/  SEL R4, RZ, 0x4, P5 ;  /* 0x00000004ff047807 */ /* 0x000fe40002800000 */
[----:B------:R-:W-:Y:S02]  /*3720*/  SEL R33, RZ, 0x1fffe, P4 ;  /* 0x0001fffeff217807 */ /* 0x000fe40002000000 */
[----:B------:R-:W-:Y:S01]  /*3730*/  ISETP.GE.U32.AND P5, PT, R0, 0x7fffffa6, PT ;  /* 0x7fffffa60000780c */ /* 0x000fe20003fa6070 */
[----:B------:R-:W-:Y:S01]  /*3740*/  VIADD R0, R203, 0xffffffe1 ;  /* 0xffffffe1cb007836 */ /* 0x000fe20000000000 */
[----:B------:R-:W-:Y:S01]  /*3750*/  ISETP.GE.U32.AND P4, PT, R3, 0x7fffffa9, PT ;  /* 0x7fffffa90300780c */ /* 0x000fe20003f86070 */
[----:B------:R-:W-:Y:S01]  /*3760*/  VIADD R3, R203, 0xffffffea ;  /* 0xffffffeacb037836 */ /* 0x000fe20000000000 */
[----:B------:R-:W-:Y:S02]  /*3770*/  SEL R29, RZ, 0x1fffe, P3 ;  /* 0x0001fffeff1d7807 */ /* 0x000fe40001800000 */
[----:B------:R-:W-:-:S02]  /*3780*/  SEL R13, RZ, 0x7fff8, P0 ;  /* 0x0007fff8ff0d7807 */ /* 0x000fc40000000000 */
[----:B------:R-:W-:Y:S01]  /*3790*/  ISETP.GE.U32.AND P3, PT, R0, 0x7fffffa2, PT ;  /* 0x7fffffa20000780c */ /* 0x000fe20003f66070 */
[----:B------:R-:W-:Y:S01]  /*37a0*/  VIADD R0, R203, 0xffffffe2 ;  /* 0xffffffe2cb007836 */ /* 0x000fe20000000000 */
[----:B------:R-:W-:Y:S01]  /*37b0*/  ISETP.GE.U32.AND P0, PT, R3, 0x7fffffab, PT ;  /* 0x7fffffab0300780c */ /* 0x000fe20003f06070 */
[C---:B------:R-:W-:Y:S01]  /*37c0*/  VIADD R3, R203.reuse, 0xffffffe4 ;  /* 0xffffffe4cb037836 */ /* 0x040fe20000000000 */
[----:B------:R-:W-:Y:S02]  /*37d0*/  SEL R12, RZ, 0x7fff8, P2 ;  /* 0x0007fff8ff0c7807 */ /* 0x000fe40001000000 */
[----:B------:R-:W-:Y:S02]  /*37e0*/  SEL R30, RZ, 0x1fffe, P1 ;  /* 0x0001fffeff1e7807 */ /* 0x000fe40000800000 */
[----:B------:R-:W-:Y:S02]  /*37f0*/  IADD3 R7, PT, PT, R203, -0x1a, RZ ;  /* 0xffffffe6cb077810 */ /* 0x000fe40007ffe0ff */
[----:B------:R-:W-:-:S02]  /*3800*/  ISETP.GE.U32.AND P2, PT, R0, 0x7fffffa3, PT ;  /* 0x7fffffa30000780c */ /* 0x000fc40003f46070 */
[----:B------:R-:W-:Y:S01]  /*3810*/  ISETP.GE.U32.AND P1, PT, R3, 0x7fffffa5, PT ;  /* 0x7fffffa50300780c */ /* 0x000fe20003f26070 */
[C---:B------:R-:W-:Y:S01]  /*3820*/  VIADD R3, R203.reuse, 0xffffffe7 ;  /* 0xffffffe7cb037836 */ /* 0x040fe20000000000 */
[----:B------:R-:W-:Y:S02]  /*3830*/  IADD3 R0, PT, PT, R203, -0x1, RZ ;  /* 0xffffffffcb007810 */ /* 0x000fe40007ffe0ff */
[----:B------:R-:W-:Y:S02]  /*3840*/  SEL R11, RZ, 0x7fff8, P6 ;  /* 0x0007fff8ff0b7807 */ /* 0x000fe40003000000 */
[----:B------:R-:W-:Y:S02]  /*3850*/  ISETP.GE.U32.AND P6, PT, R7, 0x7fffffa7, PT ;  /* 0x7fffffa70700780c */ /* 0x000fe40003fc6070 */
[----:B------:R-:W-:Y:S02]  /*3860*/  SEL R26, RZ, 0x1fffe, P5 ;  /* 0x0001fffeff1a7807 */ /* 0x000fe40002800000 */
[----:B------:R-:W-:-:S02]  /*3870*/  IADD3 R7, PT, PT, R203, -0x20, RZ ;  /* 0xffffffe0cb077810 */ /* 0x000fc40007ffe0ff */
[----:B------:R-:W-:Y:S02]  /*3880*/  ISETP.GE.U32.AND P5, PT, R0, 0x7fffffc0, PT ;  /* 0x7fffffc00000780c */ /* 0x000fe40003fa6070 */
[----:B------:R-:W-:Y:S02]  /*3890*/  SEL R24, RZ, 0x1, P4 ;  /* 0x00000001ff187807 */ /* 0x000fe40002000000 */
[----:B------:R-:W-:Y:S02]  /*38a0*/  SHF.R.S32.HI R0, RZ, 0x6, R54 ;  /* 0x00000006ff007819 */ /* 0x000fe40000011436 */
[----:B------:R-:W-:Y:S02]  /*38b0*/  ISETP.GE.U32.AND P4, PT, R3, 0x7fffffa8, PT ;  /* 0x7fffffa80300780c */ /* 0x000fe40003f86070 */
[----:B------:R-:W-:Y:S02]  /*38c0*/  SEL R3, RZ, 0x4, P0 ;  /* 0x00000004ff037807 */ /* 0x000fe40000000000 */
[----:B------:R-:W-:Y:S01]  /*38d0*/  ISETP.GE.U32.AND P0, PT, R7, 0x7fffffa1, PT ;  /* 0x7fffffa10700780c */ /* 0x000fe20003f06070 */
[----:B------:R-:W-:Y:S01]  /*38e0*/  VIADD R7, R203, 0xffffffe3 ;  /* 0xffffffe3cb077836 */ /* 0x000fe20000000000 */
[----:B------:R-:W-:-:S02]  /*38f0*/  SGXT R0, R0, 0x1 ;  /* 0x000000010000781a */ /* 0x000fc40000000200 */
[----:B------:R-:W-:Y:S02]  /*3900*/  SEL R31, RZ, 0x1, P1 ;  /* 0x00000001ff1f7807 */ /* 0x000fe40000800000 */
[----:B------:R-:W-:Y:S01]  /*3910*/  LOP3.LUT R52, R0, 0x90, RZ, 0xc0, !PT ;  /* 0x0000009000347812 */ /* 0x000fe200078ec0ff */
[----:B------:R-:W-:Y:S01]  /*3920*/  IMAD R0, R49, UR8, RZ ;  /* 0x0000000831007c24 */ /* 0x000fe2000f8e02ff */
[----:B------:R-:W-:Y:S01]  /*3930*/  ISETP.GE.U32.AND P1, PT, R7, 0x7fffffa4, PT ;  /* 0x7fffffa40700780c */ /* 0x000fe20003f26070 */
[----:B------:R-:W-:Y:S01]  /*3940*/  VIADD R7, R203, 0xfffffffe ;  /* 0xfffffffecb077836 */ /* 0x000fe20000000000 */
[----:B------:R-:W-:Y:S01]  /*3950*/  SEL R16, RZ, 0x7fff8, P4 ;  /* 0x0007fff8ff107807 */ /* 0x000fe20002000000 */
[----:B------:R-:W-:Y:S01]  /*3960*/  IMAD R49, R51, UR8, RZ ;  /* 0x0000000833317c24 */ /* 0x000fe2000f8e02ff */
[----:B------:R-:W-:Y:S01]  /*3970*/  ISETP.GE.U32.AND P4, PT, R20, 0x7fffffbe, PT ;  /* 0x7fffffbe1400780c */ /* 0x000fe20003f86070 */
[----:B------:R-:W-:Y:S01]  /*3980*/  UIADD3 UR8, UPT, UPT, UR7, UR4, URZ ;  /* 0x0000000407087290 */ /* 0x000fe2000fffe0ff */
[----:B------:R-:W-:-:S02]  /*3990*/  SEL R32, RZ, 0x1fffe, P3 ;  /* 0x0001fffeff207807 */ /* 0x000fc40001800000 */
[----:B------:R-:W-:Y:S02]  /*39a0*/  SEL R20, RZ, 0x4, P2 ;  /* 0x00000004ff147807 */ /* 0x000fe40001000000 */
[----:B------:R-:W-:Y:S02]  /*39b0*/  SEL R9, RZ, 0x4, P6 ;  /* 0x00000004ff097807 */ /* 0x000fe40003000000 */
[----:B------:R-:W-:Y:S02]  /*39c0*/  LEA R88, P3, R0, UR12, 0x2 ;  /* 0x0000000c00587c11 */ /* 0x000fe4000f8610ff */
[----:B------:R-:W-:Y:S02]  /*39d0*/  LEA R86, P2, R25, UR12, 0x2 ;  /* 0x0000000c19567c11 */ /* 0x000fe4000f8410ff */
[----:B------:R-:W-:Y:S02]  /*39e0*/  ISETP.GE.U32.AND P6, PT, R7, 0x7fffffbf, PT ;  /* 0x7fffffbf0700780c */ /* 0x000fe40003fc6070 */
[----:B------:R-:W-:-:S02]  /*39f0*/  SHF.L.U32 R7, R54, 0x2, RZ ;  /* 0x0000000236077819 */ /* 0x000fc400000006ff */
[----:B------:R-:W-:Y:S02]  /*3a00*/  LEA.HI.X.SX32 R89, R0, UR13, 0x2, P3 ;  /* 0x0000000d00597c11 */ /* 0x000fe400098f16ff */
[----:B------:R-:W-:Y:S02]  /*3a10*/  LEA.HI.X.SX32 R87, R25, UR13, 0x2, P2 ;  /* 0x0000000d19577c11 */ /* 0x000fe400090f16ff */
[C---:B------:R-:W-:Y:S02]  /*3a20*/  LEA R84, P3, R49.reuse, UR12, 0x2 ;  /* 0x0000000c31547c11 */ /* 0x040fe4000f8610ff */
[----:B------:R-:W-:Y:S02]  /*3a30*/  LEA R82, P2, R50, UR12, 0x2 ;  /* 0x0000000c32527c11 */ /* 0x000fe4000f8410ff */
[----:B------:R-:W-:Y:S02]  /*3a40*/  LOP3.LUT R51, R52, 0x7c, R7, 0x78, !PT ;  /* 0x0000007c34337812 */ /* 0x000fe400078e7807 */
[----:B------:R-:W-:Y:S01]  /*3a50*/  LEA.HI.X.SX32 R85, R49, UR13, 0x2, P3 ;  /* 0x0000000d31557c11 */ /* 0x000fe200098f16ff */
[----:B------:R-:W-:Y:S01]  /*3a60*/  VIADD R49, R203, 0xfffffffc ;  /* 0xfffffffccb317836 */ /* 0x000fe20000000000 */
[----:B------:R-:W-:-:S02]  /*3a70*/  LEA.HI.X.SX32 R83, R50, UR13, 0x2, P2 ;  /* 0x0000000d32537c11 */ /* 0x000fc400090f16ff */
[----:B------:R-:W-:Y:S02]  /*3a80*/  ISETP.NE.U32.AND P3, PT, R202, RZ, PT ;  /* 0x000000ffca00720c */ /* 0x000fe40003f65070 */
[----:B------:R-:W-:Y:S02]  /*3a90*/  LOP3.LUT R252, R51, 0x2000, R252, 0xf8, !PT ;  /* 0x0000200033fc7812 */ /* 0x000fe400078ef8fc */
[----:B------:R-:W-:Y:S01]  /*3aa0*/  IADD3 R50, PT, PT, R203, -0x5, RZ ;  /* 0xfffffffbcb327810 */ /* 0x000fe20007ffe0ff */
[----:B-1----:R-:W-:Y:S08]  /*3ab0*/  BRA.U UP0, `(.L_x_5) ;  /* 0x0000000100187547 */ /* 0x002ff0000b800000 */
[----:B------:R-:W-:Y:S01]  /*3ac0*/  ELECT P2, URZ, PT ;  /* 0x0000000000ff782f */ /* 0x000fe20003840000 */
[----:B------:R-:W-:Y:S01]  /*3ad0*/  IMAD.MOV.U32 R0, RZ, RZ, 0x1 ;  /* 0x00000001ff007424 */ /* 0x000fe200078e00ff */
[----:B------:R-:W-:Y:S01]  /*3ae0*/  UMOV UR4, 0x40 ;  /* 0x0000004000047882 */ /* 0x000fe20000000000 */
[----:B------:R-:W-:Y:S01]  /*3af0*/  UVIRTCOUNT.DEALLOC.SMPOOL 0x80 ;  /* 0x000000800000784c */ /* 0x000fe20000000000 */
[----:B------:R-:W-:-:S09]  /*3b00*/  ULEA UR4, UR5, UR4, 0x18 ;  /* 0x0000000405047291 */ /* 0x000fd2000f8ec0ff */
[----:B------:R1:W-:Y:S03]  /*3b10*/  @P2 STS.U8 [UR4], R0 ;  /* 0x00000000ff002988 */ /* 0x0003e60008000004 */
.L_x_5:
[----:B------:R-:W-:Y:S01]  /*3b20*/  STTM.x64 tmem[UR8], RZ ;  /* 0x000000ff000079ed */ /* 0x000fe20008340008 */
[----:B------:R-:W-:Y:S01]  /*3b30*/  STTM.x64 tmem[UR8+0x40], RZ ;  /* 0x000040ff000079ed */ /* 0x000fe20008340008 */
[----:B------:R-:W-:Y:S01]  /*3b40*/  STTM.x64 tmem[UR8+0x80], RZ ;  /* 0x000080ff000079ed */ /* 0x000fe20008340008 */
[----:B------:R-:W-:Y:S01]  /*3b50*/  STTM.x64 tmem[UR8+0xc0], RZ ;  /* 0x0000c0ff000079ed */ /* 0x000fe20008340008 */
[----:B------:R-:W2:Y:S02]  /*3b60*/  FENCE.VIEW.ASYNC.T ;  /* 0x00000000000073c6 */ /* 0x000ea40000000200 */
[----:B--2---:R-:W-:Y:S01]  /*3b70*/  VOTEU.ALL UP1, P3 ;  /* 0x0000000000ff7886 */ /* 0x004fe20001820000 */
[----:B------:R-:W2:Y:S01]  /*3b80*/  LDCU.64 UR24, c[0x0][0x358] ;  /* 0x00006b00ff1877ac */ /* 0x000ea20008000a00 */
[----:B-1----:R-:W-:Y:S01]  /*3b90*/  LEA R0, R202, UR6, 0x2 ;  /* 0x00000006ca007c11 */ /* 0x002fe2000f8e10ff */
[----:B------:R-:W-:Y:S01]  /*3ba0*/  IMAD.WIDE R134, R80, 0x4, R88 ;  /* 0x0000000450867825 */ /* 0x000fe200078e0258 */
[----:B------:R-:W-:Y:S01]  /*3bb0*/  SEL R25, RZ, 0x7fff8, P1 ;  /* 0x0007fff8ff197807 */ /* 0x000fe20000800000 */
[----:B------:R-:W-:Y:S01]  /*3bc0*/  VOTEU.ALL UP2, P3 ;  /* 0x0000000000ff7886 */ /* 0x000fe20001840000 */
[----:B------:R-:W-:-:S04]  /*3bd0*/  @!UP1 UIADD3 UR12, UPT, UPT, -UR10, 0x100000, URZ ;  /* 0x001000000a0c9890 */ /* 0x000fc8000fffe1ff */
[----:B------:R-:W-:Y:S02]  /*3be0*/  @!UP1 USHF.L.U32 UR13, UR12, 0xb, URZ ;  /* 0x0000000b0c0d9899 */ /* 0x000fe400080006ff */
[----:B------:R-:W-:Y:S01]  /*3bf0*/  @!UP1 USHF.L.U32 UR12, UR12, 0x1, URZ ;  /* 0x000000010c0c9899 */ /* 0x000fe200080006ff */
[----:B------:R-:W-:Y:S01]  /*3c00*/  IMAD.WIDE R132, R80, 0x4, R86 ;  /* 0x0000000450847825 */ /* 0x000fe200078e0256 */
[----:B------:R-:W-:-:S04]  /*3c10*/  @!UP1 UIADD3 UR4, UPT, UPT, -UR10, 0x100000, URZ ;  /* 0x001000000a049890 */ /* 0x000fc8000fffe1ff */
[----:B------:R-:W-:Y:S02]  /*3c20*/  @!UP1 USHF.L.U32 UR5, UR4, 0xb, URZ ;  /* 0x0000000b04059899 */ /* 0x000fe400080006ff */
[----:B------:R-:W-:Y:S01]  /*3c30*/  @!UP1 USHF.L.U32 UR4, UR4, 0x1, URZ ;  /* 0x0000000104049899 */ /* 0x000fe200080006ff */
[----:B------:R-:W-:Y:S01]  /*3c40*/  BAR.SYNC.DEFER_BLOCKING 0x0 ;  /* 0x0000000000007b1d */ /* 0x000fe20000010000 */
[----:B------:R-:W-:Y:S01]  /*3c50*/  ISETP.GE.U32.AND P1, PT, R49, 0x7fffffbd, PT ;  /* 0x7fffffbd3100780c */ /* 0x000fe20003f26070 */
[C---:B------:R-:W-:Y:S01]  /*3c60*/  VIADD R49, R203.reuse, 0xfffffffa ;  /* 0xfffffffacb317836 */ /* 0x040fe20000000000 */
[----:B------:R-:W-:Y:S01]  /*3c70*/  ISETP.GE.U32.AND P2, PT, R50, 0x7fffffbc, PT ;  /* 0x7fffffbc3200780c */ /* 0x000fe20003f46070 */
[C---:B------:R-:W-:Y:S01]  /*3c80*/  IMAD.WIDE R130, R80.reuse, 0x4, R84 ;  /* 0x0000000450827825 */ /* 0x040fe200078e0254 */
[----:B------:R-:W-:Y:S01]  /*3c90*/  IADD3 R55, PT, PT, R203, -0x40, RZ ;  /* 0xffffffc0cb377810 */ /* 0x000fe20007ffe0ff */
[----:B------:R-:W-:Y:S01]  /*3ca0*/  VOTEU.ALL UP1, P3 ;  /* 0x0000000000ff7886 */ /* 0x000fe20001820000 */
[----:B------:R-:W-:Y:S01]  /*3cb0*/  IADD3 R26, PT, PT, R31, R26, RZ ;  /* 0x0000001a1f1a7210 */ /* 0x000fe20007ffe0ff */
[----:B------:R-:W-:Y:S01]  /*3cc0*/  IMAD.WIDE R52, R80, 0x4, R82 ;  /* 0x0000000450347825 */ /* 0x000fe200078e0252 */
[----:B------:R1:W-:Y:S01]  /*3cd0*/  STL.64 [R1+0x288], R134 ;  /* 0x0002888601007387 */ /* 0x0003e20000100a00 */
[----:B------:R-:W-:-:S02]  /*3ce0*/  IADD3 R45, PT, PT, R46, R45, RZ ;  /* 0x0000002d2e2d7210 */ /* 0x000fc40007ffe0ff */
[----:B------:R-:W-:Y:S01]  /*3cf0*/  IMAD R51, R80, 0x3, RZ ;  /* 0x0000000350337824 */ /* 0x000fe200078e02ff */
[----:B------:R3:W-:Y:S01]  /*3d00*/  STL.64 [R1+0x290], R132 ;  /* 0x0002908401007387 */ /* 0x0007e20000100a00 */
[----:B------:R-:W-:Y:S01]  /*3d10*/  VIADD R50, R203, 0xfffffff9 ;  /* 0xfffffff9cb327836 */ /* 0x000fe20000000000 */
[----:B------:R-:W-:Y:S01]  /*3d20*/  LOP3.LUT R26, R26, 0x3, RZ, 0xc0, !PT ;  /* 0x000000031a1a7812 */ /* 0x000fe200078ec0ff */
[----:B------:R-:W-:Y:S01]  /*3d30*/  IMAD.IADD R30, R35, 0x1, R30 ;  /* 0x00000001231e7824 */ /* 0x000fe200078e021e */
[----:B------:R4:W-:Y:S01]  /*3d40*/  STL.64 [R1+0x298], R130 ;  /* 0x0002988201007387 */ /* 0x0009e20000100a00 */
[----:B------:R-:W-:Y:S01]  /*3d50*/  SEL R35, RZ, 0x1, P0 ;  /* 0x00000001ff237807 */ /* 0x000fe20000000000 */
[----:B------:R-:W-:Y:S01]  /*3d60*/  IMAD.IADD R24, R24, 0x1, R29 ;  /* 0x0000000118187824 */ /* 0x000fe200078e021d */
[----:B------:R-:W-:Y:S01]  /*3d70*/  IADD3 R9, PT, PT, R26, R16, R9 ;  /* 0x000000101a097210 */ /* 0x000fe20007ffe009 */
[----:B------:R5:W-:Y:S01]  /*3d80*/  STL.64 [R1+0x2a0], R52 ;  /* 0x0002a03401007387 */ /* 0x000be20000100a00 */
[----:B------:R-:W-:Y:S01]  /*3d90*/  IMAD.IADD R38, R38, 0x1, R39 ;  /* 0x0000000126267824 */ /* 0x000fe200078e0227 */
[----:B------:R-:W-:-:S02]  /*3da0*/  IADD3 R33, PT, PT, R34, R33, RZ ;  /* 0x0000002122217210 */ /* 0x000fc40007ffe0ff */
[----:B------:R-:W1:Y:S02]  /*3db0*/  FENCE.VIEW.ASYNC.S ;  /* 0x00000000000073c6 */ /* 0x000e640000000000 */
[----:B-1----:R1:W1:Y:S02]  /*3dc0*/  @!UP1 SYNCS.EXCH.64 URZ, [UR9], UR12 ;  /* 0x0000000c09ff95b2 */ /* 0x0022640008000100 */
[----:B-1----:R-:W-:Y:S01]  /*3dd0*/  BAR.SYNC.DEFER_BLOCKING 0x0 ;  /* 0x0000000000007b1d */ /* 0x002fe20000010000 */
[----:B------:R-:W-:Y:S01]  /*3de0*/  IMAD.IADD R32, R35, 0x1, R32 ;  /* 0x0000000123207824 */ /* 0x000fe200078e0220 */
[----:B------:R-:W-:Y:S01]  /*3df0*/  LOP3.LUT R24, R24, 0x3, RZ, 0xc0, !PT ;  /* 0x0000000318187812 */ /* 0x000fe200078ec0ff */
[----:B------:R-:W-:Y:S01]  /*3e00*/  IMAD.IADD R43, R43, 0x1, R44 ;  /* 0x000000012b2b7824 */ /* 0x000fe200078e022c */
[----:B------:R-:W-:Y:S01]  /*3e10*/  IADD3 R40, PT, PT, R40, R41, RZ ;  /* 0x0000002928287210 */ /* 0x000fe20007ffe0ff */
[----:B------:R-:W-:Y:S01]  /*3e20*/  IMAD.IADD R36, R36, 0x1, R37 ;  /* 0x0000000124247824 */ /* 0x000fe200078e0225 */
[----:B------:R-:W-:Y:S01]  /*3e30*/  LOP3.LUT R32, R32, 0x3, RZ, 0xc0, !PT ;  /* 0x0000000320207812 */ /* 0x000fe200078ec0ff */
[----:B------:R-:W-:Y:S01]  /*3e40*/  IMAD.IADD R47, R48, 0x1, R47 ;  /* 0x00000001302f7824 */ /* 0x000fe200078e022f */
[----:B------:R-:W-:-:S02]  /*3e50*/  IADD3 R12, PT, PT, R24, R12, R3 ;  /* 0x0000000c180c7210 */ /* 0x000fc40007ffe003 */
[----:B------:R-:W-:Y:S02]  /*3e60*/  IADD3 R20, PT, PT, R32, R25, R20 ;  /* 0x0000001920147210 */ /* 0x000fe40007ffe014 */
[----:B------:R-:W-:Y:S02]  /*3e70*/  LOP3.LUT R45, R45, 0x3, RZ, 0xc0, !PT ;  /* 0x000000032d2d7812 */ /* 0x000fe400078ec0ff */
[----:B------:R-:W-:Y:S02]  /*3e80*/  LOP3.LUT R20, R20, 0xf, RZ, 0xc0, !PT ;  /* 0x0000000f14147812 */ /* 0x000fe400078ec0ff */
[----:B------:R-:W-:Y:S02]  /*3e90*/  LOP3.LUT R30, R30, 0x3, RZ, 0xc0, !PT ;  /* 0x000000031e1e7812 */ /* 0x000fe400078ec0ff */
[----:B------:R-:W-:Y:S01]  /*3ea0*/  LOP3.LUT R38, R38, 0x3, RZ, 0xc0, !PT ;  /* 0x0000000326267812 */ /* 0x000fe200078ec0ff */
[----:B------:R-:W-:Y:S01]  /*3eb0*/  IMAD R20, R9, 0x10, R20 ;  /* 0x0000001009147824 */ /* 0x000fe200078e0214 */
[----:B------:R-:W-:-:S02]  /*3ec0*/  SHF.L.U32 R9, R12, 0x8, RZ ;  /* 0x000000080c097819 */ /* 0x000fc400000006ff */
[----:B------:R-:W-:Y:S01]  /*3ed0*/  LOP3.LUT R33, R33, 0x3, RZ, 0xc0, !PT ;  /* 0x0000000321217812 */ /* 0x000fe200078ec0ff */
[----:B------:R1:W2:Y:S02]  /*3ee0*/  @!UP2 SYNCS.EXCH.64 URZ, [UR6+0x28008], UR4 ;  /* 0x0280080406ffa5b2 */ /* 0x0002a40008000100 */
[----:B------:R-:W-:Y:S01]  /*3ef0*/  @!PT LDS RZ, [RZ] ;  /* 0x00000000fffff984 */ /* 0x000fe20000000800 */
[----:B------:R-:W-:Y:S01]  /*3f00*/  @!PT LDS RZ, [RZ] ;  /* 0x00000000fffff984 */ /* 0x000fe20000000800 */
[----:B------:R-:W-:Y:S01]  /*3f10*/  @!PT LDS RZ, [RZ] ;  /* 0x00000000fffff984 */ /* 0x000fe20000000800 */
[----:B--2---:R-:W-:Y:S01]  /*3f20*/  LDGSTS.E [R0], desc[UR24][R88.64], !P5 ;  /* 0x0000000058007fae */ /* 0x004fe2000e9a1018 */
[----:B------:R-:W-:Y:S02]  /*3f30*/  LOP3.LUT R40, R40, 0x3, RZ, 0xc0, !PT ;  /* 0x0000000328287812 */ /* 0x000fe400078ec0ff */
[----:B------:R-:W-:Y:S01]  /*3f40*/  IADD3 R22, PT, PT, R45, R23, R22 ;  /* 0x000000172d167210 */ /* 0x000fe20007ffe016 */
[----:B------:R-:W-:Y:S01]  /*3f50*/  LDGSTS.E [R0+0x200], desc[UR24][R86.64], !P5 ;  /* 0x0020000056007fae */ /* 0x000fe2000e9a1018 */
[----:B------:R-:W-:Y:S02]  /*3f60*/  LOP3.LUT R43, R43, 0x3, RZ, 0xc0, !PT ;  /* 0x000000032b2b7812 */ /* 0x000fe400078ec0ff */
[----:B------:R-:W-:Y:S01]  /*3f70*/  IADD3 R4, PT, PT, R30, R11, R4 ;  /* 0x0000000b1e047210 */ /* 0x000fe20007ffe004 */
[----:B------:R-:W-:Y:S01]  /*3f80*/  LDGSTS.E [R0+0x400], desc[UR24][R84.64], !P5 ;  /* 0x0040000054007fae */ /* 0x000fe2000e9a1018 */
[----:B------:R-:W-:-:S02]  /*3f90*/  LOP3.LUT R9, R9, 0xf00, RZ, 0xe2, !PT ;  /* 0x00000f0009097812 */ /* 0x000fc400078ee2ff */
[----:B------:R-:W-:Y:S01]  /*3fa0*/  LOP3.LUT R36, R36, 0x3, RZ, 0xc0, !PT ;  /* 0x0000000324247812 */ /* 0x000fe200078ec0ff */
[----:B------:R-:W-:Y:S01]  /*3fb0*/  LDGSTS.E [R0+0x600], desc[UR24][R82.64], !P5 ;  /* 0x0060000052007fae */ /* 0x000fe2000e9a1018 */
[----:B------:R-:W-:Y:S01]  /*3fc0*/  ISETP.GE.U32.AND P5, PT, R49, 0x7fffffbb, PT ;  /* 0x7fffffbb3100780c */ /* 0x000fe20003fa6070 */
[----:B------:R-:W-:Y:S01]  /*3fd0*/  IMAD R9, R4, 0x1000, R9 ;  /* 0x0000100004097824 */ /* 0x000fe200078e0209 */
[----:B------:R-:W-:Y:S01]  /*3fe0*/  SHF.L.U32 R49, R80, 0x1, RZ ;  /* 0x0000000150317819 */ /* 0x000fe200000006ff */
[----:B------:R2:W-:Y:S01]  /*3ff0*/  LDGSTS.E [R0+0x800], desc[UR24][R134.64], !P6 ;  /* 0x0080000086007fae */ /* 0x0005e2000f1a1018 */
[----:B------:R-:W-:Y:S02]  /*4000*/  IADD3 R14, PT, PT, R38, R15, R14 ;  /* 0x0000000f260e7210 */ /* 0x000fe40007ffe00e */
[----:B------:R-:W-:Y:S01]  /*4010*/  IADD3 R8, PT, PT, R33, R13, R8 ;  /* 0x0000000d21087210 */ /* 0x000fe20007ffe008 */
[----:B------:R3:W-:Y:S01]  /*4020*/  LDGSTS.E [R0+0xa00], desc[UR24][R132.64], !P6 ;  /* 0x00a0000084007fae */ /* 0x0007e2000f1a1018 */
[----:B------:R-:W-:Y:S01]  /*4030*/  IADD3 R17, PT, PT, R40, R17, R2 ;  /* 0x0000001128117210 */ /* 0x000fe20007ffe002 */
[----:B------:R-:W-:Y:S01]  /*4040*/  IMAD.SHL.U32 R2, R22, 0x100, RZ ;  /* 0x0000010016027824 */ /* 0x000fe200078e00ff */
[----:B------:R-:W-:Y:S01]  /*4050*/  IADD3 R6, PT, PT, R43, R21, R6 ;  /* 0x000000152b067210 */ /* 0x000fe20007ffe006 */
[----:B------:R4:W-:Y:S01]  /*4060*/  LDGSTS.E [R0+0xc00], desc[UR24][R130.64], !P6 ;  /* 0x00c0000082007fae */ /* 0x0009e2000f1a1018 */
[----:B------:R-:W-:Y:S01]  /*4070*/  LOP3.LUT R47, R47, 0x3, RZ, 0xc0, !PT ;  /* 0x000000032f2f7812 */ /* 0x000fe200078ec0ff */
[----:B------:R-:W-:Y:S01]  /*4080*/  IMAD.SHL.U32 R4, R14, 0x100, RZ ;  /* 0x000001000e047824 */ /* 0x000fe200078e00ff */
[----:B------:R-:W-:Y:S01]  /*4090*/  IADD3 R5, PT, PT, R36, R18, R5 ;  /* 0x0000001224057210 */ /* 0x000fe20007ffe005 */
[----:B--2---:R-:W-:Y:S01]  /*40a0*/  IMAD.WIDE R134, R49, 0x4, R88 ;  /* 0x0000000431867825 */ /* 0x004fe200078e0258 */
[----:B------:R5:W-:Y:S01]  /*40b0*/  LDGSTS.E [R0+0xe00], desc[UR24][R52.64], !P6 ;  /* 0x00e0000034007fae */ /* 0x000be2000f1a1018 */
[----:B------:R-:W-:-:S02]  /*40c0*/  ISETP.GE.U32.AND P6, PT, R50, 0x7fffffba, PT ;  /* 0x7fffffba3200780c */ /* 0x000fc40003fc6070 */
[C---:B---3--:R-:W-:Y:S01]  /*40d0*/  IMAD.WIDE R132, R49.reuse, 0x4, R86 ;  /* 0x0000000431847825 */ /* 0x048fe200078e0256 */
[----:B------:R2:W-:Y:S01]  /*40e0*/  LDGSTS.E [R0+0x1000], desc[UR24][R134.64], !P4 ;  /* 0x0100000086007fae */ /* 0x0005e2000e1a1018 */
[----:B------:R-:W-:Y:S02]  /*40f0*/  LOP3.LUT R8, R8, 0xf, RZ, 0xc0, !PT ;  /* 0x0000000f08087812 */ /* 0x000fe400078ec0ff */
[----:B----4-:R-:W-:Y:S01]  /*4100*/  IMAD.WIDE R130, R49, 0x4, R84 ;  /* 0x0000000431827825 */ /* 0x010fe200078e0254 */
[----:B------:R3:W-:Y:S01]  /*4110*/  LDGSTS.E [R0+0x1200], desc[UR24][R132.64], !P4 ;  /* 0x0120000084007fae */ /* 0x0007e2000e1a1018 */
[----:B------:R-:W-:Y:S02]  /*4120*/  IADD3 R27, PT, PT, R47, R28, R27 ;  /* 0x0000001c2f1b7210 */ /* 0x000fe40007ffe01b */
[----:B------:R-:W-:Y:S01]  /*4130*/  VIADD R50, R203, 0xfffffff7 ;  /* 0xfffffff7cb327836 */ /* 0x000fe20000000000 */
[----:B------:R4:W-:Y:S01]  /*4140*/  LDGSTS.E [R0+0x1400], desc[UR24][R130.64], !P4 ;  /* 0x0140000082007fae */ /* 0x0009e2000e1a1018 */
[----:B-----5:R-:W-:Y:S01]  /*4150*/  IMAD.WIDE R52, R49, 0x4, R82 ;  /* 0x0000000431347825 */ /* 0x020fe200078e0252 */
[----:B------:R-:W-:-:S02]  /*4160*/  LOP3.LUT R2, R2, 0xf00, RZ, 0xe2, !PT ;  /* 0x00000f0002027812 */ /* 0x000fc400078ee2ff */
[----:B------:R2:W-:Y:S01]  /*4170*/  STL.64 [R1+0x2a8], R134 ;  /* 0x0002a88601007387 */ /* 0x0005e20000100a00 */
[----:B------:R-:W-:Y:S01]  /*4180*/  VIADD R49, R203, 0xfffffff8 ;  /* 0xfffffff8cb317836 */ /* 0x000fe20000000000 */
[----:B------:R-:W-:Y:S01]  /*4190*/  LEA R8, R5, R8, 0x4 ;  /* 0x0000000805087211 */ /* 0x000fe200078e20ff */
[----:B------:R-:W-:Y:S01]  /*41a0*/  IMAD R5, R80, 0xd, RZ ;  /* 0x0000000d50057824 */ /* 0x000fe200078e02ff */
[----:B------:R5:W-:Y:S01]  /*41b0*/  LDGSTS.E [R0+0x1600], desc[UR24][R52.64], !P4 ;  /* 0x0160000034007fae */ /* 0x000be2000e1a1018 */
[----:B------:R-:W-:Y:S01]  /*41c0*/  LOP3.LUT R4, R4, 0xf00, RZ, 0xe2, !PT ;  /* 0x00000f0004047812 */ /* 0x000fe200078ee2ff */
[----:B------:R-:W-:Y:S01]  /*41d0*/  IMAD R2, R27, 0x1000, R2 ;  /* 0x000010001b027824 */ /* 0x000fe200078e0202 */
[----:B------:R-:W-:Y:S01]  /*41e0*/  ISETP.GE.U32.AND P4, PT, R49, 0x7fffffb9, PT ;  /* 0x7fffffb93100780c */ /* 0x000fe20003f86070 */
[----:B------:R3:W-:Y:S01]  /*41f0*/  STL.64 [R1+0x2b0], R132 ;  /* 0x0002b08401007387 */ /* 0x0007e20000100a00 */
[----:B------:R-:W-:Y:S01]  /*4200*/  SHF.L.U32 R49, R80, 0x2, RZ ;  /* 0x0000000250317819 */ /* 0x000fe200000006ff */
[--C-:B------:R-:W-:Y:S01]  /*4210*/  IMAD.WIDE R22, R5, 0x4, R88.reuse ;  /* 0x0000000405167825 */ /* 0x100fe200078e0258 */
[----:B------:R-:W-:Y:S01]  /*4220*/  LOP3.LUT R20, R20, 0xff, RZ, 0xc0, !PT ;  /* 0x000000ff14147812 */ /* 0x000fe200078ec0ff */
[----:B------:R4:W-:Y:S01]  /*4230*/  STL.64 [R1+0x2b8], R130 ;  /* 0x0002b88201007387 */ /* 0x0009e20000100a00 */
[----:B------:R-:W-:Y:S01]  /*4240*/  LOP3.LUT R91, R252, 0x20, RZ, 0x3c, !PT ;  /* 0x00000020fc5b7812 */ /* 0x000fe200078e3cff */
[----:B--2---:R-:W-:Y:S01]  /*4250*/  IMAD.WIDE R134, R51, 0x4, R88 ;  /* 0x0000000433867825 */ /* 0x004fe200078e0258 */
[----:B------:R-:W-:Y:S01]  /*4260*/  LOP3.LUT R7, R7, 0x180, RZ, 0xc0, !PT ;  /* 0x0000018007077812 */ /* 0x000fe200078ec0ff */
[----:B------:R5:W-:Y:S01]  /*4270*/  STL.64 [R1+0x2c0], R52 ;  /* 0x0002c03401007387 */ /* 0x000be20000100a00 */
[----:B------:R-:W-:Y:S01]  /*4280*/  IADD3 R91, PT, PT, R91, UR6, RZ ;  /* 0x000000065b5b7c10 */ /* 0x000fe2000fffe0ff */
[----:B------:R-:W-:-:S02]  /*4290*/  IMAD.WIDE R12, R5, 0x4, R84 ;  /* 0x00000004050c7825 */ /* 0x000fc400078e0254 */
[----:B------:R2:W-:Y:S02]  /*42a0*/  STL.64 [R1+0x2c8], R134 ;  /* 0x0002c88601007387 */ /* 0x0005e40000100a00 */
[C---:B---3--:R-:W-:Y:S02]  /*42b0*/  IMAD.WIDE R132, R51.reuse, 0x4, R86 ;  /* 0x0000000433847825 */ /* 0x048fe400078e0256 */
[----:B------:R2:W-:Y:S02]  /*42c0*/  LDGSTS.E [R0+0x1800], desc[UR24][R134.64], !P1 ;  /* 0x0180000086007fae */ /* 0x0005e4000c9a1018 */
[C---:B----4-:R-:W-:Y:S02]  /*42d0*/  IMAD.WIDE R130, R51.reuse, 0x4, R84 ;  /* 0x0000000433827825 */ /* 0x050fe400078e0254 */
[----:B------:R3:W-:Y:S02]  /*42e0*/  STL.64 [R1+0x2d0], R132 ;  /* 0x0002d08401007387 */ /* 0x0007e40000100a00 */
[----:B-----5:R-:W-:-:S02]  /*42f0*/  IMAD.WIDE R52, R51, 0x4, R82 ;  /* 0x0000000433347825 */ /* 0x020fc400078e0252 */
[----:B------:R3:W-:Y:S02]  /*4300*/  LDGSTS.E [R0+0x1a00], desc[UR24][R132.64], !P1 ;  /* 0x01a0000084007fae */ /* 0x0007e4000c9a1018 */
[----:B------:R-:W-:Y:S02]  /*4310*/  IMAD R51, R80, 0x5, RZ ;  /* 0x0000000550337824 */ /* 0x000fe400078e02ff */
[----:B--2---:R-:W-:Y:S01]  /*4320*/  IMAD.WIDE R134, R49, 0x4, R88 ;  /* 0x0000000431867825 */ /* 0x004fe200078e0258 */
[----:B------:R2:W-:Y:S03]  /*4330*/  STL.64 [R1+0x2d8], R130 ;  /* 0x0002d88201007387 */ /* 0x0005e60000100a00 */
[----:B------:R-:W-:Y:S01]  /*4340*/  IMAD R4, R17, 0x1000, R4 ;  /* 0x0000100011047824 */ /* 0x000fe200078e0204 */
[----:B------:R2:W-:Y:S01]  /*4350*/  LDGSTS.E [R0+0x1c00], desc[UR24][R130.64], !P1 ;  /* 0x01c0000082007fae */ /* 0x0005e2000c9a1018 */
[----:B------:R-:W-:-:S02]  /*4360*/  IMAD.IADD R20, R9, 0x1, R20 ;  /* 0x0000000109147824 */ /* 0x000fc400078e0214 */
[----:B---3--:R-:W-:Y:S01]  /*4370*/  IMAD.WIDE R132, R49, 0x4, R86 ;  /* 0x0000000431847825 */ /* 0x008fe200078e0256 */
[----:B------:R3:W-:Y:S03]  /*4380*/  STL.64 [R1+0x2e0], R52 ;  /* 0x0002e03401007387 */ /* 0x0007e60000100a00 */
[----:B------:R-:W-:Y:S01]  /*4390*/  IMAD R9, R80, 0xf, RZ ;  /* 0x0000000f50097824 */ /* 0x000fe200078e02ff */
[----:B------:R3:W-:Y:S01]  /*43a0*/  LDGSTS.E [R0+0x1e00], desc[UR24][R52.64], !P1 ;  /* 0x01e0000034007fae */ /* 0x0007e2000c9a1018 */
[----:B------:R-:W-:Y:S02]  /*43b0*/  ISETP.GE.U32.AND P1, PT, R50, 0x7fffffb8, PT ;  /* 0x7fffffb83200780c */ /* 0x000fe40003f26070 */
[----:B------:R-:W-:Y:S01]  /*43c0*/  IADD3 R50, PT, PT, R203, -0xb, RZ ;  /* 0xfffffff5cb327810 */ /* 0x000fe20007ffe0ff */
[----:B--2---:R-:W-:Y:S01]  /*43d0*/  IMAD.WIDE R130, R49, 0x4, R84 ;  /* 0x0000000431827825 */ /* 0x004fe200078e0254 */
[----:B------:R2:W-:Y:S03]  /*43e0*/  LDGSTS.E [R0+0x2000], desc[UR24][R134.64], !P2 ;  /* 0x0200000086007fae */ /* 0x0005e6000d1a1018 */
[----:B------:R-:W-:Y:S01]  /*43f0*/  IMAD.WIDE R16, R9, 0x4, R88 ;  /* 0x0000000409107825 */ /* 0x000fe200078e0258 */
[----:B------:R4:W-:Y:S03]  /*4400*/  LDGSTS.E [R0+0x2200], desc[UR24][R132.64], !P2 ;  /* 0x0220000084007fae */ /* 0x0009e6000d1a1018 */
[----:B---3--:R-:W-:Y:S01]  /*4410*/  IMAD.WIDE R52, R49, 0x4, R82 ;  /* 0x0000000431347825 */ /* 0x008fe200078e0252 */
[----:B------:R2:W-:Y:S03]  /*4420*/  STL.64 [R1+0x2e8], R134 ;  /* 0x0002e88601007387 */ /* 0x0005e60000100a00 */
[----:B------:R-:W-:Y:S01]  /*4430*/  VIADD R49, R203, 0xfffffff6 ;  /* 0xfffffff6cb317836 */ /* 0x000fe20000000000 */
[----:B------:R3:W-:Y:S04]  /*4440*/  LDGSTS.E [R0+0x2400], desc[UR24][R130.64], !P2 ;  /* 0x0240000082007fae */ /* 0x0007e8000d1a1018 */
[----:B------:R4:W-:Y:S04]  /*4450*/  STL.64 [R1+0x2f0], R132 ;  /* 0x0002f08401007387 */ /* 0x0009e80000100a00 */
[----:B------:R5:W-:Y:S01]  /*4460*/  LDGSTS.E [R0+0x2600], desc[UR24][R52.64], !P2 ;  /* 0x0260000034007fae */ /* 0x000be2000d1a1018 */
[----:B--2---:R-:W-:Y:S01]  /*4470*/  IMAD.WIDE R134, R51, 0x4, R88 ;  /* 0x0000000433867825 */ /* 0x004fe200078e0258 */
[----:B------:R-:W-:-:S02]  /*4480*/  ISETP.GE.U32.AND P2, PT, R49, 0x7fffffb7, PT ;  /* 0x7fffffb73100780c */ /* 0x000fc40003f46070 */
[----:B------:R3:W-:Y:S01]  /*4490*/  STL.64 [R1+0x2f8], R130 ;  /* 0x0002f88201007387 */ /* 0x0007e20000100a00 */
[----:B------:R-:W-:Y:S02]  /*44a0*/  IMAD R49, R80, 0x6, RZ ;  /* 0x0000000650317824 */ /* 0x000fe400078e02ff */
[C---:B----4-:R-:W-:Y:S01]  /*44b0*/  IMAD.WIDE R132, R51.reuse, 0x4, R86 ;  /* 0x0000000433847825 */ /* 0x050fe200078e0256 */
[----:B------:R5:W-:Y:S04]  /*44c0*/  STL.64 [R1+0x300], R52 ;  /* 0x0003003401007387 */ /* 0x000be80000100a00 */
[----:B------:R2:W-:Y:S01]  /*44d0*/  STL.64 [R1+0x308], R134 ;  /* 0x0003088601007387 */ /* 0x0005e20000100a00 */
[----:B---3--:R-:W-:-:S03]  /*44e0*/  IMAD.WIDE R130, R51, 0x4, R84 ;  /* 0x0000000433827825 */ /* 0x008fc600078e0254 */
[----:B------:R2:W-:Y:S01]  /*44f0*/  LDGSTS.E [R0+0x2800], desc[UR24][R134.64], !P5 ;  /* 0x0280000086007fae */ /* 0x0005e2000e9a1018 */
[----:B-----5:R-:W-:-:S03]  /*4500*/  IMAD.WIDE R52, R51, 0x4, R82 ;  /* 0x0000000433347825 */ /* 0x020fc600078e0252 */
[----:B------:R3:W-:Y:S01]  /*4510*/  STL.64 [R1+0x310], R132 ;  /* 0x0003108401007387 */ /* 0x0007e20000100a00 */
[----:B------:R-:W-:-:S03]  /*4520*/  IMAD R51, R80, 0x7, RZ ;  /* 0x0000000750337824 */ /* 0x000fc600078e02ff */
[----:B------:R3:W-:Y:S01]  /*4530*/  LDGSTS.E [R0+0x2a00], desc[UR24][R132.64], !P5 ;  /* 0x02a0000084007fae */ /* 0x0007e2000e9a1018 */
[----:B--2---:R-:W-:-:S03]  /*4540*/  IMAD.WIDE R134, R49, 0x4, R88 ;  /* 0x0000000431867825 */ /* 0x004fc600078e0258 */
[----:B------:R2:W-:Y:S04]  /*4550*/  STL.64 [R1+0x318], R130 ;  /* 0x0003188201007387 */ /* 0x0005e80000100a00 */
[----:B------:R2:W-:Y:S01]  /*4560*/  LDGSTS.E [R0+0x2c00], desc[UR24][R130.64], !P5 ;  /* 0x02c0000082007fae */ /* 0x0005e2000e9a1018 */
[----:B---3--:R-:W-:-:S03]  /*4570*/  IMAD.WIDE R132, R49, 0x4, R86 ;  /* 0x0000000431847825 */ /* 0x008fc600078e0256 */
[----:B------:R3:W-:Y:S04]  /*4580*/  STL.64 [R1+0x320], R52 ;  /* 0x0003203401007387 */ /* 0x0007e80000100a00 */
[----:B------:R3:W-:Y:S01]  /*4590*/  LDGSTS.E [R0+0x2e00], desc[UR24][R52.64], !P5 ;  /* 0x02e0000034007fae */ /* 0x0007e2000e9a1018 */
[----:B------:R-:W-:Y:S01]  /*45a0*/  ISETP.GE.U32.AND P5, PT, R50, 0x7fffffb6, PT ;  /* 0x7fffffb63200780c */ /* 0x000fe20003fa6070 */
[----:B--2---:R-:W-:Y:S02]  /*45b0*/  IMAD.WIDE R130, R49, 0x4, R84 ;  /* 0x0000000431827825 */ /* 0x004fe400078e0254 */
[----:B------:R2:W-:Y:S01]  /*45c0*/  LDGSTS.E [R0+0x3000], desc[UR24][R134.64], !P6 ;  /* 0x0300000086007fae */ /* 0x0005e2000f1a1018 */
[----:B------:R-:W-:-:S03]  /*45d0*/  IADD3 R50, PT, PT, R203, -0xd, RZ ;  /* 0xfffffff3cb327810 */ /* 0x000fc60007ffe0ff */
[----:B------:R4:W-:Y:S01]  /*45e0*/  LDGSTS.E [R0+0x3200], desc[UR24][R132.64], !P6 ;  /* 0x0320000084007fae */ /* 0x0009e2000f1a1018 */
[----:B---3--:R-:W-:-:S03]  /*45f0*/  IMAD.WIDE R52, R49, 0x4, R82 ;  /* 0x0000000431347825 */ /* 0x008fc600078e0252 */
[----:B------:R2:W-:Y:S01]  /*4600*/  STL.64 [R1+0x328], R134 ;  /* 0x0003288601007387 */ /* 0x0005e20000100a00 */
[----:B------:R-:W-:-:S03]  /*4610*/  VIADD R49, R203, 0xfffffff4 ;  /* 0xfffffff4cb317836 */ /* 0x000fc60000000000 */
[----:B------:R3:W-:Y:S04]  /*4620*/  LDGSTS.E [R0+0x3400], desc[UR24][R130.64], !P6 ;  /* 0x0340000082007fae */ /* 0x0007e8000f1a1018 */
[----:B------:R4:W-:Y:S04]  /*4630*/  STL.64 [R1+0x330], R132 ;  /* 0x0003308401007387 */ /* 0x0009e80000100a00 */
[----:B------:R5:W-:Y:S01]  /*4640*/  LDGSTS.E [R0+0x3600], desc[UR24][R52.64], !P6 ;  /* 0x0360000034007fae */ /* 0x000be2000f1a1018 */
[----:B--2---:R-:W-:Y:S01]  /*4650*/  IMAD.WIDE R134, R51, 0x4, R88 ;  /* 0x0000000433867825 */ /* 0x004fe200078e0258 */
[----:B------:R-:W-:-:S02]  /*4660*/  ISETP.GE.U32.AND P6, PT, R49, 0x7fffffb5, PT ;  /* 0x7fffffb53100780c */ /* 0x000fc40003fc6070 */
[----:B------:R3:W-:Y:S01]  /*4670*/  STL.64 [R1+0x338], R130 ;  /* 0x0003388201007387 */ /* 0x0007e20000100a00 */
[----:B------:R-:W-:Y:S02]  /*4680*/  IMAD.SHL.U32 R49, R80, 0x8, RZ ;  /* 0x0000000850317824 */ /* 0x000fe400078e00ff */
        /* <DEDUP_REMOVED lines=16> */
[----:B------:R-:W-:Y:S02]  /*4790*/  VIADD R50, R203, 0xfffffff0 ;  /* 0xfffffff0cb327836 */ /* 0x000fe40000000000 */
[C---:B--2---:R-:W-:Y:S01]  /*47a0*/  IMAD.WIDE R130, R49.reuse, 0x4, R84 ;  /* 0x0000000431827825 */ /* 0x044fe200078e0254 */
[----:B------:R2:W-:Y:S04]  /*47b0*/  STL.64 [R1+0x368], R134 ;  /* 0x0003688601007387 */ /* 0x0005e80000100a00 */
[----:B------:R2:W-:Y:S01]  /*47c0*/  LDGSTS.E [R0+0x4000], desc[UR24][R134.64], !P1 ;  /* 0x0400000086007fae */ /* 0x0005e2000c9a1018 */
[----:B---3--:R-:W-:-:S03]  /*47d0*/  IMAD.WIDE R52, R49, 0x4, R82 ;  /* 0x0000000431347825 */ /* 0x008fc600078e0252 */
[----:B------:R3:W-:Y:S01]  /*47e0*/  STL.64 [R1+0x370], R132 ;  /* 0x0003708401007387 */ /* 0x0007e20000100a00 */
[----:B------:R-:W-:-:S03]  /*47f0*/  VIADD R49, R203, 0xfffffff2 ;  /* 0xfffffff2cb317836 */ /* 0x000fc60000000000 */
        /* <DEDUP_REMOVED lines=10> */
[----:B------:R2:W-:Y:S04]  /*48a0*/  LDGSTS.E [R0+0x4800], desc[UR24][R134.64], !P2 ;  /* 0x0480000086007fae */ /* 0x0005e8000d1a1018 */
[----:B------:R4:W-:Y:S01]  /*48b0*/  LDGSTS.E [R0+0x4a00], desc[UR24][R132.64], !P2 ;  /* 0x04a0000084007fae */ /* 0x0009e2000d1a1018 */
[----:B---3--:R-:W-:-:S03]  /*48c0*/  IMAD.WIDE R52, R51, 0x4, R82 ;  /* 0x0000000433347825 */ /* 0x008fc600078e0252 */
[----:B------:R3:W-:Y:S01]  /*48d0*/  LDGSTS.E [R0+0x4c00], desc[UR24][R130.64], !P2 ;  /* 0x04c0000082007fae */ /* 0x0007e2000d1a1018 */
[----:B------:R-:W-:-:S03]  /*48e0*/  IMAD R51, R80, 0xb, RZ ;  /* 0x0000000b50337824 */ /* 0x000fc600078e02ff */
[----:B------:R5:W-:Y:S01]  /*48f0*/  LDGSTS.E [R0+0x4e00], desc[UR24][R52.64], !P2 ;  /* 0x04e0000034007fae */ /* 0x000be2000d1a1018 */
[----:B------:R-:W-:Y:S01]  /*4900*/  ISETP.GE.U32.AND P2, PT, R49, 0x7fffffb2, PT ;  /* 0x7fffffb23100780c */ /* 0x000fe20003f46070 */
[----:B------:R-:W-:Y:S02]  /*4910*/  IMAD R49, R80, 0xa, RZ ;  /* 0x0000000a50317824 */ /* 0x000fe400078e02ff */
[----:B------:R2:W-:Y:S02]  /*4920*/  STL.64 [R1+0x388], R134 ;  /* 0x0003888601007387 */ /* 0x0005e40000100a00 */
[C---:B------:R-:W-:Y:S02]  /*4930*/  IMAD.WIDE R142, R49.reuse, 0x4, R88 ;  /* 0x00000004318e7825 */ /* 0x040fe400078e0258 */
[----:B------:R4:W-:Y:S02]  /*4940*/  STL.64 [R1+0x390], R132 ;  /* 0x0003908401007387 */ /* 0x0009e40000100a00 */
[----:B------:R-:W-:-:S02]  /*4950*/  IMAD.WIDE R140, R49, 0x4, R86 ;  /* 0x00000004318c7825 */ /* 0x000fc400078e0256 */
[----:B------:R-:W-:Y:S02]  /*4960*/  LDGSTS.E [R0+0x5000], desc[UR24][R142.64], !P5 ;  /* 0x050000008e007fae */ /* 0x000fe4000e9a1018 */
[C---:B------:R-:W-:Y:S02]  /*4970*/  IMAD.WIDE R138, R49.reuse, 0x4, R84 ;  /* 0x00000004318a7825 */ /* 0x040fe400078e0254 */
[----:B------:R-:W-:Y:S02]  /*4980*/  LDGSTS.E [R0+0x5200], desc[UR24][R140.64], !P5 ;  /* 0x052000008c007fae */ /* 0x000fe4000e9a1018 */
[----:B------:R-:W-:Y:S02]  /*4990*/  IMAD.WIDE R136, R49, 0x4, R82 ;  /* 0x0000000431887825 */ /* 0x000fe400078e0252 */
[----:B------:R-:W-:Y:S02]  /*49a0*/  LDGSTS.E [R0+0x5400], desc[UR24][R138.64], !P5 ;  /* 0x054000008a007fae */ /* 0x000fe4000e9a1018 */
[----:B--2---:R-:W-:-:S02]  /*49b0*/  IMAD.WIDE R134, R51, 0x4, R88 ;  /* 0x0000000433867825 */ /* 0x004fc400078e0258 */
[----:B------:R-:W-:Y:S01]  /*49c0*/  LDGSTS.E [R0+0x5600], desc[UR24][R136.64], !P5 ;  /* 0x0560000088007fae */ /* 0x000fe2000e9a1018 */
[----:B------:R-:W-:Y:S01]  /*49d0*/  ISETP.GE.U32.AND P5, PT, R55, 0x7fffff81, PT ;  /* 0x7fffff813700780c */ /* 0x000fe20003fa6070 */
[----:B----4-:R-:W-:Y:S02]  /*49e0*/  IMAD.WIDE R132, R51, 0x4, R86 ;  /* 0x0000000433847825 */ /* 0x010fe400078e0256 */
[----:B------:R3:W-:Y:S01]  /*49f0*/  STL.64 [R1+0x398], R130 ;  /* 0x0003988201007387 */ /* 0x0007e20000100a00 */
[----:B------:R-:W-:-:S03]  /*4a00*/  SEL R49, RZ, 0x1, P5 ;  /* 0x00000001ff317807 */ /* 0x000fc60002800000 */
[----:B------:R5:W-:Y:S02]  /*4a10*/  STL.64 [R1+0x3a0], R52 ;  /* 0x0003a03401007387 */ /* 0x000be40000100a00 */
[----:B------:R-:W-:Y:S02]  /*4a20*/  IMAD.IADD R42, R49, 0x1, R42 ;  /* 0x00000001312a7824 */ /* 0x000fe400078e022a */
[----:B------:R-:W-:Y:S03]  /*4a30*/  STL.64 [R1+0x3a8], R142 ;  /* 0x0003a88e01007387 */ /* 0x000fe60000100a00 */
[----:B------:R-:W-:Y:S01]  /*4a40*/  LOP3.LUT R42, R42, 0x3, RZ, 0xc0, !PT ;  /* 0x000000032a2a7812 */ /* 0x000fe200078ec0ff */
[----:B------:R2:W-:Y:S01]  /*4a50*/  STL.64 [R1+0x3c8], R134 ;  /* 0x0003c88601007387 */ /* 0x0005e20000100a00 */
[C---:B---3--:R-:W-:Y:S02]  /*4a60*/  IMAD.WIDE R130, R51.reuse, 0x4, R84 ;  /* 0x0000000433827825 */ /* 0x048fe400078e0254 */
[----:B------:R-:W-:Y:S01]  /*4a70*/  IADD3 R10, PT, PT, R42, R19, R10 ;  /* 0x000000132a0a7210 */ /* 0x000fe20007ffe00a */
[----:B------:R-:W-:Y:S01]  /*4a80*/  STL.64 [R1+0x3b0], R140 ;  /* 0x0003b08c01007387 */ /* 0x000fe20000100a00 */
[----:B-----5:R-:W-:Y:S01]  /*4a90*/  IMAD.WIDE R52, R51, 0x4, R82 ;  /* 0x0000000433347825 */ /* 0x020fe200078e0252 */
[----:B------:R-:W-:-:S02]  /*4aa0*/  IADD3 R51, PT, PT, R203, 0x3f, RZ ;  /* 0x0000003fcb337810 */ /* 0x000fc40007ffe0ff */
[----:B------:R-:W-:Y:S01]  /*4ab0*/  LOP3.LUT R3, R10, 0xf, RZ, 0xc0, !PT ;  /* 0x0000000f0a037812 */ /* 0x000fe200078ec0ff */
[----:B------:R-:W-:Y:S01]  /*4ac0*/  STL.64 [R1+0x3b8], R138 ;  /* 0x0003b88a01007387 */ /* 0x000fe20000100a00 */
[----:B------:R-:W-:-:S03]  /*4ad0*/  IMAD.WIDE R18, R5, 0x4, R86 ;  /* 0x0000000405127825 */ /* 0x000fc600078e0256 */
[----:B------:R-:W-:Y:S01]  /*4ae0*/  STL.64 [R1+0x3c0], R136 ;  /* 0x0003c08801007387 */ /* 0x000fe20000100a00 */
[----:B------:R-:W-:Y:S02]  /*4af0*/  IMAD R6, R6, 0x10, R3 ;  /* 0x0000001006067824 */ /* 0x000fe400078e0203 */
[----:B------:R-:W-:Y:S01]  /*4b00*/  IMAD R3, R80, 0xc, RZ ;  /* 0x0000000c50037824 */ /* 0x000fe200078e02ff */
[----:B------:R2:W-:Y:S01]  /*4b10*/  LDGSTS.E [R0+0x5800], desc[UR24][R134.64], !P6 ;  /* 0x0580000086007fae */ /* 0x0005e2000f1a1018 */
[----:B------:R-:W-:Y:S01]  /*4b20*/  IMAD.WIDE R10, R5, 0x4, R82 ;  /* 0x00000004050a7825 */ /* 0x000fe200078e0252 */
[----:B------:R-:W-:Y:S02]  /*4b30*/  LOP3.LUT R5, R8, 0xff, RZ, 0xc0, !PT ;  /* 0x000000ff08057812 */ /* 0x000fe400078ec0ff */
[----:B------:R3:W-:Y:S04]  /*4b40*/  STL.64 [R1+0x3d0], R132 ;  /* 0x0003d08401007387 */ /* 0x0007e80000100a00 */
[----:B------:R3:W-:Y:S04]  /*4b50*/  LDGSTS.E [R0+0x5a00], desc[UR24][R132.64], !P6 ;  /* 0x05a0000084007fae */ /* 0x0007e8000f1a1018 */
[----:B------:R4:W-:Y:S01]  /*4b60*/  STL.64 [R1+0x3d8], R130 ;  /* 0x0003d88201007387 */ /* 0x0009e20000100a00 */
[----:B--2---:R-:W-:-:S03]  /*4b70*/  IMAD.WIDE R134, R3, 0x4, R88 ;  /* 0x0000000403867825 */ /* 0x004fc600078e0258 */
[----:B------:R4:W-:Y:S04]  /*4b80*/  LDGSTS.E [R0+0x5c00], desc[UR24][R130.64], !P6 ;  /* 0x05c0000082007fae */ /* 0x0009e8000f1a1018 */
[----:B------:R2:W-:Y:S01]  /*4b90*/  STL.64 [R1+0x3e0], R52 ;  /* 0x0003e03401007387 */ /* 0x0005e20000100a00 */
[----:B---3--:R-:W-:-:S03]  /*4ba0*/  IMAD.WIDE R132, R3, 0x4, R86 ;  /* 0x0000000403847825 */ /* 0x008fc600078e0256 */
[----:B------:R2:W-:Y:S01]  /*4bb0*/  LDGSTS.E [R0+0x5e00], desc[UR24][R52.64], !P6 ;  /* 0x05e0000034007fae */ /* 0x0005e2000f1a1018 */
[----:B------:R-:W-:Y:S01]  /*4bc0*/  ISETP.GE.U32.AND P6, PT, R50, 0x7fffffb1, PT ;  /* 0x7fffffb13200780c */ /* 0x000fe20003fc6070 */
[C---:B----4-:R-:W-:Y:S02]  /*4bd0*/  IMAD.WIDE R130, R3.reuse, 0x4, R84 ;  /* 0x0000000403827825 */ /* 0x050fe400078e0254 */
[----:B------:R-:W-:Y:S04]  /*4be0*/  STL.64 [R1+0x3e8], R134 ;  /* 0x0003e88601007387 */ /* 0x000fe80000100a00 */
[----:B------:R-:W-:Y:S01]  /*4bf0*/  LDGSTS.E [R0+0x6000], desc[UR24][R134.64], !P4 ;  /* 0x0600000086007fae */ /* 0x000fe2000e1a1018 */
[----:B--2---:R-:W-:Y:S01]  /*4c00*/  IMAD.WIDE R52, R3, 0x4, R82 ;  /* 0x0000000403347825 */ /* 0x004fe200078e0252 */
[----:B------:R-:W-:-:S02]  /*4c10*/  LOP3.LUT R3, R6, 0xff, RZ, 0xc0, !PT ;  /* 0x000000ff06037812 */ /* 0x000fc400078ec0ff */
[----:B------:R-:W-:Y:S01]  /*4c20*/  STL.64 [R1+0x3f0], R132 ;  /* 0x0003f08401007387 */ /* 0x000fe20000100a00 */
[----:B------:R-:W-:Y:S01]  /*4c30*/  IMAD R6, R80, 0x17, RZ ;  /* 0x0000001750067824 */ /* 0x000fe200078e02ff */
[----:B------:R-:W-:Y:S01]  /*4c40*/  IADD3 R2, PT, PT, R2, R3, RZ ;  /* 0x0000000302027210 */ /* 0x000fe20007ffe0ff */
[----:B------:R-:W-:Y:S01]  /*4c50*/  IMAD.IADD R3, R4, 0x1, R5 ;  /* 0x0000000104037824 */ /* 0x000fe200078e0205 */
[----:B------:R-:W-:Y:S01]  /*4c60*/  LDGSTS.E [R0+0x6200], desc[UR24][R132.64], !P4 ;  /* 0x0620000084007fae */ /* 0x000fe2000e1a1018 */
[----:B------:R-:W-:-:S03]  /*4c70*/  IMAD R5, R80, 0xe, RZ ;  /* 0x0000000e50057824 */ /* 0x000fc600078e02ff */
[----:B------:R-:W-:Y:S01]  /*4c80*/  STL.64 [R1+0x3f8], R130 ;  /* 0x0003f88201007387 */ /* 0x000fe20000100a00 */
[----:B------:R-:W-:Y:S01]  /*4c90*/  PRMT R2, R2, 0x5410, R3 ;  /* 0x0000541002027816 */ /* 0x000fe20000000003 */
[----:B------:R-:W-:Y:S01]  /*4ca0*/  IMAD.WIDE R14, R5, 0x4, R84 ;  /* 0x00000004050e7825 */ /* 0x000fe200078e0254 */
[----:B------:R-:W-:Y:S01]  /*4cb0*/  LOP3.LUT R3, R20, 0xffff, RZ, 0xc0, !PT ;  /* 0x0000ffff14037812 */ /* 0x000fe200078ec0ff */
[----:B------:R-:W-:Y:S03]  /*4cc0*/  LDGSTS.E [R0+0x6400], desc[UR24][R130.64], !P4 ;  /* 0x0640000082007fae */ /* 0x000fe6000e1a1018 */
[----:B------:R-:W-:Y:S01]  /*4cd0*/  SHF.R.U32.HI R4, RZ, 0xf, R3 ;  /* 0x0000000fff047819 */ /* 0x000fe20000011603 */
[----:B------:R-:W-:Y:S04]  /*4ce0*/  STL.64 [R1+0x400], R52 ;  /* 0x0004003401007387 */ /* 0x000fe80000100a00 */
[----:B------:R-:W-:Y:S01]  /*4cf0*/  LDGSTS.E [R0+0x6600], desc[UR24][R52.64], !P4 ;  /* 0x0660000034007fae */ /* 0x000fe2000e1a1018 */
[----:B------:R-:W-:-:S03]  /*4d00*/  ISETP.GT.AND P4, PT, R51, 0x3f, PT ;  /* 0x0000003f3300780c */ /* 0x000fc60003f84270 */
[----:B------:R2:W-:Y:S04]  /*4d10*/  STL.64 [R1+0x408], R22 ;  /* 0x0004081601007387 */ /* 0x0005e80000100a00 */
[----:B------:R2:W-:Y:S04]  /*4d20*/  LDGSTS.E [R0+0x6800], desc[UR24][R22.64], !P1 ;  /* 0x0680000016007fae */ /* 0x0005e8000c9a1018 */
[----:B------:R3:W-:Y:S04]  /*4d30*/  STL.64 [R1+0x410], R18 ;  /* 0x0004101201007387 */ /* 0x0007e80000100a00 */
[----:B------:R3:W-:Y:S01]  /*4d40*/  LDGSTS.E [R0+0x6a00], desc[UR24][R18.64], !P1 ;  /* 0x06a0000012007fae */ /* 0x0007e2000c9a1018 */
[----:B--2---:R-:W-:-:S03]  /*4d50*/  IMAD.WIDE R22, R5, 0x4, R88 ;  /* 0x0000000405167825 */ /* 0x004fc600078e0258 */
[----:B------:R2:W-:Y:S04]  /*4d60*/  STL.64 [R1+0x418], R12 ;  /* 0x0004180c01007387 */ /* 0x0005e80000100a00 */
[----:B------:R2:W-:Y:S01]  /*4d70*/  LDGSTS.E [R0+0x6c00], desc[UR24][R12.64], !P1 ;  /* 0x06c000000c007fae */ /* 0x0005e2000c9a1018 */
[----:B---3--:R-:W-:-:S03]  /*4d80*/  IMAD.WIDE R18, R5, 0x4, R86 ;  /* 0x0000000405127825 */ /* 0x008fc600078e0256 */
[----:B------:R3:W-:Y:S04]  /*4d90*/  STL.64 [R1+0x420], R10 ;  /* 0x0004200a01007387 */ /* 0x0007e80000100a00 */
[----:B------:R3:W-:Y:S01]  /*4da0*/  LDGSTS.E [R0+0x6e00], desc[UR24][R10.64], !P1 ;  /* 0x06e000000a007fae */ /* 0x0007e2000c9a1018 */
[----:B------:R-:W-:Y:S02]  /*4db0*/  ISETP.GE.AND P1, PT, R90, R203, PT ;  /* 0x000000cb5a00720c */ /* 0x000fe40003f26270 */
[----:B------:R-:W-:Y:S01]  /*4dc0*/  LOP3.LUT R90, R252, 0x40, RZ, 0x3c, !PT ;  /* 0x00000040fc5a7812 */ /* 0x000fe200078e3cff */
[----:B--2---:R-:W-:Y:S01]  /*4dd0*/  IMAD.WIDE R12, R5, 0x4, R82 ;  /* 0x00000004050c7825 */ /* 0x004fe200078e0252 */
[----:B------:R-:W-:Y:S01]  /*4de0*/  LDGSTS.E [R0+0x7000], desc[UR24][R22.64], !P2 ;  /* 0x0700000016007fae */ /* 0x000fe2000d1a1018 */
[----:B------:R-:W-:-:S02]  /*4df0*/  SHF.L.U32 R5, R80, 0x4, RZ ;  /* 0x0000000450057819 */ /* 0x000fc400000006ff */
[----:B------:R-:W-:Y:S01]  /*4e00*/  VIADD R90, R90, UR6 ;  /* 0x000000065a5a7c36 */ /* 0x000fe20008000000 */
[----:B------:R-:W-:Y:S01]  /*4e10*/  LDGSTS.E [R0+0x7200], desc[UR24][R18.64], !P2 ;  /* 0x0720000012007fae */ /* 0x000fe2000d1a1018 */
[----:B---3--:R-:W-:-:S03]  /*4e20*/  SEL R10, RZ, 0x4, !P4 ;  /* 0x00000004ff0a7807 */ /* 0x008fc60006000000 */
[----:B------:R2:W-:Y:S01]  /*4e30*/  LDGSTS.E [R0+0x7400], desc[UR24][R14.64], !P2 ;  /* 0x074000000e007fae */ /* 0x0005e2000d1a1018 */
[----:B------:R-:W-:-:S03]  /*4e40*/  SEL R10, R10, RZ, !P1 ;  /* 0x000000ff0a0a7207 */ /* 0x000fc60004800000 */
[----:B------:R-:W-:Y:S01]  /*4e50*/  STL.64 [R1+0x428], R22 ;  /* 0x0004281601007387 */ /* 0x000fe20000100a00 */
[----:B------:R-:W-:-:S03]  /*4e60*/  ISETP.NE.U32.AND P1, PT, R10, RZ, PT ;  /* 0x000000ff0a00720c */ /* 0x000fc60003f25070 */
[----:B------:R3:W-:Y:S01]  /*4e70*/  LDGSTS.E [R0+0x7600], desc[UR24][R12.64], !P2 ;  /* 0x076000000c007fae */ /* 0x0007e2000d1a1018 */
[----:B------:R-:W-:Y:S01]  /*4e80*/  LOP3.LUT P2, RZ, R4, 0x1, RZ, 0xc0, !PT ;  /* 0x0000000104ff7812 */ /* 0x000fe2000784c0ff */
[C---:B------:R-:W-:Y:S01]  /*4e90*/  IMAD.WIDE R10, R9.reuse, 0x4, R82 ;  /* 0x00000004090a7825 */ /* 0x040fe200078e0252 */
[----:B------:R-:W-:Y:S01]  /*4ea0*/  SHF.R.U32.HI R4, RZ, 0xe, R3 ;  /* 0x0000000eff047819 */ /* 0x000fe20000011603 */
[----:B------:R-:W-:Y:S04]  /*4eb0*/  STL.64 [R1+0x430], R18 ;  /* 0x0004301201007387 */ /* 0x000fe80000100a00 */
[----:B------:R2:W-:Y:S04]  /*4ec0*/  STL.64 [R1+0x438], R14 ;  /* 0x0004380e01007387 */ /* 0x0005e80000100a00 */
[----:B------:R3:W-:Y:S04]  /*4ed0*/  STL.64 [R1+0x440], R12 ;  /* 0x0004400c01007387 */ /* 0x0007e80000100a00 */
[----:B------:R4:W-:Y:S01]  /*4ee0*/  LDGSTS.E [R0+0x7800], desc[UR24][R16.64], !P6 ;  /* 0x0780000010007fae */ /* 0x0009e2000f1a1018 */
[----:B--2---:R-:W-:-:S03]  /*4ef0*/  IMAD.WIDE R14, R9, 0x4, R86 ;  /* 0x00000004090e7825 */ /* 0x004fc600078e0256 */
[----:B------:R4:W-:Y:S01]  /*4f00*/  STL.64 [R1+0x448], R16 ;  /* 0x0004481001007387 */ /* 0x0009e20000100a00 */
[----:B---3--:R-:W-:-:S03]  /*4f10*/  IMAD.WIDE R12, R9, 0x4, R84 ;  /* 0x00000004090c7825 */ /* 0x008fc600078e0254 */
[----:B------:R2:W-:Y:S01]  /*4f20*/  LDGSTS.E [R0+0x7a00], desc[UR24][R14.64], !P6 ;  /* 0x07a000000e007fae */ /* 0x0005e2000f1a1018 */
[----:B------:R-:W-:-:S03]  /*4f30*/  IMAD R9, R80, 0x11, RZ ;  /* 0x0000001150097824 */ /* 0x000fc600078e02ff */
[----:B------:R2:W-:Y:S04]  /*4f40*/  STL.64 [R1+0x450], R14 ;  /* 0x0004500e01007387 */ /* 0x0005e80000100a00 */
[----:B------:R3:W-:Y:S01]  /*4f50*/  LDGSTS.E [R0+0x7c00], desc[UR24][R12.64], !P6 ;  /* 0x07c000000c007fae */ /* 0x0007e2000f1a1018 */
[----:B----4-:R-:W-:-:S03]  /*4f60*/  IMAD.WIDE R16, R5, 0x4, R88 ;  /* 0x0000000405107825 */ /* 0x010fc600078e0258 */
[----:B------:R3:W-:Y:S04]  /*4f70*/  STL.64 [R1+0x458], R12 ;  /* 0x0004580c01007387 */ /* 0x0007e80000100a00 */
[----:B------:R4:W-:Y:S01]  /*4f80*/  LDGSTS.E [R0+0x7e00], desc[UR24][R10.64], !P6 ;  /* 0x07e000000a007fae */ /* 0x0009e2000f1a1018 */
[C---:B--2---:R-:W-:Y:S01]  /*4f90*/  IMAD.WIDE R14, R5.reuse, 0x4, R86 ;  /* 0x00000004050e7825 */ /* 0x044fe200078e0256 */
[----:B------:R-:W-:Y:S02]  /*4fa0*/  LOP3.LUT P6, RZ, R4, 0x1, RZ, 0xc0, !PT ;  /* 0x0000000104ff7812 */ /* 0x000fe400078cc0ff */
[----:B------:R4:W-:Y:S01]  /*4fb0*/  STL.64 [R1+0x460], R10 ;  /* 0x0004600a01007387 */ /* 0x0009e20000100a00 */
[----:B------:R-:W-:Y:S01]  /*4fc0*/  SHF.R.U32.HI R4, RZ, 0xd, R3 ;  /* 0x0000000dff047819 */ /* 0x000fe20000011603 */
[----:B---3--:R-:W-:-:S02]  /*4fd0*/  IMAD.WIDE R12, R5, 0x4, R84 ;  /* 0x00000004050c7825 */ /* 0x008fc400078e0254 */
[----:B------:R2:W-:Y:S04]  /*4fe0*/  LDGSTS.E [R0+0x8000], desc[UR24][R16.64], P2 ;  /* 0x0800000010007fae */ /* 0x0005e800091a1018 */
[----:B------:R3:W-:Y:S01]  /*4ff0*/  LDGSTS.E [R0+0x8200], desc[UR24][R14.64], P2 ;  /* 0x082000000e007fae */ /* 0x0007e200091a1018 */
[----:B----4-:R-:W-:-:S03]  /*5000*/  IMAD.WIDE R10, R5, 0x4, R82 ;  /* 0x00000004050a7825 */ /* 0x010fc600078e0252 */
[----:B------:R4:W-:Y:S01]  /*5010*/  LDGSTS.E [R0+0x8400], desc[UR24][R12.64], P2 ;  /* 0x084000000c007fae */ /* 0x0009e200091a1018 */
[----:B------:R-:W-:-:S03]  /*5020*/  IMAD R5, R80, 0x12, RZ ;  /* 0x0000001250057824 */ /* 0x000fc600078e02ff */
[----:B------:R5:W-:Y:S01]  /*5030*/  LDGSTS.E [R0+0x8600], desc[UR24][R10.64], P2 ;  /* 0x086000000a007fae */ /* 0x000be200091a1018 */
[----:B------:R-:W-:Y:S02]  /*5040*/  LOP3.LUT P2, RZ, R4, 0x1, RZ, 0xc0, !PT ;  /* 0x0000000104ff7812 */ /* 0x000fe4000784c0ff */
[----:B------:R-:W-:Y:S01]  /*5050*/  SHF.R.U32.HI R4, RZ, 0xc, R3 ;  /* 0x0000000cff047819 */ /* 0x000fe20000011603 */
[----:B------:R2:W-:Y:S04]  /*5060*/  STL.64 [R1+0x468], R16 ;  /* 0x0004681001007387 */ /* 0x0005e80000100a00 */
[----:B------:R3:W-:Y:S04]  /*5070*/  STL.64 [R1+0x470], R14 ;  /* 0x0004700e01007387 */ /* 0x0007e80000100a00 */
[----:B------:R4:W-:Y:S01]  /*5080*/  STL.64 [R1+0x478], R12 ;  /* 0x0004780c01007387 */ /* 0x0009e20000100a00 */
[----:B--2---:R-:W-:-:S03]  /*5090*/  IMAD.WIDE R16, R9, 0x4, R88 ;  /* 0x0000000409107825 */ /* 0x004fc600078e0258 */
[----:B------:R5:W-:Y:S01]  /*50a0*/  STL.64 [R1+0x480], R10 ;  /* 0x0004800a01007387 */ /* 0x000be20000100a00 */
[----:B---3--:R-:W-:-:S03]  /*50b0*/  IMAD.WIDE R14, R9, 0x4, R86 ;  /* 0x00000004090e7825 */ /* 0x008fc600078e0256 */
[----:B------:R2:W-:Y:S01]  /*50c0*/  LDGSTS.E [R0+0x8800], desc[UR24][R16.64], P6 ;  /* 0x0880000010007fae */ /* 0x0005e2000b1a1018 */
[----:B----4-:R-:W-:-:S03]  /*50d0*/  IMAD.WIDE R12, R9, 0x4, R84 ;  /* 0x00000004090c7825 */ /* 0x010fc600078e0254 */
[----:B------:R2:W-:Y:S01]  /*50e0*/  STL.64 [R1+0x488], R16 ;  /* 0x0004881001007387 */ /* 0x0005e20000100a00 */
[----:B-----5:R-:W-:-:S03]  /*50f0*/  IMAD.WIDE R10, R9, 0x4, R82 ;  /* 0x00000004090a7825 */ /* 0x020fc600078e0252 */
[----:B------:R3:W-:Y:S01]  /*5100*/  LDGSTS.E [R0+0x8a00], desc[UR24][R14.64], P6 ;  /* 0x08a000000e007fae */ /* 0x0007e2000b1a1018 */
[----:B------:R-:W-:-:S03]  /*5110*/  IMAD R9, R80, 0x13, RZ ;  /* 0x0000001350097824 */ /* 0x000fc600078e02ff */
[----:B------:R3:W-:Y:S01]  /*5120*/  STL.64 [R1+0x490], R14 ;  /* 0x0004900e01007387 */ /* 0x0007e20000100a00 */
[----:B--2---:R-:W-:-:S03]  /*5130*/  IMAD.WIDE R16, R5, 0x4, R88 ;  /* 0x0000000405107825 */ /* 0x004fc600078e0258 */
[----:B------:R2:W-:Y:S04]  /*5140*/  LDGSTS.E [R0+0x8c00], desc[UR24][R12.64], P6 ;  /* 0x08c000000c007fae */ /* 0x0005e8000b1a1018 */
[----:B------:R2:W-:Y:S04]  /*5150*/  STL.64 [R1+0x498], R12 ;  /* 0x0004980c01007387 */ /* 0x0005e80000100a00 */
[----:B------:R4:W-:Y:S01]  /*5160*/  LDGSTS.E [R0+0x8e00], desc[UR24][R10.64], P6 ;  /* 0x08e000000a007fae */ /* 0x0009e2000b1a1018 */
[----:B---3--:R-:W-:Y:S01]  /*5170*/  IMAD.WIDE R14, R5, 0x4, R86 ;  /* 0x00000004050e7825 */ /* 0x008fe200078e0256 */
[----:B------:R-:W-:-:S02]  /*5180*/  LOP3.LUT P6, RZ, R4, 0x1, RZ, 0xc0, !PT ;  /* 0x0000000104ff7812 */ /* 0x000fc400078cc0ff */
[----:B------:R4:W-:Y:S01]  /*5190*/  STL.64 [R1+0x4a0], R10 ;  /* 0x0004a00a01007387 */ /* 0x0009e20000100a00 */
[----:B------:R-:W-:Y:S01]  /*51a0*/  SHF.R.U32.HI R4, RZ, 0xb, R3 ;  /* 0x0000000bff047819 */ /* 0x000fe20000011603 */
[C---:B--2---:R-:W-:Y:S02]  /*51b0*/  IMAD.WIDE R12, R5.reuse, 0x4, R84 ;  /* 0x00000004050c7825 */ /* 0x044fe400078e0254 */
        /* <DEDUP_REMOVED lines=14> */
[----:B------:R-:W-:Y:S01]  /*52a0*/  STL.64 [R1+0x4c8], R16 ;  /* 0x0004c81001007387 */ /* 0x000fe20000100a00 */
[----:B----4-:R-:W-:-:S03]  /*52b0*/  IMAD.WIDE R12, R9, 0x4, R84 ;  /* 0x00000004090c7825 */ /* 0x010fc600078e0254 */
[----:B------:R-:W-:Y:S01]  /*52c0*/  LDGSTS.E [R0+0x9800], desc[UR24][R16.64], P6 ;  /* 0x0980000010007fae */ /* 0x000fe2000b1a1018 */
[----:B-----5:R-:W-:-:S03]  /*52d0*/  IMAD.WIDE R10, R9, 0x4, R82 ;  /* 0x00000004090a7825 */ /* 0x020fc600078e0252 */
[----:B------:R2:W-:Y:S01]  /*52e0*/  STL.64 [R1+0x4d0], R14 ;  /* 0x0004d00e01007387 */ /* 0x0005e20000100a00 */
[----:B------:R-:W-:-:S03]  /*52f0*/  IMAD.WIDE R8, R5, 0x4, R82 ;  /* 0x0000000405087825 */ /* 0x000fc600078e0252 */
[----:B------:R2:W-:Y:S04]  /*5300*/  LDGSTS.E [R0+0x9a00], desc[UR24][R14.64], P6 ;  /* 0x09a000000e007fae */ /* 0x0005e8000b1a1018 */
[----:B------:R3:W-:Y:S04]  /*5310*/  STL.64 [R1+0x4d8], R12 ;  /* 0x0004d80c01007387 */ /* 0x0007e80000100a00 */
[----:B------:R3:W-:Y:S01]  /*5320*/  LDGSTS.E [R0+0x9c00], desc[UR24][R12.64], P6 ;  /* 0x09c000000c007fae */ /* 0x0007e2000b1a1018 */
[----:B--2---:R-:W-:-:S03]  /*5330*/  IMAD.WIDE R14, R5, 0x4, R88 ;  /* 0x00000004050e7825 */ /* 0x004fc600078e0258 */
[----:B------:R2:W-:Y:S04]  /*5340*/  STL.64 [R1+0x4e0], R10 ;  /* 0x0004e00a01007387 */ /* 0x0005e80000100a00 */
[----:B------:R2:W-:Y:S01]  /*5350*/  LDGSTS.E [R0+0x9e00], desc[UR24][R10.64], P6 ;  /* 0x09e000000a007fae */ /* 0x0005e2000b1a1018 */
[----:B------:R-:W-:Y:S01]  /*5360*/  LOP3.LUT P6, RZ, R4, 0x1, RZ, 0xc0, !PT ;  /* 0x0000000104ff7812 */ /* 0x000fe200078cc0ff */
[----:B------:R-:W-:Y:S02]  /*5370*/  IMAD R4, R80, 0x15, RZ ;  /* 0x0000001550047824 */ /* 0x000fe400078e02ff */
[C---:B---3--:R-:W-:Y:S01]  /*5380*/  IMAD.WIDE R12, R5.reuse, 0x4, R86 ;  /* 0x00000004050c7825 */ /* 0x048fe200078e0256 */
[----:B------:R3:W-:Y:S04]  /*5390*/  LDGSTS.E [R0+0xa000], desc[UR24][R14.64], P2 ;  /* 0x0a0000000e007fae */ /* 0x0007e800091a1018 */
[----:B------:R4:W-:Y:S01]  /*53a0*/  LDGSTS.E [R0+0xa200], desc[UR24][R12.64], P2 ;  /* 0x0a2000000c007fae */ /* 0x0009e200091a1018 */
[----:B--2---:R-:W-:Y:S01]  /*53b0*/  IMAD.WIDE R10, R5, 0x4, R84 ;  /* 0x00000004050a7825 */ /* 0x004fe200078e0254 */
[----:B------:R-:W-:-:S02]  /*53c0*/  SHF.R.U32.HI R5, RZ, 0x9, R3 ;  /* 0x00000009ff057819 */ /* 0x000fc40000011603 */
[----:B------:R3:W-:Y:S04]  /*53d0*/  STL.64 [R1+0x4e8], R14 ;  /* 0x0004e80e01007387 */ /* 0x0007e80000100a00 */
[----:B------:R2:W-:Y:S04]  /*53e0*/  LDGSTS.E [R0+0xa400], desc[UR24][R10.64], P2 ;  /* 0x0a4000000a007fae */ /* 0x0005e800091a1018 */
[----:B------:R5:W-:Y:S01]  /*53f0*/  LDGSTS.E [R0+0xa600], desc[UR24][R8.64], P2 ;  /* 0x0a60000008007fae */ /* 0x000be200091a1018 */
[----:B------:R-:W-:Y:S01]  /*5400*/  LOP3.LUT P2, RZ, R5, 0x1, RZ, 0xc0, !PT ;  /* 0x0000000105ff7812 */ /* 0x000fe2000784c0ff */
[----:B------:R-:W-:-:S02]  /*5410*/  IMAD R5, R80, 0x16, RZ ;  /* 0x0000001650057824 */ /* 0x000fc400078e02ff */
[----:B------:R4:W-:Y:S01]  /*5420*/  STL.64 [R1+0x4f0], R12 ;  /* 0x0004f00c01007387 */ /* 0x0009e20000100a00 */
[----:B---3--:R-:W-:-:S03]  /*5430*/  IMAD.WIDE R14, R4, 0x4, R88 ;  /* 0x00000004040e7825 */ /* 0x008fc600078e0258 */
[----:B------:R2:W-:Y:S04]  /*5440*/  STL.64 [R1+0x4f8], R10 ;  /* 0x0004f80a01007387 */ /* 0x0005e80000100a00 */
[----:B------:R5:W-:Y:S01]  /*5450*/  STL.64 [R1+0x500], R8 ;  /* 0x0005000801007387 */ /* 0x000be20000100a00 */
[----:B----4-:R-:W-:-:S03]  /*5460*/  IMAD.WIDE R12, R4, 0x4, R86 ;  /* 0x00000004040c7825 */ /* 0x010fc600078e0256 */
[----:B------:R3:W-:Y:S01]  /*5470*/  STL.64 [R1+0x508], R14 ;  /* 0x0005080e01007387 */ /* 0x0007e20000100a00 */
[----:B--2---:R-:W-:-:S03]  /*5480*/  IMAD.WIDE R10, R4, 0x4, R84 ;  /* 0x00000004040a7825 */ /* 0x004fc600078e0254 */
[----:B------:R3:W-:Y:S01]  /*5490*/  LDGSTS.E [R0+0xa800], desc[UR24][R14.64], P6 ;  /* 0x0a8000000e007fae */ /* 0x0007e2000b1a1018 */
[----:B-----5:R-:W-:Y:S01]  /*54a0*/  IMAD.WIDE R8, R4, 0x4, R82 ;  /* 0x0000000404087825 */ /* 0x020fe200078e0252 */
[----:B------:R-:W-:Y:S02]  /*54b0*/  SHF.R.U32.HI R4, RZ, 0x8, R3 ;  /* 0x00000008ff047819 */ /* 0x000fe40000011603 */
[----:B------:R2:W-:Y:S04]  /*54c0*/  STL.64 [R1+0x510], R12 ;  /* 0x0005100c01007387 */ /* 0x0005e80000100a00 */
[----:B------:R2:W-:Y:S01]  /*54d0*/  LDGSTS.E [R0+0xaa00], desc[UR24][R12.64], P6 ;  /* 0x0aa000000c007fae */ /* 0x0005e2000b1a1018 */
[----:B---3--:R-:W-:-:S03]  /*54e0*/  IMAD.WIDE R14, R5, 0x4, R88 ;  /* 0x00000004050e7825 */ /* 0x008fc600078e0258 */
[----:B------:R3:W-:Y:S04]  /*54f0*/  STL.64 [R1+0x518], R10 ;  /* 0x0005180a01007387 */ /* 0x0007e80000100a00 */
[----:B------:R3:W-:Y:S01]  /*5500*/  LDGSTS.E [R0+0xac00], desc[UR24][R10.64], P6 ;  /* 0x0ac000000a007fae */ /* 0x0007e2000b1a1018 */
[----:B--2---:R-:W-:-:S03]  /*5510*/  IMAD.WIDE R12, R5, 0x4, R86 ;  /* 0x00000004050c7825 */ /* 0x004fc600078e0256 */
[----:B------:R2:W-:Y:S04]  /*5520*/  STL.64 [R1+0x528], R8 ;  /* 0x0005280801007387 */ /* 0x0005e80000100a00 */
[----:B------:R2:W-:Y:S01]  /*5530*/  LDGSTS.E [R0+0xae00], desc[UR24][R8.64], P6 ;  /* 0x0ae0000008007fae */ /* 0x0005e2000b1a1018 */
[----:B------:R-:W-:Y:S01]  /*5540*/  LOP3.LUT P6, RZ, R4, 0x1, RZ, 0xc0, !PT ;  /* 0x0000000104ff7812 */ /* 0x000fe200078cc0ff */
[C---:B---3--:R-:W-:Y:S01]  /*5550*/  IMAD.WIDE R10, R5.reuse, 0x4, R84 ;  /* 0x00000004050a7825 */ /* 0x048fe200078e0254 */
[----:B------:R-:W-:Y:S01]  /*5560*/  SHF.R.U32.HI R4, RZ, 0x7, R3 ;  /* 0x00000007ff047819 */ /* 0x000fe20000011603 */
[----:B------:R3:W-:Y:S04]  /*5570*/  LDGSTS.E [R0+0xb000], desc[UR24][R14.64], P2 ;  /* 0x0b0000000e007fae */ /* 0x0007e800091a1018 */
[----:B------:R4:W-:Y:S01]  /*5580*/  LDGSTS.E [R0+0xb200], desc[UR24][R12.64], P2 ;  /* 0x0b2000000c007fae */ /* 0x0009e200091a1018 */
[----:B--2---:R-:W-:-:S03]  /*5590*/  IMAD.WIDE R8, R5, 0x4, R82 ;  /* 0x0000000405087825 */ /* 0x004fc600078e0252 */
        /* <DEDUP_REMOVED lines=8> */
[----:B---3--:R-:W-:-:S03]  /*5620*/  IMAD.WIDE R14, R6, 0x4, R88 ;  /* 0x00000004060e7825 */ /* 0x008fc600078e0258 */
[----:B------:R5:W-:Y:S01]  /*5630*/  STL.64 [R1+0x548], R8 ;  /* 0x0005480801007387 */ /* 0x000be20000100a00 */
[----:B----4-:R-:W-:-:S03]  /*5640*/  IMAD.WIDE R12, R6, 0x4, R86 ;  /* 0x00000004060c7825 */ /* 0x010fc600078e0256 */
[----:B------:R3:W-:Y:S01]  /*5650*/  STL.64 [R1+0x540], R14 ;  /* 0x0005400e01007387 */ /* 0x0007e20000100a00 */
[----:B--2---:R-:W-:-:S03]  /*5660*/  IMAD.WIDE R10, R6, 0x4, R84 ;  /* 0x00000004060a7825 */ /* 0x004fc600078e0254 */
[----:B------:R3:W-:Y:S01]  /*5670*/  LDGSTS.E [R0+0xb800], desc[UR24][R14.64], P6 ;  /* 0x0b8000000e007fae */ /* 0x0007e2000b1a1018 */
[----:B-----5:R-:W-:-:S03]  /*5680*/  IMAD.WIDE R8, R6, 0x4, R82 ;  /* 0x0000000406087825 */ /* 0x020fc600078e0252 */
[----:B------:R2:W-:Y:S01]  /*5690*/  STL.64 [R1+0x550], R12 ;  /* 0x0005500c01007387 */ /* 0x0005e20000100a00 */
[----:B------:R-:W-:-:S03]  /*56a0*/  IMAD R6, R80, 0x19, RZ ;  /* 0x0000001950067824 */ /* 0x000fc600078e02ff */
        /* <DEDUP_REMOVED lines=47> */
[--C-:B------:R-:W-:Y:S01]  /*59a0*/  SHF.R.U32.HI R4, RZ, 0x2, R3.reuse ;  /* 0x00000002ff047819 */ /* 0x100fe20000011603 */
[----:B------:R3:W-:Y:S01]  /*59b0*/  STL.64 [R1+0x5a0], R14 ;  /* 0x0005a00e01007387 */ /* 0x0007e20000100a00 */
[----:B------:R-:W-:-:S03]  /*59c0*/  SHF.R.U32.HI R3, RZ, 0x1, R3 ;  /* 0x00000001ff037819 */ /* 0x000fc60000011603 */
        /* <DEDUP_REMOVED lines=13> */
[----:B------:R3:W-:Y:S01]  /*5aa0*/  STL.64 [R1+0x5d8], R10 ;  /* 0x0005d80a01007387 */ /* 0x0007e20000100a00 */
[----:B------:R-:W-:-:S03]  /*5ab0*/  IMAD.WIDE R16, R6, 0x4, R88 ;  /* 0x0000000406107825 */ /* 0x000fc600078e0258 */
        /* <DEDUP_REMOVED lines=9> */
[----:B--2---:R-:W-:-:S03]  /*5b50*/  IMAD.WIDE R8, R5, 0x4, R82 ;  /* 0x0000000405087825 */ /* 0x004fc600078e0252 */
[----:B------:R2:W-:Y:S01]  /*5b60*/  LDGSTS.E [R0+0xe400], desc[UR24][R10.64], P2 ;  /* 0x0e4000000a007fae */ /* 0x0005e200091a1018 */
[----:B------:R-:W-:-:S03]  /*5b70*/  IMAD R5, R80, 0x1e, RZ ;  /* 0x0000001e50057824 */ /* 0x000fc600078e02ff */
[----:B------:R5:W-:Y:S01]  /*5b80*/  LDGSTS.E [R0+0xe600], desc[UR24][R8.64], P2 ;  /* 0x0e60000008007fae */ /* 0x000be200091a1018 */
[----:B------:R-:W-:Y:S02]  /*5b90*/  LOP3.LUT P2, RZ, R3, 0x1, RZ, 0xc0, !PT ;  /* 0x0000000103ff7812 */ /* 0x000fe4000784c0ff */
[----:B------:R-:W-:Y:S01]  /*5ba0*/  SHF.R.U64 R3, R2, 0x1f, RZ ;  /* 0x0000001f02037819 */ /* 0x000fe200000012ff */
        /* <DEDUP_REMOVED lines=20> */
[----:B---3--:R-:W-:Y:S02]  /*5cf0*/  IMAD.WIDE R10, R5, 0x4, R84 ;  /* 0x00000004050a7825 */ /* 0x008fe400078e0254 */
[----:B------:R3:W-:Y:S01]  /*5d00*/  STL.64 [R1+0x620], R14 ;  /* 0x0006200e01007387 */ /* 0x0007e20000100a00 */
[----:B------:R-:W-:-:S03]  /*5d10*/  SHF.R.U64 R3, R2, 0x1e, RZ ;  /* 0x0000001e02037819 */ /* 0x000fc600000012ff */
[----:B------:R3:W-:Y:S01]  /*5d20*/  LDGSTS.E [R0+0xf000], desc[UR24][R14.64], P2 ;  /* 0x0f0000000e007fae */ /* 0x0007e200091a1018 */
[----:B--2---:R-:W-:-:S03]  /*5d30*/  IMAD.WIDE R8, R5, 0x4, R82 ;  /* 0x0000000405087825 */ /* 0x004fc600078e0252 */
[----:B------:R2:W-:Y:S01]  /*5d40*/  STL.64 [R1+0x630], R12 ;  /* 0x0006300c01007387 */ /* 0x0005e20000100a00 */
[----:B------:R-:W-:-:S03]  /*5d50*/  IMAD.SHL.U32 R5, R80, 0x20, RZ ;  /* 0x0000002050057824 */ /* 0x000fc600078e00ff */
        /* <DEDUP_REMOVED lines=11> */
[----:B------:R3:W-:Y:S01]  /*5e10*/  LDGSTS.E [R0+0xf800], desc[UR24][R14.64], !P0 ;  /* 0x0f8000000e007fae */ /* 0x0007e2000c1a1018 */
[----:B--2---:R-:W-:-:S03]  /*5e20*/  IMAD.WIDE R8, R4, 0x4, R82 ;  /* 0x0000000404087825 */ /* 0x004fc600078e0252 */
[----:B------:R2:W-:Y:S01]  /*5e30*/  STL.64 [R1+0x650], R12 ;  /* 0x0006500c01007387 */ /* 0x0005e20000100a00 */
[----:B------:R-:W-:-:S03]  /*5e40*/  IMAD R4, R80, 0x21, RZ ;  /* 0x0000002150047824 */ /* 0x000fc600078e02ff */
[----:B------:R2:W-:Y:S01]  /*5e50*/  LDGSTS.E [R0+0xfa00], desc[UR24][R12.64], !P0 ;  /* 0x0fa000000c007fae */ /* 0x0005e2000c1a1018 */
[----:B---3--:R-:W-:-:S03]  /*5e60*/  IMAD.WIDE R14, R5, 0x4, R88 ;  /* 0x00000004050e7825 */ /* 0x008fc600078e0258 */
[----:B------:R3:W-:Y:S04]  /*5e70*/  STL.64 [R1+0x658], R10 ;  /* 0x0006580a01007387 */ /* 0x0007e80000100a00 */
[----:B------:R3:W-:Y:S01]  /*5e80*/  LDGSTS.E [R0+0xfc00], desc[UR24][R10.64], !P0 ;  /* 0x0fc000000a007fae */ /* 0x0007e2000c1a1018 */
[----:B--2---:R-:W-:-:S03]  /*5e90*/  IMAD.WIDE R12, R5, 0x4, R86 ;  /* 0x00000004050c7825 */ /* 0x004fc600078e0256 */
[----:B------:R2:W-:Y:S04]  /*5ea0*/  STL.64 [R1+0x668], R8 ;  /* 0x0006680801007387 */ /* 0x0005e80000100a00 */
[----:B------:R2:W-:Y:S01]  /*5eb0*/  LDGSTS.E [R0+0xfe00], desc[UR24][R8.64], !P0 ;  /* 0x0fe0000008007fae */ /* 0x0005e2000c1a1018 */
[----:B------:R-:W-:Y:S01]  /*5ec0*/  LOP3.LUT P0, RZ, R3, 0x1, RZ, 0xc0, !PT ;  /* 0x0000000103ff7812 */ /* 0x000fe2000780c0ff */
[----:B---3--:R-:W-:Y:S02]  /*5ed0*/  IMAD.WIDE R10, R5, 0x4, R84 ;  /* 0x00000004050a7825 */ /* 0x008fe400078e0254 */
[----:B------:R3:W-:Y:S01]  /*5ee0*/  STL.64 [R1+0x660], R14 ;  /* 0x0006600e01007387 */ /* 0x0007e20000100a00 */
[----:B------:R-:W-:-:S03]  /*5ef0*/  SHF.R.U64 R3, R2, 0x1c, RZ ;  /* 0x0000001c02037819 */ /* 0x000fc600000012ff */
[----:B------:R3:W-:Y:S01]  /*5f00*/  LDGSTS.E [R0+0x10000], desc[UR24][R14.64], P6 ;  /* 0x100000000e007fae */ /* 0x0007e2000b1a1018 */
[----:B--2---:R-:W-:-:S03]  /*5f10*/  IMAD.WIDE R8, R5, 0x4, R82 ;  /* 0x0000000405087825 */ /* 0x004fc600078e0252 */
        /* <DEDUP_REMOVED lines=385> */
[C---:B---3--:R-:W-:Y:S02]  /*7730*/  IMAD.WIDE R10, R5.reuse, 0x4, R84 ;  /* 0x00000004050a7825 */ /* 0x048fe400078e0254 */
[----:B------:R3:W-:Y:S01]  /*7740*/  STL.64 [R1+0x9b0], R14 ;  /* 0x0009b00e01007387 */ /* 0x0007e20000100a00 */
[C---:B------:R-:W-:Y:S02]  /*7750*/  SHF.R.U64 R3, R2.reuse, 0x2, RZ ;  /* 0x0000000202037819 */ /* 0x040fe400000012ff */
[----:B------:R-:W-:Y:S01]  /*7760*/  SHF.R.U64 R2, R2, 0x1, RZ ;  /* 0x0000000102027819 */ /* 0x000fe200000012ff */
[----:B------:R3:W-:Y:S01]  /*7770*/  LDGSTS.E [R0+0x1d000], desc[UR24][R14.64], P0 ;  /* 0x1d0000000e007fae */ /* 0x0007e200081a1018 */
[----:B--2---:R-:W-:-:S03]  /*7780*/  IMAD.WIDE R8, R5, 0x4, R82 ;  /* 0x0000000405087825 */ /* 0x004fc600078e0252 */
[----:B------:R2:W-:Y:S01]  /*7790*/  STL.64 [R1+0x9b8], R12 ;  /* 0x0009b80c01007387 */ /* 0x0005e20000100a00 */
[----:B------:R-:W-:-:S03]  /*77a0*/  IMAD R5, R80, 0x3e, RZ ;  /* 0x0000003e50057824 */ /* 0x000fc600078e02ff */
[----:B------:R2:W-:Y:S01]  /*77b0*/  LDGSTS.E [R0+0x1d200], desc[UR24][R12.64], P0 ;  /* 0x1d2000000c007fae */ /* 0x0005e200081a1018 */
[----:B---3--:R-:W-:-:S03]  /*77c0*/  IMAD.WIDE R14, R4, 0x4, R88 ;  /* 0x00000004040e7825 */ /* 0x008fc600078e0258 */
[----:B------:R3:W-:Y:S01]  /*77d0*/  STL.64 [R1+0x9c0], R10 ;  /* 0x0009c00a01007387 */ /* 0x0007e20000100a00 */
[----:B------:R-:W-:-:S03]  /*77e0*/  IMAD.WIDE R24, R5, 0x4, R88 ;  /* 0x0000000405187825 */ /* 0x000fc600078e0258 */
[----:B------:R3:W-:Y:S01]  /*77f0*/  LDGSTS.E [R0+0x1d400], desc[UR24][R10.64], P0 ;  /* 0x1d4000000a007fae */ /* 0x0007e200081a1018 */
[----:B------:R-:W-:-:S03]  /*7800*/  IMAD.WIDE R22, R5, 0x4, R86 ;  /* 0x0000000405167825 */ /* 0x000fc600078e0256 */
[----:B------:R4:W-:Y:S01]  /*7810*/  STL.64 [R1+0x9c8], R8 ;  /* 0x0009c80801007387 */ /* 0x0009e20000100a00 */
[----:B--2---:R-:W-:-:S03]  /*7820*/  IMAD.WIDE R12, R4, 0x4, R86 ;  /* 0x00000004040c7825 */ /* 0x004fc600078e0256 */
[----:B------:R4:W-:Y:S01]  /*7830*/  LDGSTS.E [R0+0x1d600], desc[UR24][R8.64], P0 ;  /* 0x1d60000008007fae */ /* 0x0009e200081a1018 */
[----:B------:R-:W-:Y:S01]  /*7840*/  LOP3.LUT P0, RZ, R3, 0x1, RZ, 0xc0, !PT ;  /* 0x0000000103ff7812 */ /* 0x000fe2000780c0ff */
[----:B------:R-:W-:Y:S02]  /*7850*/  IMAD R3, R80, 0x3c, RZ ;  /* 0x0000003c50037824 */ /* 0x000fe400078e02ff */
[----:B------:R2:W-:Y:S01]  /*7860*/  LDGSTS.E [R0+0x1d800], desc[UR24][R14.64], P6 ;  /* 0x1d8000000e007fae */ /* 0x0005e2000b1a1018 */
[----:B---3--:R-:W-:-:S03]  /*7870*/  IMAD.WIDE R10, R4, 0x4, R84 ;  /* 0x00000004040a7825 */ /* 0x008fc600078e0254 */
[----:B------:R3:W-:Y:S01]  /*7880*/  LDGSTS.E [R0+0x1da00], desc[UR24][R12.64], P6 ;  /* 0x1da000000c007fae */ /* 0x0007e2000b1a1018 */
[----:B------:R-:W-:-:S03]  /*7890*/  IMAD.WIDE R40, R3, 0x4, R88 ;  /* 0x0000000403287825 */ /* 0x000fc600078e0258 */
[----:B------:R5:W-:Y:S01]  /*78a0*/  LDGSTS.E [R0+0x1dc00], desc[UR24][R10.64], P6 ;  /* 0x1dc000000a007fae */ /* 0x000be2000b1a1018 */
[----:B----4-:R-:W-:-:S03]  /*78b0*/  IMAD.WIDE R8, R4, 0x4, R82 ;  /* 0x0000000404087825 */ /* 0x010fc600078e0252 */
[----:B------:R2:W-:Y:S01]  /*78c0*/  STL.64 [R1+0x9d0], R14 ;  /* 0x0009d00e01007387 */ /* 0x0005e20000100a00 */
[----:B------:R-:W-:Y:S02]  /*78d0*/  IMAD R4, R80, 0x3d, RZ ;  /* 0x0000003d50047824 */ /* 0x000fe400078e02ff */
[C---:B------:R-:W-:Y:S01]  /*78e0*/  IMAD.WIDE R38, R3.reuse, 0x4, R86 ;  /* 0x0000000403267825 */ /* 0x040fe200078e0256 */
[----:B------:R4:W-:Y:S01]  /*78f0*/  LDGSTS.E [R0+0x1de00], desc[UR24][R8.64], P6 ;  /* 0x1de0000008007fae */ /* 0x0009e2000b1a1018 */
[----:B------:R-:W-:Y:S02]  /*7900*/  LOP3.LUT P6, RZ, R2, 0x1, RZ, 0xc0, !PT ;  /* 0x0000000102ff7812 */ /* 0x000fe400078cc0ff */
[C---:B------:R-:W-:Y:S01]  /*7910*/  IMAD.WIDE R36, R3.reuse, 0x4, R84 ;  /* 0x0000000403247825 */ /* 0x040fe200078e0254 */
[----:B------:R-:W-:Y:S01]  /*7920*/  LDGSTS.E [R0+0x1e000], desc[UR24][R40.64], P2 ;  /* 0x1e00000028007fae */ /* 0x000fe200091a1018 */
[----:B------:R-:W-:Y:S02]  /*7930*/  LOP3.LUT R2, R252, 0x60, RZ, 0x3c, !PT ;  /* 0x00000060fc027812 */ /* 0x000fe400078e3cff */
[----:B------:R-:W-:Y:S01]  /*7940*/  IMAD.WIDE R34, R3, 0x4, R82 ;  /* 0x0000000403227825 */ /* 0x000fe200078e0252 */
[----:B------:R-:W-:Y:S03]  /*7950*/  LDGSTS.E [R0+0x1e200], desc[UR24][R38.64], P2 ;  /* 0x1e20000026007fae */ /* 0x000fe600091a1018 */
[C---:B------:R-:W-:Y:S01]  /*7960*/  IMAD.WIDE R32, R4.reuse, 0x4, R88 ;  /* 0x0000000404207825 */ /* 0x040fe200078e0258 */
[----:B------:R-:W-:Y:S03]  /*7970*/  LDGSTS.E [R0+0x1e400], desc[UR24][R36.64], P2 ;  /* 0x1e40000024007fae */ /* 0x000fe600091a1018 */
[C---:B------:R-:W-:Y:S01]  /*7980*/  IMAD.WIDE R30, R4.reuse, 0x4, R86 ;  /* 0x00000004041e7825 */ /* 0x040fe200078e0256 */
[----:B------:R-:W-:Y:S03]  /*7990*/  LDGSTS.E [R0+0x1e600], desc[UR24][R34.64], P2 ;  /* 0x1e60000022007fae */ /* 0x000fe600091a1018 */
[C---:B------:R-:W-:Y:S01]  /*79a0*/  IMAD.WIDE R28, R4.reuse, 0x4, R84 ;  /* 0x00000004041c7825 */ /* 0x040fe200078e0254 */
[----:B------:R-:W-:Y:S03]  /*79b0*/  LDGSTS.E [R0+0x1e800], desc[UR24][R32.64], P0 ;  /* 0x1e80000020007fae */ /* 0x000fe600081a1018 */
[----:B------:R-:W-:Y:S01]  /*79c0*/  IMAD.WIDE R26, R4, 0x4, R82 ;  /* 0x00000004041a7825 */ /* 0x000fe200078e0252 */
[----:B------:R-:W-:Y:S01]  /*79d0*/  LDGSTS.E [R0+0x1ea00], desc[UR24][R30.64], P0 ;  /* 0x1ea000001e007fae */ /* 0x000fe200081a1018 */
[----:B------:R-:W-:-:S02]  /*79e0*/  SHF.L.U32 R4, R54, 0x6, RZ ;  /* 0x0000000636047819 */ /* 0x000fc400000006ff */
[C---:B------:R-:W-:Y:S01]  /*79f0*/  IMAD.WIDE R20, R5.reuse, 0x4, R84 ;  /* 0x0000000405147825 */ /* 0x040fe200078e0254 */
[----:B------:R-:W-:Y:S01]  /*7a00*/  LDGSTS.E [R0+0x1ec00], desc[UR24][R28.64], P0 ;  /* 0x1ec000001c007fae */ /* 0x000fe200081a1018 */
[----:B------:R-:W-:Y:S02]  /*7a10*/  LOP3.LUT R4, R4, 0x600, RZ, 0xc0, !PT ;  /* 0x0000060004047812 */ /* 0x000fe400078ec0ff */
[----:B------:R-:W-:Y:S01]  /*7a20*/  IMAD.WIDE R18, R5, 0x4, R82 ;  /* 0x0000000405127825 */ /* 0x000fe200078e0252 */
[----:B------:R-:W-:Y:S03]  /*7a30*/  LDGSTS.E [R0+0x1ee00], desc[UR24][R26.64], P0 ;  /* 0x1ee000001a007fae */ /* 0x000fe600081a1018 */
[----:B--2---:R-:W-:Y:S01]  /*7a40*/  IMAD.WIDE R14, R6, 0x4, R86 ;  /* 0x00000004060e7825 */ /* 0x004fe200078e0256 */
[----:B------:R3:W-:Y:S03]  /*7a50*/  STL.64 [R1+0x9d8], R12 ;  /* 0x0009d80c01007387 */ /* 0x0007e60000100a00 */
[----:B------:R-:W-:Y:S01]  /*7a60*/  VIADD R2, R2, UR6 ;  /* 0x0000000602027c36 */ /* 0x000fe20008000000 */
[----:B------:R-:W-:Y:S01]  /*7a70*/  LDGSTS.E [R0+0x1f000], desc[UR24][R24.64], P6 ;  /* 0x1f00000018007fae */ /* 0x000fe2000b1a1018 */
[----:B------:R-:W-:-:S03]  /*7a80*/  IMAD.SHL.U32 R3, R54, 0x10, RZ ;  /* 0x0000001036037824 */ /* 0x000fc600078e00ff */
[----:B------:R5:W-:Y:S02]  /*7a90*/  STL.64 [R1+0x9e0], R10 ;  /* 0x0009e00a01007387 */ /* 0x000be40000100a00 */
[----:B------:R-:W-:Y:S01]  /*7aa0*/  LOP3.LUT R3, R3, 0x70, RZ, 0xc0, !PT ;  /* 0x0000007003037812 */ /* 0x000fe200078ec0ff */
[----:B---3--:R-:W-:Y:S01]  /*7ab0*/  IMAD.WIDE R12, R6, 0x4, R84 ;  /* 0x00000004060c7825 */ /* 0x008fe200078e0254 */
[----:B------:R-:W-:Y:S02]  /*7ac0*/  LDGSTS.E [R0+0x1f200], desc[UR24][R22.64], P6 ;  /* 0x1f20000016007fae */ /* 0x000fe4000b1a1018 */
[----:B------:R-:W-:Y:S02]  /*7ad0*/  IADD3 R3, PT, PT, R4, UR6, R3 ;  /* 0x0000000604037c10 */ /* 0x000fe4000fffe003 */
[----:B------:R-:W-:Y:S03]  /*7ae0*/  LDGSTS.E [R0+0x1f400], desc[UR24][R20.64], P6 ;  /* 0x1f40000014007fae */ /* 0x000fe6000b1a1018 */
[----:B------:R-:W-:-:S02]  /*7af0*/  IMAD.IADD R3, R7, 0x1, R3 ;  /* 0x0000000107037824 */ /* 0x000fc400078e0203 */
[----:B-----5:R-:W-:Y:S01]  /*7b00*/  IMAD.WIDE R10, R6, 0x4, R82 ;  /* 0x00000004060a7825 */ /* 0x020fe200078e0252 */
[----:B------:R4:W-:Y:S04]  /*7b10*/  STL.64 [R1+0x9f0], R8 ;  /* 0x0009f00801007387 */ /* 0x0009e80000100a00 */
[----:B------:R-:W-:Y:S04]  /*7b20*/  LDGSTS.E [R0+0x1f600], desc[UR24][R18.64], P6 ;  /* 0x1f60000012007fae */ /* 0x000fe8000b1a1018 */
[----:B------:R-:W-:Y:S01]  /*7b30*/  LDGSTS.E [R0+0x1f800], desc[UR24][R16.64], !P5 ;  /* 0x1f80000010007fae */ /* 0x000fe2000e9a1018 */
[----:B----4-:R-:W-:-:S03]  /*7b40*/  VIADD R8, R252, UR6 ;  /* 0x00000006fc087c36 */ /* 0x010fc60008000000 */
[----:B------:R-:W-:Y:S04]  /*7b50*/  LDGSTS.E [R0+0x1fa00], desc[UR24][R14.64], !P5 ;  /* 0x1fa000000e007fae */ /* 0x000fe8000e9a1018 */
[----:B------:R-:W-:Y:S04]  /*7b60*/  LDGSTS.E [R0+0x1fc00], desc[UR24][R12.64], !P5 ;  /* 0x1fc000000c007fae */ /* 0x000fe8000e9a1018 */
[----:B------:R-:W-:Y:S04]  /*7b70*/  LDGSTS.E [R0+0x1fe00], desc[UR24][R10.64], !P5 ;  /* 0x1fe000000a007fae */ /* 0x000fe8000e9a1018 */
[----:B------:R-:W0:Y:S04]  /*7b80*/  LDGDEPBAR ;  /* 0x00000000000079af */ /* 0x000e280000000000 */
[----:B------:R-:W-:Y:S04]  /*7b90*/  LDGSTS.E [R8+0x20000], desc[UR24][R128.64], P1 ;  /* 0x2000000080087fae */ /* 0x000fe800089a1018 */
[----:B------:R-:W-:Y:S04]  /*7ba0*/  LDGSTS.E [R8+0x20400], desc[UR24][R126.64], P1 ;  /* 0x204000007e087fae */ /* 0x000fe800089a1018 */
[----:B------:R-:W-:Y:S04]  /*7bb0*/  LDGSTS.E [R8+0x20800], desc[UR24][R124.64], P1 ;  /* 0x208000007c087fae */ /* 0x000fe800089a1018 */
[----:B------:R-:W-:Y:S04]  /*7bc0*/  LDGSTS.E [R8+0x20c00], desc[UR24][R122.64], P1 ;  /* 0x20c000007a087fae */ /* 0x000fe800089a1018 */
[----:B------:R-:W-:Y:S04]  /*7bd0*/  LDGSTS.E [R8+0x21000], desc[UR24][R120.64], P1 ;  /* 0x2100000078087fae */ /* 0x000fe800089a1018 */
[----:B------:R-:W-:Y:S04]  /*7be0*/  LDGSTS.E [R8+0x21400], desc[UR24][R118.64], P1 ;  /* 0x2140000076087fae */ /* 0x000fe800089a1018 */
[----:B------:R-:W-:Y:S04]  /*7bf0*/  LDGSTS.E [R8+0x21800], desc[UR24][R116.64], P1 ;  /* 0x2180000074087fae */ /* 0x000fe800089a1018 */
[----:B------:R2:W-:Y:S04]  /*7c00*/  LDGSTS.E [R8+0x21c00], desc[UR24][R114.64], P1 ;  /* 0x21c0000072087fae */ /* 0x0005e800089a1018 */
[----:B------:R3:W-:Y:S04]  /*7c10*/  LDGSTS.E [R91+0x20100], desc[UR24][R112.64], P1 ;  /* 0x20100000705b7fae */ /* 0x0007e800089a1018 */
[----:B------:R-:W-:Y:S04]  /*7c20*/  LDGSTS.E [R91+0x20500], desc[UR24][R110.64], P1 ;  /* 0x205000006e5b7fae */ /* 0x000fe800089a1018 */
[----:B------:R4:W-:Y:S04]  /*7c30*/  LDGSTS.E [R91+0x20900], desc[UR24][R108.64], P1 ;  /* 0x209000006c5b7fae */ /* 0x0009e800089a1018 */
[----:B------:R-:W-:Y:S04]  /*7c40*/  LDGSTS.E [R91+0x20d00], desc[UR24][R106.64], P1 ;  /* 0x20d000006a5b7fae */ /* 0x000fe800089a1018 */
[----:B------:R5:W-:Y:S04]  /*7c50*/  LDGSTS.E [R91+0x21100], desc[UR24][R104.64], P1 ;  /* 0x21100000685b7fae */ /* 0x000be800089a1018 */
[----:B------:R-:W-:Y:S04]  /*7c60*/  LDGSTS.E [R91+0x21500], desc[UR24][R102.64], P1 ;  /* 0x21500000665b7fae */ /* 0x000fe800089a1018 */
[----:B------:R1:W-:Y:S04]  /*7c70*/  LDGSTS.E [R91+0x21900], desc[UR24][R100.64], P1 ;  /* 0x21900000645b7fae */ /* 0x0003e800089a1018 */
[----:B------:R-:W-:Y:S04]  /*7c80*/  LDGSTS.E [R91+0x21d00], desc[UR24][R98.64], P1 ;  /* 0x21d00000625b7fae */ /* 0x000fe800089a1018 */
[----:B------:R-:W-:Y:S04]  /*7c90*/  LDGSTS.E [R90+0x20200], desc[UR24][R96.64], P1 ;  /* 0x20200000605a7fae */ /* 0x000fe800089a1018 */
[----:B------:R-:W-:Y:S04]  /*7ca0*/  LDGSTS.E [R90+0x20600], desc[UR24][R94.64], P1 ;  /* 0x206000005e5a7fae */ /* 0x000fe800089a1018 */
[----:B------:R1:W-:Y:S04]  /*7cb0*/  LDGSTS.E [R90+0x20a00], desc[UR24][R92.64], P1 ;  /* 0x20a000005c5a7fae */ /* 0x0003e800089a1018 */
[----:B------:R-:W-:Y:S04]  /*7cc0*/  LDGSTS.E [R90+0x20e00], desc[UR24][R78.64], P1 ;  /* 0x20e000004e5a7fae */ /* 0x000fe800089a1018 */
        /* <DEDUP_REMOVED lines=9> */
[----:B------:R-:W-:Y:S04]  /*7d60*/  LDGSTS.E [R2+0x21700], desc[UR24][R58.64], P1 ;  /* 0x217000003a027fae */ /* 0x000fe800089a1018 */
[----:B------:R1:W-:Y:S04]  /*7d70*/  LDGSTS.E [R2+0x21b00], desc[UR24][R56.64], P1 ;  /* 0x21b0000038027fae */ /* 0x0003e800089a1018 */
[----:B------:R1:W-:Y:S04]  /*7d80*/  LDGSTS.E [R2+0x21f00], desc[UR24][R200.64], P1 ;  /* 0x21f00000c8027fae */ /* 0x0003e800089a1018 */
[----:B------:R-:W0:Y:S04]  /*7d90*/  LDGDEPBAR ;  /* 0x00000000000079af */ /* 0x000e280000000000 */
[----:B------:R-:W-:Y:S04]  /*7da0*/  STL [R1+0x984], R8 ;  /* 0x0009840801007387 */ /* 0x000fe80000100800 */
[----:B------:R-:W-:Y:S04]  /*7db0*/  STL.64 [R1+0x9e8], R40 ;  /* 0x0009e82801007387 */ /* 0x000fe80000100a00 */
[----:B------:R-:W-:Y:S04]  /*7dc0*/  STL.64 [R1+0x9f8], R32 ;  /* 0x0009f82001007387 */ /* 0x000fe80000100a00 */
[----:B------:R-:W-:Y:S04]  /*7dd0*/  STL.64 [R1+0xa08], R24 ;  /* 0x000a081801007387 */ /* 0x000fe80000100a00 */
[----:B------:R-:W-:Y:S01]  /*7de0*/  STL.64 [R1+0xa10], R38 ;  /* 0x000a102601007387 */ /* 0x000fe20000100a00 */
[----:B------:R-:W-:-:S04]  /*7df0*/  DEPBAR.LE SB0, 0x0 ;  /* 0x000080000000791a */ /* 0x000fc80000000000 */
[----:B------:R-:W-:Y:S06]  /*7e00*/  BAR.SYNC.DEFER_BLOCKING 0x0 ;  /* 0x0000000000007b1d */ /* 0x000fec0000010000 */
[----:B------:R-:W-:Y:S04]  /*7e10*/  STL.64 [R1+0xa00], R16 ;  /* 0x000a001001007387 */ /* 0x000fe80000100a00 */
        /* <DEDUP_REMOVED lines=11> */
[----:B--2---:R-:W2:Y:S04]  /*7ed0*/  LDSM.16.M88.4 R8, [R3+0x12000] ;  /* 0x012000000308783b */ /* 0x004ea80000000200 */
[----:B------:R-:W2:Y:S04]  /*7ee0*/  LDSM.16.M88.4 R12, [R3+0x16000] ;  /* 0x01600000030c783b */ /* 0x000ea80000000200 */
[----:B------:R-:W2:Y:S04]  /*7ef0*/  LDSM.16.M88.4 R16, [R3+0x18000] ;  /* 0x018000000310783b */ /* 0x000ea80000000200 */
[----:B---3--:R-:W-:Y:S04]  /*7f00*/  LDSM.16.M88.4 R112, [R3] ;  /* 0x000000000370783b */ /* 0x008fe80000000200 */
[----:B----4-:R-:W-:Y:S04]  /*7f10*/  LDSM.16.M88.4 R108, [R3+0x800] ;  /* 0x00080000036c783b */ /* 0x010fe80000000200 */
[----:B-----5:R-:W-:Y:S04]  /*7f20*/  LDSM.16.M88.4 R104, [R3+0x1000] ;  /* 0x001000000368783b */ /* 0x020fe80000000200 */
[----:B-1----:R-:W-:Y:S04]  /*7f30*/  LDSM.16.M88.4 R100, [R3+0x1800] ;  /* 0x001800000364783b */ /* 0x002fe80000000200 */
[----:B------:R-:W-:Y:S04]  /*7f40*/  LDSM.16.M88.4 R120, [R3+0x2000] ;  /* 0x002000000378783b */ /* 0x000fe80000000200 */
[----:B------:R-:W-:Y:S04]  /*7f50*/  LDSM.16.M88.4 R116, [R3+0x2800] ;  /* 0x002800000374783b */ /* 0x000fe80000000200 */
[----:B------:R-:W-:Y:S01]  /*7f60*/  LDSM.16.M88.4 R92, [R3+0x3000] ;  /* 0x00300000035c783b */ /* 0x000fe20000000200 */
[----:B--2---:R-:W-:-:S03]  /*7f70*/  MOV R52, R8 ;  /* 0x0000000800347202 */ /* 0x004fc60000000f00 */
[----:B------:R-:W-:Y:S01]  /*7f80*/  STL.64 [R1+0x8], R10 ;  /* 0x0000080a01007387 */ /* 0x000fe20000100a00 */
[----:B------:R-:W-:Y:S02]  /*7f90*/  IMAD.MOV.U32 R4, RZ, RZ, R9 ;  /* 0x000000ffff047224 */ /* 0x000fe400078e0009 */
[----:B------:R-:W-:Y:S01]  /*7fa0*/  IMAD.MOV.U32 R60, RZ, RZ, R12 ;  /* 0x000000ffff3c7224 */ /* 0x000fe200078e000c */
[----:B------:R-:W1:Y:S01]  /*7fb0*/  LDSM.16.M88.4 R8, [R3+0x14000] ;  /* 0x014000000308783b */ /* 0x000e620000000200 */
[----:B------:R-:W-:-:S03]  /*7fc0*/  MOV R64, R16 ;  /* 0x0000001000407202 */ /* 0x000fc60000000f00 */
[----:B------:R-:W-:Y:S04]  /*7fd0*/  LDSM.16.M88.4 R96, [R3+0x3800] ;  /* 0x003800000360783b */ /* 0x000fe80000000200 */
[----:B------:R-:W-:Y:S04]  /*7fe0*/  LDSM.16.M88.4 R136, [R3+0x4000] ;  /* 0x004000000388783b */ /* 0x000fe80000000200 */
[----:B------:R-:W-:Y:S04]  /*7ff0*/  LDSM.16.M88.4 R132, [R3+0x4800] ;  /* 0x004800000384783b */ /* 0x000fe80000000200 */
[----:B------:R-:W-:Y:S04]  /*8000*/  LDSM.16.M88.4 R128, [R3+0x5000] ;  /* 0x005000000380783b */ /* 0x000fe80000000200 */
[----:B------:R-:W-:Y:S04]  /*8010*/  LDSM.16.M88.4 R124, [R3+0x5800] ;  /* 0x00580000037c783b */ /* 0x000fe80000000200 */
[----:B------:R-:W-:Y:S04]  /*8020*/  LDSM.16.M88.4 R152, [R3+0x6000] ;  /* 0x006000000398783b */ /* 0x000fe80000000200 */
[----:B------:R-:W-:Y:S04]  /*8030*/  LDSM.16.M88.4 R148, [R3+0x6800] ;  /* 0x006800000394783b */ /* 0x000fe80000000200 */
[----:B------:R-:W-:Y:S04]  /*8040*/  LDSM.16.M88.4 R144, [R3+0x7000] ;  /* 0x007000000390783b */ /* 0x000fe80000000200 */
[----:B------:R-:W-:Y:S01]  /*8050*/  LDSM.16.M88.4 R140, [R3+0x7800] ;  /* 0x00780000038c783b */ /* 0x000fe20000000200 */
[----:B-1----:R-:W-:-:S03]  /*8060*/  IMAD.MOV.U32 R56, RZ, RZ, R8 ;  /* 0x000000ffff387224 */ /* 0x002fc600078e0008 */
[----:B------:R-:W-:Y:S01]  /*8070*/  STL.64 [R1+0x48], R10 ;  /* 0x0000480a01007387 */ /* 0x000fe20000100a00 */
[----:B------:R-:W-:-:S03]  /*8080*/  MOV R5, R9 ;  /* 0x0000000900057202 */ /* 0x000fc60000000f00 */
[----:B------:R-:W1:Y:S04]  /*8090*/  LDSM.16.M88.4 R8, [R3+0x14800] ;  /* 0x014800000308783b */ /* 0x000e680000000200 */
        /* <DEDUP_REMOVED lines=11> */
[----:B------:R-:W-:-:S03]  /*8150*/  IMAD.MOV.U32 R6, RZ, RZ, R9 ;  /* 0x000000ffff067224 */ /* 0x000fc600078e0009 */
        /* <DEDUP_REMOVED lines=10> */
[----:B-1----:R-:W-:-:S03]  /*8200*/  MOV R58, R8 ;  /* 0x00000008003a7202 */ /* 0x002fc60000000f00 */
[----:B------:R-:W-:Y:S01]  /*8210*/  STL.64 [R1+0x28], R10 ;  /* 0x0000280a01007387 */ /* 0x000fe20000100a00 */
[----:B------:R-:W-:-:S03]  /*8220*/  IMAD.MOV.U32 R7, RZ, RZ, R9 ;  /* 0x000000ffff077224 */ /* 0x000fc600078e0009 */
[----:B------:R-:W1:Y:S04]  /*8230*/  LDSM.16.M88.4 R8, [R3+0x15800] ;  /* 0x015800000308783b */ /* 0x000e680000000200 */
[----:B------:R-:W-:Y:S04]  /*8240*/  LDSM.16.M88.4 R228, [R3+0x11000] ;  /* 0x0110000003e4783b */ /* 0x000fe80000000200 */
[----:B------:R-:W-:Y:S04]  /*8250*/  LDSM.16.M88.4 R224, [R3+0x11800] ;  /* 0x0118000003e0783b */ /* 0x000fe80000000200 */
[----:B------:R-:W-:Y:S04]  /*8260*/  LDSM.16.M88.4 R248, [R3+0x12800] ;  /* 0x0128000003f8783b */ /* 0x000fe80000000200 */
[----:B------:R-:W-:Y:S04]  /*8270*/  LDSM.16.M88.4 R244, [R3+0x13000] ;  /* 0x0130000003f4783b */ /* 0x000fe80000000200 */
[----:B------:R-:W-:Y:S01]  /*8280*/  LDSM.16.M88.4 R240, [R3+0x13800] ;  /* 0x0138000003f0783b */ /* 0x000fe20000000200 */
[----:B-1----:R-:W-:-:S03]  /*8290*/  IMAD.MOV.U32 R59, RZ, RZ, R8 ;  /* 0x000000ffff3b7224 */ /* 0x002fc600078e0008 */
[----:B------:R-:W-:Y:S01]  /*82a0*/  STL.64 [R1+0x18], R10 ;  /* 0x0000180a01007387 */ /* 0x000fe20000100a00 */
[----:B------:R-:W-:Y:S01]  /*82b0*/  MOV R8, R9 ;  /* 0x0000000900087202 */ /* 0x000fe20000000f00 */
[----:B------:R-:W-:Y:S02]  /*82c0*/  IMAD.MOV.U32 R9, RZ, RZ, R13 ;  /* 0x000000ffff097224 */ /* 0x000fe400078e000d */
[----:B------:R-:W-:Y:S04]  /*82d0*/  STL.64 [R1+0x88], R14 ;  /* 0x0000880e01007387 */ /* 0x000fe80000100a00 */
[----:B------:R-:W1:Y:S02]  /*82e0*/  LDSM.16.M88.4 R12, [R3+0x16800] ;  /* 0x01680000030c783b */ /* 0x000e640000000200 */
[----:B-1----:R-:W-:-:S02]  /*82f0*/  MOV R61, R12 ;  /* 0x0000000c003d7202 */ /* 0x002fc40000000f00 */
[----:B------:R-:W-:Y:S01]  /*8300*/  STL.64 [R1+0x78], R14 ;  /* 0x0000780e01007387 */ /* 0x000fe20000100a00 */
[----:B------:R-:W-:-:S03]  /*8310*/  IMAD.MOV.U32 R10, RZ, RZ, R13 ;  /* 0x000000ffff0a7224 */ /* 0x000fc600078e000d */
[----:B------:R-:W1:Y:S02]  /*8320*/  LDSM.16.M88.4 R12, [R3+0x17000] ;  /* 0x01700000030c783b */ /* 0x000e640000000200 */
[----:B-1----:R-:W-:Y:S02]  /*8330*/  IMAD.MOV.U32 R62, RZ, RZ, R12 ;  /* 0x000000ffff3e7224 */ /* 0x002fe400078e000c */
[----:B------:R-:W-:Y:S01]  /*8340*/  STL.64 [R1+0x68], R14 ;  /* 0x0000680e01007387 */ /* 0x000fe20000100a00 */
[----:B------:R-:W-:-:S03]  /*8350*/  MOV R11, R13 ;  /* 0x0000000d000b7202 */ /* 0x000fc60000000f00 */
[----:B------:R-:W1:Y:S02]  /*8360*/  LDSM.16.M88.4 R12, [R3+0x17800] ;  /* 0x01780000030c783b */ /* 0x000e640000000200 */
[----:B-1----:R-:W-:Y:S02]  /*8370*/  IMAD.MOV.U32 R63, RZ, RZ, R12 ;  /* 0x000000ffff3f7224 */ /* 0x002fe400078e000c */
[----:B------:R-:W-:Y:S01]  /*8380*/  STL.64 [R1+0x58], R14 ;  /* 0x0000580e01007387 */ /* 0x000fe20000100a00 */
[----:B------:R-:W-:Y:S02]  /*8390*/  IMAD.MOV.U32 R12, RZ, RZ, R13 ;  /* 0x000000ffff0c7224 */ /* 0x000fe400078e000d */
[----:B------:R-:W-:Y:S01]  /*83a0*/  IMAD.MOV.U32 R13, RZ, RZ, R17 ;  /* 0x000000ffff0d7224 */ /* 0x000fe200078e0011 */
[----:B------:R-:W-:Y:S04]  /*83b0*/  STL.64 [R1+0xc8], R18 ;  /* 0x0000c81201007387 */ /* 0x000fe80000100a00 */
[----:B------:R-:W1:Y:S02]  /*83c0*/  LDSM.16.M88.4 R16, [R3+0x18800] ;  /* 0x018800000310783b */ /* 0x000e640000000200 */
[----:B-1----:R-:W-:-:S02]  /*83d0*/  IMAD.MOV.U32 R65, RZ, RZ, R16 ;  /* 0x000000ffff417224 */ /* 0x002fc400078e0010 */
[----:B------:R-:W-:Y:S01]  /*83e0*/  STL.64 [R1+0xb8], R18 ;  /* 0x0000b81201007387 */ /* 0x000fe20000100a00 */
[----:B------:R-:W-:-:S03]  /*83f0*/  MOV R14, R17 ;  /* 0x00000011000e7202 */ /* 0x000fc60000000f00 */
[----:B------:R-:W1:Y:S02]  /*8400*/  LDSM.16.M88.4 R16, [R3+0x19000] ;  /* 0x019000000310783b */ /* 0x000e640000000200 */
[----:B-1----:R-:W-:Y:S02]  /*8410*/  IMAD.MOV.U32 R66, RZ, RZ, R16 ;  /* 0x000000ffff427224 */ /* 0x002fe400078e0010 */
[----:B------:R-:W-:Y:S01]  /*8420*/  STL.64 [R1+0xa8], R18 ;  /* 0x0000a81201007387 */ /* 0x000fe20000100a00 */
[----:B------:R-:W-:-:S03]  /*8430*/  IMAD.MOV.U32 R15, RZ, RZ, R17 ;  /* 0x000000ffff0f7224 */ /* 0x000fc600078e0011 */
[----:B------:R-:W1:Y:S04]  /*8440*/  LDSM.16.M88.4 R16, [R3+0x19800] ;  /* 0x019800000310783b */ /* 0x000e680000000200 */
[----:B-1----:R-:W-:Y:S01]  /*8450*/  STL.64 [R1+0x90], R16 ;  /* 0x0000901001007387 */ /* 0x002fe20000100a00 */
[----:B------:R-:W-:-:S03]  /*8460*/  MOV R67, R16 ;  /* 0x0000001000437202 */ /* 0x000fc60000000f00 */
[----:B------:R-:W-:Y:S04]  /*8470*/  STL.64 [R1+0x98], R18 ;  /* 0x0000981201007387 */ /* 0x000fe80000100a00 */
[----:B------:R-:W1:Y:S04]  /*8480*/  LDSM.16.M88.4 R16, [R3+0x1a000] ;  /* 0x01a000000310783b */ /* 0x000e680000000200 */
[----:B-1----:R-:W-:Y:S01]  /*8490*/  STL.64 [R1+0x100], R16 ;  /* 0x0001001001007387 */ /* 0x002fe20000100a00 */
[----:B------:R-:W-:-:S03]  /*84a0*/  IMAD.MOV.U32 R68, RZ, RZ, R16 ;  /* 0x000000ffff447224 */ /* 0x000fc600078e0010 */
[----:B------:R-:W-:Y:S04]  /*84b0*/  STL.64 [R1+0x108], R18 ;  /* 0x0001081201007387 */ /* 0x000fe80000100a00 */
[----:B------:R-:W1:Y:S04]  /*84c0*/  LDSM.16.M88.4 R16, [R3+0x1a800] ;  /* 0x01a800000310783b */ /* 0x000e680000000200 */
[----:B-1----:R-:W-:Y:S01]  /*84d0*/  STL.64 [R1+0xf0], R16 ;  /* 0x0000f01001007387 */ /* 0x002fe20000100a00 */
[----:B------:R-:W-:-:S03]  /*84e0*/  IMAD.MOV.U32 R69, RZ, RZ, R16 ;  /* 0x000000ffff457224 */ /* 0x000fc600078e0010 */
[----:B------:R-:W-:Y:S04]  /*84f0*/  STL.64 [R1+0xf8], R18 ;  /* 0x0000f81201007387 */ /* 0x000fe80000100a00 */
        /* <DEDUP_REMOVED lines=37> */
[----:B-1----:R1:W-:Y:S01]  /*8750*/  STL.64 [R1+0x150], R16 ;  /* 0x0001501001007387 */ /* 0x0023e20000100a00 */
[----:B------:R-:W-:-:S03]  /*8760*/  MOV R79, R16 ;  /* 0x00000010004f7202 */ /* 0x000fc60000000f00 */
[----:B------:R1:W-:Y:S01]  /*8770*/  STL.64 [R1+0x158], R18 ;  /* 0x0001581201007387 */ /* 0x0003e20000100a00 */
[----:B------:R-:W-:Y:S05]  /*8780*/  @!P4 BRA `(.L_x_6) ;  /* 0x000000080008c947 */ /* 0x000fea0003800000 */
[----:B-1----:R-:W-:Y:S01]  /*8790*/  IMAD.MOV.U32 R16, RZ, RZ, R112 ;  /* 0x000000ffff107224 */ /* 0x002fe200078e0070 */
[----:B------:R-:W-:Y:S01]  /*87a0*/  MOV R18, R104 ;  /* 0x0000006800127202 */ /* 0x000fe20000000f00 */
[----:B------:R-:W-:Y:S01]  /*87b0*/  IMAD.MOV.U32 R17, RZ, RZ, R108 ;  /* 0x000000ffff117224 */ /* 0x000fe200078e006c */
[----:B------:R-:W2:Y:S01]  /*87c0*/  LDL.LU R112, [R1+0x154] ;  /* 0x0001540001707983 */ /* 0x000ea20000300800 */
[----:B------:R-:W-:Y:S01]  /*87d0*/  IMAD.MOV.U32 R19, RZ, RZ, R100 ;  /* 0x000000ffff137224 */ /* 0x000fe200078e0064 */
[----:B------:R-:W-:Y:S01]  /*87e0*/  MOV R21, R116 ;  /* 0x0000007400157202 */ /* 0x000fe20000000f00 */
[----:B------:R-:W-:Y:S01]  /*87f0*/  IMAD.MOV.U32 R20, RZ, RZ, R120 ;  /* 0x000000ffff147224 */ /* 0x000fe200078e0078 */
[----:B------:R-:W3:Y:S01]  /*8800*/  LDL.LU R108, [R1+0x164] ;  /* 0x00016400016c7983 */ /* 0x000ee20000300800 */
[----:B------:R-:W-:Y:S01]  /*8810*/  IMAD.MOV.U32 R22, RZ, RZ, R92 ;  /* 0x000000ffff167224 */ /* 0x000fe200078e005c */
[----:B------:R-:W-:Y:S01]  /*8820*/  MOV R24, R136 ;  /* 0x0000008800187202 */ /* 0x000fe20000000f00 */
[----:B------:R-:W-:Y:S01]  /*8830*/  IMAD.MOV.U32 R23, RZ, RZ, R96 ;  /* 0x000000ffff177224 */ /* 0x000fe200078e0060 */
[----:B------:R-:W4:Y:S01]  /*8840*/  LDL.LU R104, [R1+0x174] ;  /* 0x0001740001687983 */ /* 0x000f220000300800 */
[----:B------:R-:W-:Y:S01]  /*8850*/  IMAD.MOV.U32 R25, RZ, RZ, R132 ;  /* 0x000000ffff197224 */ /* 0x000fe200078e0084 */
[----:B------:R-:W-:Y:S01]  /*8860*/  MOV R27, R124 ;  /* 0x0000007c001b7202 */ /* 0x000fe20000000f00 */
[----:B------:R-:W-:Y:S01]  /*8870*/  IMAD.MOV.U32 R26, RZ, RZ, R128 ;  /* 0x000000ffff1a7224 */ /* 0x000fe200078e0080 */
[----:B------:R-:W5:Y:S01]  /*8880*/  LDL.LU R100, [R1+0x184] ;  /* 0x0001840001647983 */ /* 0x000f620000300800 */
        /* <DEDUP_REMOVED lines=39> */
[----:B------:R-:W-:Y:S01]  /*8b00*/  MOV R160, R10 ;  /* 0x0000000a00a07202 */ /* 0x000fe20000000f00 */
[----:B------:R-:W-:Y:S01]  /*8b10*/  IMAD.MOV.U32 R156, RZ, RZ, R9 ;  /* 0x000000ffff9c7224 */ /* 0x000fe200078e0009 */
[----:B------:R-:W-:Y:S01]  /*8b20*/  MOV R180, R7 ;  /* 0x0000000700b47202 */ /* 0x000fe20000000f00 */
[----:B------:R-:W-:Y:S01]  /*8b30*/  IMAD.MOV.U32 R176, RZ, RZ, R6 ;  /* 0x000000ffffb07224 */ /* 0x000fe200078e0006 */
[----:B------:R-:W-:Y:S01]  /*8b40*/  MOV R204, R4 ;  /* 0x0000000400cc7202 */ /* 0x000fe20000000f00 */
[----:B------:R-:W-:-:S02]  /*8b50*/  IMAD.MOV.U32 R144, RZ, RZ, R14 ;  /* 0x000000ffff907224 */ /* 0x000fc400078e000e */
[----:B------:R-:W-:Y:S02]  /*8b60*/  IMAD.MOV.U32 R164, RZ, RZ, R11 ;  /* 0x000000ffffa47224 */ /* 0x000fe400078e000b */
[----:B------:R-:W-:Y:S02]  /*8b70*/  IMAD.MOV.U32 R184, RZ, RZ, R8 ;  /* 0x000000ffffb87224 */ /* 0x000fe400078e0008 */
[----:B------:R-:W-:Y:S01]  /*8b80*/  IMAD.MOV.U32 R172, RZ, RZ, R5 ;  /* 0x000000ffffac7224 */ /* 0x000fe200078e0005 */
[----:B------:R1:W-:Y:S01]  /*8b90*/  STTM.x64 tmem[UR8+0x100], R16 ;  /* 0x00010010000079ed */ /* 0x0003e20008340008 */
        /* <DEDUP_REMOVED lines=11> */
[----:B------:R-:W-:Y:S02]  /*8c50*/  IMAD.MOV.U32 R14, RZ, RZ, R129 ;  /* 0x000000ffff0e7224 */ /* 0x000fe400078e0081 */
[----:B-1----:R-:W-:Y:S01]  /*8c60*/  IMAD.MOV.U32 R16, RZ, RZ, R153 ;  /* 0x000000ffff107224 */ /* 0x002fe200078e0099 */
[----:B------:R-:W-:Y:S01]  /*8c70*/  MOV R18, R145 ;  /* 0x0000009100127202 */ /* 0x000fe20000000f00 */
        /* <DEDUP_REMOVED lines=28> */
[----:B------:R-:W-:Y:S02]  /*8e40*/  IMAD.MOV.U32 R41, RZ, RZ, R249 ;  /* 0x000000ffff297224 */ /* 0x000fe400078e00f9 */
[----:B------:R-:W-:Y:S02]  /*8e50*/  IMAD.MOV.U32 R43, RZ, RZ, R241 ;  /* 0x000000ffff2b7224 */ /* 0x000fe400078e00f1 */
[----:B------:R-:W-:-:S02]  /*8e60*/  IMAD.MOV.U32 R44, RZ, RZ, R172 ;  /* 0x000000ffff2c7224 */ /* 0x000fc400078e00ac */
[----:B------:R-:W-:Y:S02]  /*8e70*/  IMAD.MOV.U32 R46, RZ, RZ, R180 ;  /* 0x000000ffff2e7224 */ /* 0x000fe400078e00b4 */
[----:B------:R-:W-:Y:S02]  /*8e80*/  IMAD.MOV.U32 R47, RZ, RZ, R184 ;  /* 0x000000ffff2f7224 */ /* 0x000fe400078e00b8 */
[----:B------:R-:W-:Y:S02]  /*8e90*/  IMAD.MOV.U32 R49, RZ, RZ, R160 ;  /* 0x000000ffff317224 */ /* 0x000fe400078e00a0 */
[----:B------:R-:W-:Y:S02]  /*8ea0*/  IMAD.MOV.U32 R50, RZ, RZ, R164 ;  /* 0x000000ffff327224 */ /* 0x000fe400078e00a4 */
[----:B------:R-:W-:Y:S02]  /*8eb0*/  IMAD.MOV.U32 R52, RZ, RZ, R140 ;  /* 0x000000ffff347224 */ /* 0x000fe400078e008c */
[----:B------:R-:W-:-:S02]  /*8ec0*/  IMAD.MOV.U32 R53, RZ, RZ, R144 ;  /* 0x000000ffff357224 */ /* 0x000fc400078e0090 */
[----:B--2---:R-:W-:Y:S01]  /*8ed0*/  IMAD.MOV.U32 R67, RZ, RZ, R112 ;  /* 0x000000ffff437224 */ /* 0x004fe200078e0070 */
[----:B---3--:R-:W-:Y:S01]  /*8ee0*/  MOV R66, R108 ;  /* 0x0000006c00427202 */ /* 0x008fe20000000f00 */
[----:B----4-:R-:W-:Y:S02]  /*8ef0*/  IMAD.MOV.U32 R65, RZ, RZ, R104 ;  /* 0x000000ffff417224 */ /* 0x010fe400078e0068 */
[----:B-----5:R-:W-:Y:S01]  /*8f00*/  IMAD.MOV.U32 R64, RZ, RZ, R100 ;  /* 0x000000ffff407224 */ /* 0x020fe200078e0064 */
[----:B------:R-:W-:Y:S01]  /*8f10*/  MOV R63, R120 ;  /* 0x00000078003f7202 */ /* 0x000fe20000000f00 */
[----:B------:R-:W-:Y:S02]  /*8f20*/  IMAD.MOV.U32 R62, RZ, RZ, R116 ;  /* 0x000000ffff3e7224 */ /* 0x000fe400078e0074 */
[----:B------:R-:W-:Y:S01]  /*8f30*/  IMAD.MOV.U32 R61, RZ, RZ, R92 ;  /* 0x000000ffff3d7224 */ /* 0x000fe200078e005c */
[----:B------:R-:W-:Y:S01]  /*8f40*/  MOV R60, R96 ;  /* 0x00000060003c7202 */ /* 0x000fe20000000f00 */
[----:B------:R-:W-:-:S02]  /*8f50*/  IMAD.MOV.U32 R59, RZ, RZ, R136 ;  /* 0x000000ffff3b7224 */ /* 0x000fc400078e0088 */
[----:B------:R-:W-:Y:S01]  /*8f60*/  IMAD.MOV.U32 R58, RZ, RZ, R132 ;  /* 0x000000ffff3a7224 */ /* 0x000fe200078e0084 */
[----:B------:R-:W-:Y:S01]  /*8f70*/  MOV R57, R128 ;  /* 0x0000008000397202 */ /* 0x000fe20000000f00 */
[----:B------:R-:W-:Y:S02]  /*8f80*/  IMAD.MOV.U32 R56, RZ, RZ, R124 ;  /* 0x000000ffff387224 */ /* 0x000fe400078e007c */
[----:B------:R-:W-:-:S04]  /*8f90*/  IMAD.MOV.U32 R55, RZ, RZ, R152 ;  /* 0x000000ffff377224 */ /* 0x000fc800078e0098 */
[----:B------:R2:W-:Y:S03]  /*8fa0*/  STTM.x64 tmem[UR8+0x140], R4 ;  /* 0x00014004000079ed */ /* 0x0005e60008340008 */
.L_x_6:
[----:B--2---:R-:W2:Y:S01]  /*8fb0*/  LDC R4, c[0x0][0x3a0] ;  /* 0x0000e800ff047b82 */ /* 0x004ea20000000800 */
[----:B------:R-:W3:Y:S01]  /*8fc0*/  LDCU UR17, c[0x0][0x3a0] ;  /* 0x00007400ff1177ac */ /* 0x000ee20008000800 */
[----:B------:R-:W4:Y:S01]  /*8fd0*/  S2R R10, SR_TID.X ;  /* 0x00000000000a7919 */ /* 0x000f220000002100 */
[C---:B------:R-:W-:Y:S01]  /*8fe0*/  IADD3 R11, PT, PT, R203.reuse, -0x40, RZ ;  /* 0xffffffc0cb0b7810 */ /* 0x040fe20007ffe0ff */
[C---:B------:R-:W-:Y:S01]  /*8ff0*/  VIADD R71, R203.reuse, 0x3f ;  /* 0x0000003fcb477836 */ /* 0x040fe20000000000 */
[----:B------:R-:W5:Y:S01]  /*9000*/  LDCU UR16, c[0x0][0x3a0] ;  /* 0x00007400ff1077ac */ /* 0x000f620008000800 */
[----:B------:R-:W-:Y:S02]  /*9010*/  IADD3 R203, PT, PT, R203, -0x41, RZ ;  /* 0xffffffbfcbcb7810 */ /* 0x000fe40007ffe0ff */
[----:B------:R-:W1:Y:S01]  /*9020*/  LDC R5, c[0x0][0x3a0] ;  /* 0x0000e800ff057b82 */ /* 0x000e620000000800 */
[----:B------:R-:W1:Y:S01]  /*9030*/  LDCU UR10, c[0x0][0x3a0] ;  /* 0x00007400ff0a77ac */ /* 0x000e620008000800 */
[----:B------:R-:W1:Y:S06]  /*9040*/  LDCU UR15, c[0x0][0x3a0] ;  /* 0x00007400ff0f77ac */ /* 0x000e6c0008000800 */
[----:B------:R-:W5:Y:S01]  /*9050*/  LDC R6, c[0x0][0x3a0] ;  /* 0x0000e800ff067b82 */ /* 0x000f620000000800 */
[----:B------:R-:W1:Y:S01]  /*9060*/  LDCU UR5, c[0x0][0x3a0] ;  /* 0x00007400ff0577ac */ /* 0x000e620008000800 */
[----:B------:R-:W1:Y:S06]  /*9070*/  LDCU UR14, c[0x0][0x3a0] ;  /* 0x00007400ff0e77ac */ /* 0x000e6c0008000800 */
[----:B------:R-:W5:Y:S01]  /*9080*/  LDC R7, c[0x0][0x3a0] ;  /* 0x0000e800ff077b82 */ /* 0x000f620000000800 */
[----:B------:R-:W1:Y:S01]  /*9090*/  LDCU UR4, c[0x0][0x3a0] ;  /* 0x00007400ff0477ac */ /* 0x000e620008000800 */
[----:B--2---:R-:W-:Y:S01]  /*90a0*/  VIADD R4, R4, 0xffffffa0 ;  /* 0xffffffa004047836 */ /* 0x004fe20000000000 */
[----:B------:R-:W2:Y:S04]  /*90b0*/  LDCU UR11, c[0x0][0x3a0] ;  /* 0x00007400ff0b77ac */ /* 0x000ea80008000800 */
[----:B------:R-:W-:Y:S01]  /*90c0*/  ISETP.GE.U32.AND P2, PT, R4, 0x7fffff61, PT ;  /* 0x7fffff610400780c */ /* 0x000fe20003f46070 */
[----:B------:R-:W2:Y:S01]  /*90d0*/  LDC R8, c[0x0][0x3a0] ;  /* 0x0000e800ff087b82 */ /* 0x000ea20000000800 */
[----:B------:R-:W2:Y:S01]  /*90e0*/  LDCU UR13, c[0x0][0x3a0] ;  /* 0x00007400ff0d77ac */ /* 0x000ea20008000800 */
[----:B-1----:R-:W-:-:S02]  /*90f0*/  IADD3 R5, PT, PT, R5, -0x5f, RZ ;  /* 0xffffffa105057810 */ /* 0x002fc40007ffe0ff */
[----:B----4-:R-:W-:Y:S01]  /*9100*/  LOP3.LUT R10, R10, 0x3f, RZ, 0xc0, !PT ;  /* 0x0000003f0a0a7812 */ /* 0x010fe200078ec0ff */
[----:B---3--:R-:W-:Y:S01]  /*9110*/  UIADD3 UR17, UPT, UPT, UR17, -0x56, URZ ;  /* 0xffffffaa11117890 */ /* 0x008fe2000fffe0ff */
[----:B------:R-:W-:Y:S01]  /*9120*/  ISETP.GE.U32.AND P0, PT, R5, 0x7fffff62, PT ;  /* 0x7fffff620500780c */ /* 0x000fe20003f06070 */
[----:B-----5:R-:W-:Y:S01]  /*9130*/  UIADD3 UR16, UPT, UPT, UR16, -0x55, URZ ;  /* 0xffffffab10107890 */ /* 0x020fe2000fffe0ff */
[----:B------:R-:W1:Y:S01]  /*9140*/  LDC R9, c[0x0][0x3a0] ;  /* 0x0000e800ff097b82 */ /* 0x000e620000000800 */
[----:B------:R-:W-:Y:S01]  /*9150*/  UIADD3 UR10, UPT, UPT, UR10, -0x53, URZ ;  /* 0xffffffad0a0a7890 */ /* 0x000fe2000fffe0ff */
[----:B------:R-:W-:Y:S01]  /*9160*/  SEL R5, RZ, 0x1, P2 ;  /* 0x00000001ff057807 */ /* 0x000fe20001000000 */
[----:B------:R-:W3:Y:S01]  /*9170*/  LDCU UR12, c[0x0][0x3a0] ;  /* 0x00007400ff0c77ac */ /* 0x000ee20008000800 */
[----:B------:R-:W-:Y:S01]  /*9180*/  SEL R4, RZ, 0x1fffe, P0 ;  /* 0x0001fffeff047807 */ /* 0x000fe20000000000 */
[----:B------:R-:W-:-:S03]  /*9190*/  UISETP.GE.U32.AND UP1, UPT, UR17, 0x7fffff6b, UPT ;  /* 0x7fffff6b1100788c */ /* 0x000fc6000bf26070 */
[----:B------:R-:W4:Y:S01]  /*91a0*/  LDC R69, c[0x0][0x3a0] ;  /* 0x0000e800ff457b82 */ /* 0x000f220000000800 */
[----:B------:R-:W-:Y:S01]  /*91b0*/  UIADD3 UR15, UPT, UPT, UR15, -0x58, URZ ;  /* 0xffffffa80f0f7890 */ /* 0x000fe2000fffe0ff */
[----:B------:R-:W-:Y:S01]  /*91c0*/  IMAD.IADD R4, R5, 0x1, R4 ;  /* 0x0000000105047824 */ /* 0x000fe200078e0204 */
[----:B------:R-:W-:Y:S01]  /*91d0*/  UIADD3 UR5, UPT, UPT, UR5, -0x5c, URZ ;  /* 0xffffffa405057890 */ /* 0x000fe2000fffe0ff */
[----:B------:R-:W-:Y:S01]  /*91e0*/  VIADD R5, R6, 0xffffffa2 ;  /* 0xffffffa206057836 */ /* 0x000fe20000000000 */
[----:B------:R-:W-:Y:S01]  /*91f0*/  UISETP.GE.U32.AND UP2, UPT, UR16, 0x7fffff6c, UPT ;  /* 0x7fffff6c1000788c */ /* 0x000fe2000bf46070 */
[----:B------:R-:W-:Y:S01]  /*9200*/  IADD3 R6, PT, PT, R7, -0x5d, RZ ;  /* 0xffffffa307067810 */ /* 0x000fe20007ffe0ff */
[----:B------:R-:W-:Y:S01]  /*9210*/  UIADD3 UR14, UPT, UPT, UR14, -0x57, URZ ;  /* 0xffffffa90e0e7890 */ /* 0x000fe2000fffe0ff */
[----:B------:R-:W3:Y:S01]  /*9220*/  LDC R70, c[0x0][0x3a0] ;  /* 0x0000e800ff467b82 */ /* 0x000ee20000000800 */
[----:B------:R-:W-:Y:S01]  /*9230*/  UIADD3 UR4, UPT, UPT, UR4, -0x5b, URZ ;  /* 0xffffffa504047890 */ /* 0x000fe2000fffe0ff */
[----:B------:R-:W-:Y:S01]  /*9240*/  ISETP.GE.U32.AND P0, PT, R5, 0x7fffff63, PT ;  /* 0x7fffff630500780c */ /* 0x000fe20003f06070 */
[----:B------:R-:W-:Y:S01]  /*9250*/  UISETP.GE.U32.AND UP4, UPT, UR10, 0x7fffff6e, UPT ;  /* 0x7fffff6e0a00788c */ /* 0x000fe2000bf86070 */
[----:B------:R-:W-:Y:S01]  /*9260*/  ISETP.GE.U32.AND P1, PT, R6, 0x7fffff64, PT ;  /* 0x7fffff640600780c */ /* 0x000fe20003f26070 */
[----:B--2---:R-:W-:Y:S01]  /*9270*/  UIADD3 UR11, UPT, UPT, UR11, -0x54, URZ ;  /* 0xffffffac0b0b7890 */ /* 0x004fe2000fffe0ff */
[----:B------:R-:W-:Y:S01]  /*9280*/  VIADD R5, R8, 0xffffffa6 ;  /* 0xffffffa608057836 */ /* 0x000fe20000000000 */
[----:B------:R-:W-:Y:S01]  /*9290*/  USEL UR10, URZ, 0x4, UP1 ;  /* 0x00000004ff0a7887 */ /* 0x000fe20008800000 */
[----:B-1----:R-:W-:Y:S01]  /*92a0*/  VIADD R6, R9, 0xffffffa7 ;  /* 0xffffffa709067836 */ /* 0x002fe20000000000 */
[----:B------:R-:W-:Y:S01]  /*92b0*/  UISETP.GE.U32.AND UP5, UPT, UR15, 0x7fffff69, UPT ;  /* 0x7fffff690f00788c */ /* 0x000fe2000bfa6070 */
[----:B------:R-:W-:Y:S01]  /*92c0*/  SEL R8, RZ, 0x4, P0 ;  /* 0x00000004ff087807 */ /* 0x000fe20000000000 */
[----:B------:R-:W-:Y:S01]  /*92d0*/  UISETP.GE.U32.AND UP1, UPT, UR5, 0x7fffff65, UPT ;  /* 0x7fffff650500788c */ /* 0x000fe2000bf26070 */
[----:B------:R-:W-:Y:S01]  /*92e0*/  ISETP.GE.U32.AND P5, PT, R5, 0x7fffff67, PT ;  /* 0x7fffff670500780c */ /* 0x000fe20003fa6070 */
[----:B------:R-:W-:Y:S01]  /*92f0*/  UIADD3 UR13, UPT, UPT, UR13, -0x52, URZ ;  /* 0xffffffae0d0d7890 */ /* 0x000fe2000fffe0ff */
[----:B------:R-:W-:Y:S01]  /*9300*/  ISETP.GE.U32.AND P6, PT, R6, 0x7fffff68, PT ;  /* 0x7fffff680600780c */ /* 0x000fe20003fc6070 */
[----:B------:R-:W-:Y:S01]  /*9310*/  USEL UR5, URZ, 0x7fff8, UP2 ;  /* 0x0007fff8ff057887 */ /* 0x000fe20009000000 */
[----:B------:R-:W-:Y:S01]  /*9320*/  SEL R7, RZ, 0x7fff8, P1 ;  /* 0x0007fff8ff077807 */ /* 0x000fe20000800000 */
[----:B------:R-:W-:Y:S01]  /*9330*/  UISETP.GE.U32.AND UP6, UPT, UR14, 0x7fffff6a, UPT ;  /* 0x7fffff6a0e00788c */ /* 0x000fe2000bfc6070 */
[----:B------:R-:W-:Y:S01]  /*9340*/  LOP3.LUT R6, R4, 0x3, RZ, 0xc0, !PT ;  /* 0x0000000304067812 */ /* 0x000fe200078ec0ff */
[----:B------:R-:W-:Y:S01]  /*9350*/  UISETP.GE.U32.AND UP2, UPT, UR4, 0x7fffff66, UPT ;  /* 0x7fffff660400788c */ /* 0x000fe2000bf46070 */
[----:B------:R-:W-:Y:S01]  /*9360*/  SEL R5, RZ, 0x4, P5 ;  /* 0x00000004ff057807 */ /* 0x000fe20002800000 */
[----:B------:R-:W-:Y:S01]  /*9370*/  UISETP.GE.U32.AND UP3, UPT, UR11, 0x7fffff6d, UPT ;  /* 0x7fffff6d0b00788c */ /* 0x000fe2000bf66070 */
[----:B------:R-:W-:Y:S01]  /*9380*/  SEL R4, RZ, 0x7fff8, P6 ;  /* 0x0007fff8ff047807 */ /* 0x000fe20003000000 */
[----:B------:R-:W-:Y:S01]  /*9390*/  USEL UR11, URZ, 0x1, UP5 ;  /* 0x00000001ff0b7887 */ /* 0x000fe2000a800000 */
[----:B------:R-:W-:Y:S01]  /*93a0*/  IADD3 R6, PT, PT, R6, R7, R8 ;  /* 0x0000000706067210 */ /* 0x000fe20007ffe008 */
[----:B------:R-:W-:Y:S01]  /*93b0*/  UISETP.GE.U32.AND UP5, UPT, UR13, 0x7fffff6f, UPT ;  /* 0x7fffff6f0d00788c */ /* 0x000fe2000bfa6070 */
[----:B------:R-:W-:Y:S01]  /*93c0*/  ISETP.GE.AND P1, PT, R10, R11, PT ;  /* 0x0000000b0a00720c */ /* 0x000fe20003f26270 */
[----:B------:R-:W-:Y:S01]  /*93d0*/  USEL UR13, URZ, 0x1fffe, UP6 ;  /* 0x0001fffeff0d7887 */ /* 0x000fe2000b000000 */
[----:B------:R-:W-:Y:S01]  /*93e0*/  ISETP.GT.AND P0, PT, R71, 0x7f, PT ;  /* 0x0000007f4700780c */ /* 0x000fe20003f04270 */
[----:B------:R-:W-:-:S02]  /*93f0*/  USEL UR16, URZ, 0x1, UP1 ;  /* 0x00000001ff107887 */ /* 0x000fc40008800000 */
[----:B------:R-:W-:Y:S02]  /*9400*/  USEL UR17, URZ, 0x1fffe, UP2 ;  /* 0x0001fffeff117887 */ /* 0x000fe40009000000 */
[----:B------:R-:W-:Y:S02]  /*9410*/  UIADD3 UR11, UPT, UPT, UR11, UR13, URZ ;  /* 0x0000000d0b0b7290 */ /* 0x000fe4000fffe0ff */
[----:B------:R-:W-:Y:S02]  /*9420*/  UIADD3 UR16, UPT, UPT, UR16, UR17, URZ ;  /* 0x0000001110107290 */ /* 0x000fe4000fffe0ff */
[----:B---3--:R-:W-:Y:S02]  /*9430*/  UIADD3 UR12, UPT, UPT, UR12, -0x51, URZ ;  /* 0xffffffaf0c0c7890 */ /* 0x008fe4000fffe0ff */
[----:B------:R-:W-:Y:S02]  /*9440*/  USEL UR14, URZ, 0x1, UP3 ;  /* 0x00000001ff0e7887 */ /* 0x000fe40009800000 */
[----:B------:R-:W-:-:S02]  /*9450*/  USEL UR15, URZ, 0x1fffe, UP4 ;  /* 0x0001fffeff0f7887 */ /* 0x000fc4000a000000 */
[----:B------:R-:W-:Y:S02]  /*9460*/  ULOP3.LUT UR16, UR16, 0x3, URZ, 0xc0, !UPT ;  /* 0x0000000310107892 */ /* 0x000fe4000f8ec0ff */
[----:B------:R-:W-:Y:S02]  /*9470*/  ULOP3.LUT UR11, UR11, 0x3, URZ, 0xc0, !UPT ;  /* 0x000000030b0b7892 */ /* 0x000fe4000f8ec0ff */
[----:B------:R-:W-:Y:S02]  /*9480*/  UISETP.GE.U32.AND UP6, UPT, UR12, 0x7fffff70, UPT ;  /* 0x7fffff700c00788c */ /* 0x000fe4000bfc6070 */
[----:B------:R-:W-:Y:S01]  /*9490*/  UIADD3 UR14, UPT, UPT, UR14, UR15, URZ ;  /* 0x0000000f0e0e7290 */ /* 0x000fe2000fffe0ff */
[----:B------:R-:W-:Y:S01]  /*94a0*/  IADD3 R4, PT, PT, R4, UR16, R5 ;  /* 0x0000001004047c10 */ /* 0x000fe2000fffe005 */
[----:B------:R-:W-:Y:S01]  /*94b0*/  UIADD3 UR5, UPT, UPT, UR11, UR5, UR10 ;  /* 0x000000050b057290 */ /* 0x000fe2000fffe00a */
[----:B------:R-:W-:Y:S01]  /*94c0*/  LOP3.LUT R5, R6, 0xf, RZ, 0xc0, !PT ;  /* 0x0000000f06057812 */ /* 0x000fe200078ec0ff */
[----:B------:R-:W-:-:S02]  /*94d0*/  USEL UR4, URZ, 0x4, UP5 ;  /* 0x00000004ff047887 */ /* 0x000fc4000a800000 */
[----:B------:R-:W-:Y:S02]  /*94e0*/  USEL UR12, URZ, 0x7fff8, UP6 ;  /* 0x0007fff8ff0c7887 */ /* 0x000fe4000b000000 */
[----:B------:R-:W-:Y:S01]  /*94f0*/  ULOP3.LUT UR14, UR14, 0x3, URZ, 0xc0, !UPT ;  /* 0x000000030e0e7892 */ /* 0x000fe2000f8ec0ff */
[----:B------:R-:W-:Y:S01]  /*9500*/  IMAD R5, R4, 0x10, R5 ;  /* 0x0000001004057824 */ /* 0x000fe200078e0205 */
[----:B------:R-:W-:Y:S01]  /*9510*/  USHF.L.U32 UR5, UR5, 0x8, URZ ;  /* 0x0000000805057899 */ /* 0x000fe200080006ff */
[----:B------:R-:W-:Y:S01]  /*9520*/  SEL R4, RZ, 0x4, P1 ;  /* 0x00000004ff047807 */ /* 0x000fe20000800000 */
[----:B------:R-:W-:Y:S01]  /*9530*/  UIADD3 UR12, UPT, UPT, UR14, UR12, UR4 ;  /* 0x0000000c0e0c7290 */ /* 0x000fe2000fffe004 */
[----:B------:R-:W-:Y:S01]  /*9540*/  ISETP.GE.U32.AND P1, PT, R203, 0x7fffff80, PT ;  /* 0x7fffff80cb00780c */ /* 0x000fe20003f26070 */
[----:B------:R-:W-:Y:S01]  /*9550*/  ULOP3.LUT UR4, UR5, 0xf00, URZ, 0xe2, !UPT ;  /* 0x00000f0005047892 */ /* 0x000fe2000f8ee2ff */
[----:B------:R-:W-:Y:S02]  /*9560*/  LOP3.LUT R5, R5, 0xff, RZ, 0xc0, !PT ;  /* 0x000000ff05057812 */ /* 0x000fe400078ec0ff */
[----:B------:R-:W-:Y:S01]  /*9570*/  SEL R4, R4, RZ, P0 ;  /* 0x000000ff04047207 */ /* 0x000fe20000000000 */
[----:B------:R-:W-:-:S03]  /*9580*/  ULEA UR4, UR12, UR4, 0xc ;  /* 0x000000040c047291 */ /* 0x000fc6000f8e60ff */
[----:B------:R-:W-:-:S03]  /*9590*/  ISETP.NE.U32.AND P0, PT, R4, RZ, PT ;  /* 0x000000ff0400720c */ /* 0x000fc60003f05070 */
[----:B------:R-:W-:-:S05]  /*95a0*/  VIADD R68, R5, UR4 ;  /* 0x0000000405447c36 */ /* 0x000fca0008000000 */
[----:B------:R-:W-:-:S04]  /*95b0*/  LOP3.LUT R68, R68, 0xffff, RZ, 0xc0, !PT ;  /* 0x0000ffff44447812 */ /* 0x000fc800078ec0ff */
[----:B------:R-:W-:Y:S01]  /*95c0*/  SHF.R.U32.HI R72, RZ, 0x3, R68 ;  /* 0x00000003ff487819 */ /* 0x000fe20000011644 */
[----:B----4-:R-:W-:Y:S06]  /*95d0*/  @!P4 BRA `(.L_x_7) ;  /* 0x00000008000cc947 */ /* 0x010fec0003800000 */
[----:B------:R-:W2:Y:S01]  /*95e0*/  LDL.LU R40, [R1+0x8] ;  /* 0x0000080001287983 */ /* 0x000ea20000300800 */
[----:B------:R-:W-:Y:S01]  /*95f0*/  IMAD.MOV.U32 R4, RZ, RZ, R114 ;  /* 0x000000ffff047224 */ /* 0x000fe200078e0072 */
[----:B------:R-:W-:Y:S01]  /*9600*/  MOV R5, R110 ;  /* 0x0000006e00057202 */ /* 0x000fe20000000f00 */
[----:B------:R-:W-:Y:S01]  /*9610*/  IMAD.MOV.U32 R6, RZ, RZ, R106 ;  /* 0x000000ffff067224 */ /* 0x000fe200078e006a */
        /* <DEDUP_REMOVED lines=44> */
[----:B------:R-:W2:Y:S04]  /*98e0*/  LDL.LU R55, [R1+0x98] ;  /* 0x0000980001377983 */ /* 0x000ea80000300800 */
        /* <DEDUP_REMOVED lines=11> */
[----:B------:R-:W2:Y:S01]  /*99a0*/  LDL.LU R67, [R1+0x158] ;  /* 0x0001580001437983 */ /* 0x000ea20000300800 */
[----:B------:R-:W-:Y:S01]  /*99b0*/  IMAD.MOV.U32 R41, RZ, RZ, R250 ;  /* 0x000000ffff297224 */ /* 0x000fe200078e00fa */
[----:B------:R-:W-:Y:S01]  /*99c0*/  MOV R42, R246 ;  /* 0x000000f6002a7202 */ /* 0x000fe20000000f00 */
[----:B------:R-:W-:-:S04]  /*99d0*/  IMAD.MOV.U32 R43, RZ, RZ, R242 ;  /* 0x000000ffff2b7224 */ /* 0x000fc800078e00f2 */
[----:B--2---:R1:W-:Y:S01]  /*99e0*/  STTM.x64 tmem[UR8+0x180], R4 ;  /* 0x00018004000079ed */ /* 0x0043e20008340008 */
[----:B------:R-:W-:Y:S05]  /*99f0*/  @!P4 BRA `(.L_x_7) ;  /* 0x000000040004c947 */ /* 0x000fea0003800000 */
[----:B-1----:R-:W2:Y:S01]  /*9a00*/  LDL.LU R40, [R1+0xc] ;  /* 0x00000c0001287983 */ /* 0x002ea20000300800 */
        /* <DEDUP_REMOVED lines=63> */
[----:B--2---:R2:W-:Y:S03]  /*9e00*/  STTM.x64 tmem[UR8+0x1c0], R4 ;  /* 0x0001c004000079ed */ /* 0x0045e60008340008 */
.L_x_7:
[----:B------:R-:W-:Y:S01]  /*9e10*/  LOP3.LUT P4, RZ, R72, 0x1, RZ, 0xc0, !PT ;  /* 0x0000000148ff7812 */ /* 0x000fe2000788c0ff */
[----:B-12---:R-:W1:Y:S01]  /*9e20*/  LDC R7, c[0x0][0x3a0] ;  /* 0x0000e800ff077b82 */ /* 0x006e620000000800 */
[----:B------:R-:W-:Y:S01]  /*9e30*/  ISETP.NE.U32.AND P4, PT, RZ, UR18, PT ;  /* 0x00000012ff007c0c */ /* 0x000fe2000bf85070 */
[----:B------:R-:W-:Y:S01]  /*9e40*/  IMAD.SHL.U32 R80, R80, 0x40, RZ ;  /* 0x0000004050507824 */ /* 0x000fe200078e00ff */
[----:B------:R-:W-:Y:S01]  /*9e50*/  IADD3 R4, PT, PT, R69, -0x42, RZ ;  /* 0xffffffbe45047810 */ /* 0x000fe20007ffe0ff */
[----:B------:R-:W2:Y:S01]  /*9e60*/  FENCE.VIEW.ASYNC.T ;  /* 0x00000000000073c6 */ /* 0x000ea20000000200 */
[----:B------:R-:W-:Y:S01]  /*9e70*/  ISETP.LT.OR P6, PT, R71, 0x40, P4 ;  /* 0x000000404700780c */ /* 0x000fe200027c1670 */
[----:B------:R-:W-:Y:S01]  /*9e80*/  UIADD3 UR10, UPT, UPT, UR7, 0x100, URZ ;  /* 0x00000100070a7890 */ /* 0x000fe2000fffe0ff */
[----:B------:R-:W-:Y:S01]  /*9e90*/  VIADD R6, R70, 0xffffffbd ;  /* 0xffffffbd46067836 */ /* 0x000fe20000000000 */
[----:B------:R-:W3:Y:S01]  /*9ea0*/  LDC R8, c[0x0][0x3a0] ;  /* 0x0000e800ff087b82 */ /* 0x000ee20000000800 */
[----:B------:R-:W-:-:S07]  /*9eb0*/  IMAD.WIDE R170, R80, 0x4, R88 ;  /* 0x0000000450aa7825 */ /* 0x000fce00078e0258 */
[----:B--2---:R-:W-:Y:S01]  /*9ec0*/  BAR.SYNC.DEFER_BLOCKING 0x0 ;  /* 0x0000000000007b1d */ /* 0x004fe20000010000 */
[----:B------:R-:W-:Y:S01]  /*9ed0*/  ISETP.GE.U32.AND P5, PT, R4, 0x7fffff7f, PT ;  /* 0x7fffff7f0400780c */ /* 0x000fe20003fa6070 */
[----:B------:R-:W-:-:S04]  /*9ee0*/  IMAD.WIDE R168, R80, 0x4, R86 ;  /* 0x0000000450a87825 */ /* 0x000fc800078e0256 */
[----:B------:R-:W-:-:S04]  /*9ef0*/  IMAD.WIDE R166, R80, 0x4, R84 ;  /* 0x0000000450a67825 */ /* 0x000fc800078e0254 */
[----:B------:R-:W-:Y:S01]  /*9f00*/  IMAD.WIDE R164, R80, 0x4, R82 ;  /* 0x0000000450a47825 */ /* 0x000fe200078e0252 */
[----:B------:R-:W-:Y:S06]  /*9f10*/  @P6 BRA `(.L_x_8) ;  /* 0x00000008005c6947 */ /* 0x000fec0003800000 */
[----:B------:R-:W-:Y:S01]  /*9f20*/  UIADD3 UR5, UPT, UPT, UR6, 0x20000, URZ ;  /* 0x0002000006057890 */ /* 0x000fe2000fffe0ff */
[----:B------:R-:W-:Y:S01]  /*9f30*/  MOV.SPILL R5, UR25 ;  /* 0x0000001900057c02 */ /* 0x000fe20009000f00 */
[----:B------:R-:W-:Y:S01]  /*9f40*/  UMOV UR4, URZ ;  /* 0x000000ff00047c82 */ /* 0x000fe20008000000 */
[----:B------:R-:W-:Y:S01]  /*9f50*/  UIADD3 UR34, UPT, UPT, UR7, 0x108, URZ ;  /* 0x0000010807227890 */ /* 0x000fe2000fffe0ff */
[----:B------:R-:W-:Y:S01]  /*9f60*/  MOV.SPILL R4, UR24 ;  /* 0x0000001800047c02 */ /* 0x000fe20009000f00 */
[----:B------:R-:W-:Y:S02]  /*9f70*/  USHF.R.U32.HI UR5, URZ, 0x4, UR5 ;  /* 0x00000004ff057899 */ /* 0x000fe40008011605 */
[----:B------:R-:W-:Y:S02]  /*9f80*/  UIADD3 UR36, UPT, UPT, UR7, 0x110, URZ ;  /* 0x0000011007247890 */ /* 0x000fe4000fffe0ff */
[----:B------:R-:W-:Y:S01]  /*9f90*/  USGXT.U32 UR26, UR5, 0xe ;  /* 0x0000000e051a789a */ /* 0x000fe20008000000 */
[----:B------:R-:W-:Y:S01]  /*9fa0*/  UMOV UR40, 0x0 ;  /* 0x0000000000287882 */ /* 0x000fe20000000000 */
[----:B------:R-:W-:-:S02]  /*9fb0*/  UMOV UR41, 0x8100910 ;  /* 0x0810091000297882 */ /* 0x000fc40000000000 */
[----:B------:R-:W-:Y:S01]  /*9fc0*/  UIADD3 UR28, UP1, UPT, UR26, 0x2, URZ ;  /* 0x000000021a1c7890 */ /* 0x000fe2000ff3e0ff */
[----:B------:R-:W-:Y:S01]  /*9fd0*/  UMOV UR27, 0x40004040 ;  /* 0x40004040001b7882 */ /* 0x000fe20000000000 */
[----:B------:R-:W-:Y:S02]  /*9fe0*/  UMOV UR64, 0x0 ;  /* 0x0000000000407882 */ /* 0x000fe40000000000 */
[----:B------:R-:W-:Y:S01]  /*9ff0*/  UIADD3.X UR29, UPT, UPT, UR4, 0x40004040, URZ, UP1, !UPT ;  /* 0x40004040041d7890 */ /* 0x000fe20008ffe4ff */
[----:B------:R-:W-:Y:S01]  /*a000*/  UTCHMMA tmem[UR10], gdesc[UR26], tmem[UR7], tmem[UR40], idesc[UR41], !UPT ;  /* 0x00ff281a0a0079ea */ /* 0x000fe2000f800007 */
[----:B------:R-:W-:Y:S01]  /*a010*/  UMOV UR65, 0x8100910 ;  /* 0x0810091000417882 */ /* 0x000fe20000000000 */
[----:B------:R-:W-:Y:S01]  /*a020*/  UMOV UR62, 0x0 ;  /* 0x00000000003e7882 */ /* 0x000fe20000000000 */
[----:B------:R-:W-:Y:S01]  /*a030*/  UIADD3.64 UR30, UPT, UPT, UR28, 0x2, URZ ;  /* 0x000000021c1e7897 */ /* 0x000fe2000fffe0ff */
[----:B------:R-:W-:Y:S01]  /*a040*/  UMOV UR63, 0x8100910 ;  /* 0x08100910003f7882 */ /* 0x000fe20000000000 */
[----:B------:R-:W-:-:S02]  /*a050*/  UIADD3 UR77, UPT, UPT, UR7, 0x118, URZ ;  /* 0x00000118074d7890 */ /* 0x000fc4000fffe0ff */
[----:B------:R-:W-:Y:S02]  /*a060*/  UIADD3.64 UR32, UPT, UPT, UR28, 0x4, URZ ;  /* 0x000000041c207897 */ /* 0x000fe4000fffe0ff */
[----:B------:R2:W-:Y:S01]  /*a070*/  UTCHMMA tmem[UR34], gdesc[UR28], tmem[UR7], tmem[UR64], idesc[UR65], UPT ;  /* 0x00ff401c220079ea */ /* 0x0005e2000b800007 */
[----:B------:R-:W-:Y:S02]  /*a080*/  UIADD3 UR76, UPT, UPT, UR7, 0x120, URZ ;  /* 0x00000120074c7890 */ /* 0x000fe4000fffe0ff */
[----:B------:R4:W-:Y:S01]  /*a090*/  UTCHMMA tmem[UR36], gdesc[UR30], tmem[UR7], tmem[UR62], idesc[UR63], UPT ;  /* 0x00ff3e1e240079ea */ /* 0x0009e2000b800007 */
[----:B------:R-:W-:Y:S02]  /*a0a0*/  UIADD3 UR73, UPT, UPT, UR7, 0x128, URZ ;  /* 0x0000012807497890 */ /* 0x000fe4000fffe0ff */
[----:B------:R-:W-:Y:S02]  /*a0b0*/  UIADD3 UR70, UPT, UPT, UR7, 0x130, URZ ;  /* 0x0000013007467890 */ /* 0x000fe4000fffe0ff */
[----:B------:R-:W-:-:S02]  /*a0c0*/  UIADD3.64 UR38, UPT, UPT, UR28, 0x202, URZ ;  /* 0x000002021c267897 */ /* 0x000fc4000fffe0ff */
[----:B--2---:R-:W-:Y:S02]  /*a0d0*/  UIADD3.64 UR34, UPT, UPT, UR28, 0x1fe, URZ ;  /* 0x000001fe1c227897 */ /* 0x004fe4000fffe0ff */
[----:B------:R-:W-:Y:S02]  /*a0e0*/  UIADD3 UR69, UPT, UPT, UR7, 0x138, URZ ;  /* 0x0000013807457890 */ /* 0x000fe4000fffe0ff */
[----:B----4-:R-:W-:Y:S02]  /*a0f0*/  UIADD3.64 UR36, UPT, UPT, UR28, 0x200, URZ ;  /* 0x000002001c247897 */ /* 0x010fe4000fffe0ff */
[----:B------:R-:W-:Y:S02]  /*a100*/  UIADD3.64 UR40, UPT, UPT, UR28, 0x204, URZ ;  /* 0x000002041c287897 */ /* 0x000fe4000fffe0ff */
[----:B------:R-:W-:Y:S02]  /*a110*/  UIADD3 UR67, UPT, UPT, UR7, 0x40, URZ ;  /* 0x0000004007437890 */ /* 0x000fe4000fffe0ff */
[----:B------:R-:W-:-:S02]  /*a120*/  UIADD3 UR66, UPT, UPT, UR7, 0x140, URZ ;  /* 0x0000014007427890 */ /* 0x000fc4000fffe0ff */
[----:B------:R-:W-:Y:S02]  /*a130*/  UIADD3 UR68, UPT, UPT, UR7, 0x40, URZ ;  /* 0x0000004007447890 */ /* 0x000fe4000fffe0ff */
[----:B------:R-:W-:Y:S01]  /*a140*/  UIADD3 UR23, UPT, UPT, UR7, 0x148, URZ ;  /* 0x0000014807177890 */ /* 0x000fe2000fffe0ff */
[----:B------:R-:W-:Y:S01]  /*a150*/  UMOV UR60, 0x0 ;  /* 0x00000000003c7882 */ /* 0x000fe20000000000 */
[----:B------:R-:W-:Y:S01]  /*a160*/  UMOV UR61, 0x8100910 ;  /* 0x08100910003d7882 */ /* 0x000fe20000000000 */
[----:B------:R-:W-:Y:S02]  /*a170*/  UIADD3 UR20, UPT, UPT, UR7, 0x40, URZ ;  /* 0x0000004007147890 */ /* 0x000fe4000fffe0ff */
[----:B------:R2:W-:Y:S01]  /*a180*/  UTCHMMA tmem[UR77], gdesc[UR32], tmem[UR7], tmem[UR60], idesc[UR61], UPT ;  /* 0x00ff3c204d0079ea */ /* 0x0005e2000b800007 */
[----:B------:R-:W-:Y:S01]  /*a190*/  UIADD3 UR22, UPT, UPT, UR7, 0x150, URZ ;  /* 0x0000015007167890 */ /* 0x000fe2000fffe0ff */
[----:B------:R-:W-:Y:S01]  /*a1a0*/  UMOV UR58, 0x0 ;  /* 0x00000000003a7882 */ /* 0x000fe20000000000 */
[----:B------:R-:W-:Y:S01]  /*a1b0*/  UMOV UR59, 0x8100910 ;  /* 0x08100910003b7882 */ /* 0x000fe20000000000 */
[----:B------:R-:W-:-:S02]  /*a1c0*/  UIADD3 UR18, UPT, UPT, UR7, 0x40, URZ ;  /* 0x0000004007127890 */ /* 0x000fc4000fffe0ff */
[----:B------:R4:W-:Y:S01]  /*a1d0*/  UTCHMMA tmem[UR76], gdesc[UR34], tmem[UR7], tmem[UR58], idesc[UR59], UPT ;  /* 0x00ff3a224c0079ea */ /* 0x0009e2000b800007 */
[----:B------:R-:W-:Y:S01]  /*a1e0*/  UIADD3 UR21, UPT, UPT, UR7, 0x158, URZ ;  /* 0x0000015807157890 */ /* 0x000fe2000fffe0ff */
[----:B------:R-:W-:Y:S01]  /*a1f0*/  UMOV UR42, 0x0 ;  /* 0x00000000002a7882 */ /* 0x000fe20000000000 */
[----:B------:R-:W-:Y:S01]  /*a200*/  UMOV UR43, 0x8100910 ;  /* 0x08100910002b7882 */ /* 0x000fe20000000000 */
[----:B------:R-:W-:Y:S02]  /*a210*/  UIADD3 UR16, UPT, UPT, UR7, 0x40, URZ ;  /* 0x0000004007107890 */ /* 0x000fe4000fffe0ff */
[----:B------:R-:W-:Y:S01]  /*a220*/  UTCHMMA tmem[UR73], gdesc[UR36], tmem[UR7], tmem[UR42], idesc[UR43], UPT ;  /* 0x00ff2a24490079ea */ /* 0x000fe2000b800007 */
        /* <DEDUP_REMOVED lines=13> */
[----:B------:R-:W-:Y:S01]  /*a300*/  UIADD3 UR5, UPT, UPT, UR7, 0x40, URZ ;  /* 0x0000004007057890 */ /* 0x000fe2000fffe0ff */
[----:B------:R1:W-:Y:S01]  /*a310*/  UTCHMMA tmem[UR66], gdesc[UR26], tmem[UR67], tmem[UR48], idesc[UR49], !UPT ;  /* 0x00ff301a420079ea */ /* 0x0003e2000f800043 */
[----:B------:R-:W-:Y:S01]  /*a320*/  UIADD3 UR13, UPT, UPT, UR7, 0x178, URZ ;  /* 0x00000178070d7890 */ /* 0x000fe2000fffe0ff */
[----:B------:R-:W-:Y:S01]  /*a330*/  UMOV UR50, 0x0 ;  /* 0x0000000000327882 */ /* 0x000fe20000000000 */
[----:B------:R-:W-:Y:S01]  /*a340*/  UMOV UR51, 0x8100910 ;  /* 0x0810091000337882 */ /* 0x000fe20000000000 */
[----:B------:R-:W-:Y:S01]  /*a350*/  UIADD3 UR4, UPT, UPT, UR7, 0x80, URZ ;  /* 0x0000008007047890 */ /* 0x000fe2000fffe0ff */
[----:B------:R1:W-:Y:S01]  /*a360*/  UTCHMMA tmem[UR23], gdesc[UR28], tmem[UR68], tmem[UR50], idesc[UR51], UPT ;  /* 0x00ff321c170079ea */ /* 0x0003e2000b800044 */
[----:B------:R-:W-:Y:S01]  /*a370*/  UIADD3 UR11, UPT, UPT, UR7, 0x180, URZ ;  /* 0x00000180070b7890 */ /* 0x000fe2000fffe0ff */
[----:B------:R-:W-:Y:S01]  /*a380*/  UMOV UR52, 0x0 ;  /* 0x0000000000347882 */ /* 0x000fe20000000000 */
[----:B------:R-:W-:Y:S01]  /*a390*/  UMOV UR53, 0x8100910 ;  /* 0x0810091000357882 */ /* 0x000fe20000000000 */
[----:B------:R-:W-:Y:S01]  /*a3a0*/  UIADD3 UR71, UPT, UPT, UR7, 0x80, URZ ;  /* 0x0000008007477890 */ /* 0x000fe2000fffe0ff */
[----:B------:R-:W-:Y:S01]  /*a3b0*/  UTCHMMA tmem[UR22], gdesc[UR30], tmem[UR20], tmem[UR52], idesc[UR53], UPT ;  /* 0x00ff341e160079ea */ /* 0x000fe2000b800014 */
        /* <DEDUP_REMOVED lines=9> */
[----:B------:R1:W-:Y:S01]  /*a450*/  UTCHMMA tmem[UR19], gdesc[UR34], tmem[UR16], tmem[UR56], idesc[UR57], UPT ;  /* 0x00ff3822130079ea */ /* 0x0003e2000b800010 */
[----:B--2---:R-:W-:Y:S01]  /*a460*/  UIADD3 UR60, UPT, UPT, UR7, 0x198, URZ ;  /* 0x00000198073c7890 */ /* 0x004fe2000fffe0ff */
[----:B------:R-:W-:Y:S01]  /*a470*/  UMOV UR74, 0x0 ;  /* 0x00000000004a7882 */ /* 0x000fe20000000000 */
[----:B------:R-:W-:Y:S01]  /*a480*/  UMOV UR75, 0x8100910 ;  /* 0x08100910004b7882 */ /* 0x000fe20000000000 */
[----:B----4-:R-:W-:Y:S01]  /*a490*/  UIADD3 UR58, UPT, UPT, UR7, 0x80, URZ ;  /* 0x00000080073a7890 */ /* 0x010fe2000fffe0ff */
[----:B------:R2:W-:Y:S01]  /*a4a0*/  UTCHMMA tmem[UR17], gdesc[UR36], tmem[UR14], tmem[UR74], idesc[UR75], UPT ;  /* 0x00ff4a24110079ea */ /* 0x0005e2000b80000e */
[----:B------:R-:W-:Y:S01]  /*a4b0*/  UIADD3 UR59, UPT, UPT, UR7, 0x1a0, URZ ;  /* 0x000001a0073b7890 */ /* 0x000fe2000fffe0ff */
[----:B------:R-:W-:Y:S01]  /*a4c0*/  UTCHMMA tmem[UR15], gdesc[UR38], tmem[UR12], tmem[UR52], idesc[UR53], UPT ;  /* 0x00ff34260f0079ea */ /* 0x000fe2000b80000c */
[----:B------:R-:W-:Y:S01]  /*a4d0*/  UIADD3 UR63, UPT, UPT, UR7, 0x80, URZ ;  /* 0x00000080073f7890 */ /* 0x000fe2000fffe0ff */
[----:B------:R-:W-:Y:S01]  /*a4e0*/  UTCHMMA tmem[UR13], gdesc[UR40], tmem[UR5], tmem[UR52], idesc[UR53], UPT ;  /* 0x00ff34280d0079ea */ /* 0x000fe2000b800005 */
[----:B------:R-:W-:Y:S01]  /*a4f0*/  UIADD3 UR61, UPT, UPT, UR7, 0x1a8, URZ ;  /* 0x000001a8073d7890 */ /* 0x000fe2000fffe0ff */
[----:B------:R-:W-:Y:S01]  /*a500*/  UTCHMMA tmem[UR11], gdesc[UR26], tmem[UR4], tmem[UR52], idesc[UR53], !UPT ;  /* 0x00ff341a0b0079ea */ /* 0x000fe2000f800004 */
[----:B-----5:R-:W-:Y:S01]  /*a510*/  UIADD3 UR70, UPT, UPT, UR7, 0x80, URZ ;  /* 0x0000008007467890 */ /* 0x020fe2000fffe0ff */
[----:B------:R-:W-:Y:S01]  /*a520*/  UTCHMMA tmem[UR72], gdesc[UR28], tmem[UR71], tmem[UR52], idesc[UR53], UPT ;  /* 0x00ff341c480079ea */ /* 0x000fe2000b800047 */
[----:B---3--:R-:W-:Y:S01]  /*a530*/  UIADD3 UR69, UPT, UPT, UR7, 0x1b0, URZ ;  /* 0x000001b007457890 */ /* 0x008fe2000fffe0ff */
[----:B------:R-:W-:Y:S01]  /*a540*/  UTCHMMA tmem[UR65], gdesc[UR30], tmem[UR64], tmem[UR52], idesc[UR53], UPT ;  /* 0x00ff341e410079ea */ /* 0x000fe2000b800040 */
[----:B------:R-:W-:Y:S01]  /*a550*/  UIADD3 UR73, UPT, UPT, UR7, 0x80, URZ ;  /* 0x0000008007497890 */ /* 0x000fe2000fffe0ff */
[----:B------:R-:W-:Y:S01]  /*a560*/  UTCHMMA tmem[UR60], gdesc[UR32], tmem[UR62], tmem[UR52], idesc[UR53], UPT ;  /* 0x00ff34203c0079ea */ /* 0x000fe2000b80003e */
[----:B-1----:R-:W-:-:S02]  /*a570*/  UIADD3 UR66, UPT, UPT, UR7, 0x1b8, URZ ;  /* 0x000001b807427890 */ /* 0x002fc4000fffe0ff */
[----:B------:R-:W-:Y:S02]  /*a580*/  UIADD3 UR67, UPT, UPT, UR7, 0xc0, URZ ;  /* 0x000000c007437890 */ /* 0x000fe4000fffe0ff */
[----:B------:R-:W-:Y:S02]  /*a590*/  UIADD3 UR50, UPT, UPT, UR7, 0x1c0, URZ ;  /* 0x000001c007327890 */ /* 0x000fe4000fffe0ff */
[----:B------:R-:W-:Y:S02]  /*a5a0*/  UIADD3 UR51, UPT, UPT, UR7, 0xc0, URZ ;  /* 0x000000c007337890 */ /* 0x000fe4000fffe0ff */
[----:B------:R-:W-:Y:S02]  /*a5b0*/  UIADD3 UR68, UPT, UPT, UR7, 0x1c8, URZ ;  /* 0x000001c807447890 */ /* 0x000fe4000fffe0ff */
[----:B------:R-:W-:Y:S02]  /*a5c0*/  UIADD3 UR76, UPT, UPT, UR7, 0xc0, URZ ;  /* 0x000000c0074c7890 */ /* 0x000fe4000fffe0ff */
[----:B------:R-:W-:Y:S01]  /*a5d0*/  UIADD3 UR54, UPT, UPT, UR7, 0x1d0, URZ ;  /* 0x000001d007367890 */ /* 0x000fe2000fffe0ff */
[----:B------:R-:W-:Y:S01]  /*a5e0*/  UMOV UR24, 0x0 ;  /* 0x0000000000187882 */ /* 0x000fe20000000000 */
[----:B------:R-:W-:Y:S01]  /*a5f0*/  UMOV UR25, 0x8100910 ;  /* 0x0810091000197882 */ /* 0x000fe20000000000 */
[----:B------:R-:W-:Y:S01]  /*a600*/  UIADD3 UR77, UPT, UPT, UR7, 0xc0, URZ ;  /* 0x000000c0074d7890 */ /* 0x000fe2000fffe0ff */
[----:B------:R1:W-:Y:S01]  /*a610*/  UTCHMMA tmem[UR59], gdesc[UR34], tmem[UR58], tmem[UR24], idesc[UR25], UPT ;  /* 0x00ff18223b0079ea */ /* 0x0003e2000b80003a */
[----:B------:R-:W-:Y:S01]  /*a620*/  UIADD3 UR55, UPT, UPT, UR7, 0x1d8, URZ ;  /* 0x000001d807377890 */ /* 0x000fe2000fffe0ff */
[----:B------:R4:W-:Y:S01]  /*a630*/  UTCHMMA tmem[UR61], gdesc[UR36], tmem[UR63], tmem[UR42], idesc[UR43], UPT ;  /* 0x00ff2a243d0079ea */ /* 0x0009e2000b80003f */
[----:B------:R-:W-:Y:S01]  /*a640*/  UIADD3 UR57, UPT, UPT, UR7, 0xc0, URZ ;  /* 0x000000c007397890 */ /* 0x000fe2000fffe0ff */
[----:B------:R4:W-:Y:S01]  /*a650*/  UTCHMMA tmem[UR69], gdesc[UR38], tmem[UR70], tmem[UR44], idesc[UR45], UPT ;  /* 0x00ff2c26450079ea */ /* 0x0009e2000b800046 */
[----:B------:R-:W-:Y:S01]  /*a660*/  UIADD3 UR56, UPT, UPT, UR7, 0x1e0, URZ ;  /* 0x000001e007387890 */ /* 0x000fe2000fffe0ff */
[----:B------:R4:W-:Y:S01]  /*a670*/  UTCHMMA tmem[UR66], gdesc[UR40], tmem[UR73], tmem[UR46], idesc[UR47], UPT ;  /* 0x00ff2e28420079ea */ /* 0x0009e2000b800049 */
[----:B--2---:R-:W-:Y:S01]  /*a680*/  UIADD3 UR75, UPT, UPT, UR7, 0xc0, URZ ;  /* 0x000000c0074b7890 */ /* 0x004fe2000fffe0ff */
[----:B------:R4:W-:Y:S01]  /*a690*/  UTCHMMA tmem[UR50], gdesc[UR26], tmem[UR67], tmem[UR48], idesc[UR49], !UPT ;  /* 0x00ff301a320079ea */ /* 0x0009e2000f800043 */
[----:B------:R-:W-:Y:S01]  /*a6a0*/  UIADD3 UR74, UPT, UPT, UR7, 0x1e8, URZ ;  /* 0x000001e8074a7890 */ /* 0x000fe2000fffe0ff */
[----:B-1----:R-:W-:Y:S01]  /*a6b0*/  R2UR.FILL UR25, R5 ;  /* 0x00000000051972ca */ /* 0x002fe200004e0000 */
[----:B------:R-:W-:Y:S01]  /*a6c0*/  UIADD3 UR71, UPT, UPT, UR7, 0xc0, URZ ;  /* 0x000000c007477890 */ /* 0x000fe2000fffe0ff */
[----:B------:R-:W-:Y:S01]  /*a6d0*/  R2UR.FILL UR24, R4 ;  /* 0x00000000041872ca */ /* 0x000fe200004e0000 */
[----:B------:R-:W-:-:S02]  /*a6e0*/  UIADD3 UR11, UPT, UPT, UR7, 0x1f0, URZ ;  /* 0x000001f0070b7890 */ /* 0x000fc4000fffe0ff */
[----:B------:R-:W-:Y:S02]  /*a6f0*/  UIADD3 UR64, UPT, UPT, UR7, 0xc0, URZ ;  /* 0x000000c007407890 */ /* 0x000fe4000fffe0ff */
[----:B------:R-:W-:Y:S01]  /*a700*/  UIADD3 UR65, UPT, UPT, UR7, 0x1f8, URZ ;  /* 0x000001f807417890 */ /* 0x000fe2000fffe0ff */
[----:B------:R-:W-:Y:S01]  /*a710*/  UMOV UR22, 0x0 ;  /* 0x0000000000167882 */ /* 0x000fe20000000000 */
[----:B------:R-:W-:Y:S01]  /*a720*/  UMOV UR23, 0x8100910 ;  /* 0x0810091000177882 */ /* 0x000fe20000000000 */
[----:B------:R-:W-:Y:S01]  /*a730*/  UMOV UR20, 0x0 ;  /* 0x0000000000147882 */ /* 0x000fe20000000000 */
[----:B------:R-:W-:Y:S01]  /*a740*/  UMOV UR21, 0x8100910 ;  /* 0x0810091000157882 */ /* 0x000fe20000000000 */
[----:B------:R-:W-:Y:S01]  /*a750*/  UMOV UR18, 0x0 ;  /* 0x0000000000127882 */ /* 0x000fe20000000000 */
[----:B------:R-:W-:Y:S01]  /*a760*/  UMOV UR19, 0x8100910 ;  /* 0x0810091000137882 */ /* 0x000fe20000000000 */
[----:B------:R4:W-:Y:S01]  /*a770*/  UTCHMMA tmem[UR68], gdesc[UR28], tmem[UR51], tmem[UR22], idesc[UR23], UPT ;  /* 0x00ff161c440079ea */ /* 0x0009e2000b800033 */
        /* <DEDUP_REMOVED lines=8> */
[----:B------:R-:W-:Y:S01]  /*a800*/  UMOV UR4, UR9 ;  /* 0x0000000900047c82 */ /* 0x000fe20008000000 */
[----:B------:R-:W-:Y:S01]  /*a810*/  UMOV UR5, URZ ;  /* 0x000000ff00057c82 */ /* 0x000fe20008000000 */
[----:B------:R4:W-:Y:S01]  /*a820*/  UTCHMMA tmem[UR56], gdesc[UR34], tmem[UR57], tmem[UR16], idesc[UR17], UPT ;  /* 0x00ff1022380079ea */ /* 0x0009e2000b800039 */
[----:B------:R4:W-:Y:S01]  /*a830*/  UTCHMMA tmem[UR74], gdesc[UR36], tmem[UR75], tmem[UR14], idesc[UR15], UPT ;  /* 0x00ff0e244a0079ea */ /* 0x0009e2000b80004b */
[----:B------:R-:W-:Y:S01]  /*a840*/  UMOV UR4, UR4 ;  /* 0x0000000400047c82 */ /* 0x000fe20008000000 */
[----:B------:R4:W-:Y:S01]  /*a850*/  UTCHMMA tmem[UR11], gdesc[UR38], tmem[UR71], tmem[UR12], idesc[UR13], UPT ;  /* 0x00ff0c260b0079ea */ /* 0x0009e2000b800047 */
[----:B------:R4:W-:Y:S01]  /*a860*/  UTCHMMA tmem[UR65], gdesc[UR40], tmem[UR64], tmem[UR52], idesc[UR53], UPT ;  /* 0x00ff3428410079ea */ /* 0x0009e2000b800040 */
[----:B------:R4:W-:Y:S01]  /*a870*/  UTCBAR [UR4], URZ ;  /* 0x000000ff040073e9 */ /* 0x0009e200080000ff */
[----:B------:R-:W-:Y:S01]  /*a880*/  NOP ;  /* 0x0000000000007918 */ /* 0x000fe20000000000 */
.L_x_8:
[----:B------:R-:W2:Y:S01]  /*a890*/  LDL.LU.64 R16, [R1+0x288] ;  /* 0x0002880001107983 */ /* 0x000ea20000300a00 */
[----:B------:R-:W-:Y:S01]  /*a8a0*/  BAR.SYNC.DEFER_BLOCKING 0x0 ;  /* 0x0000000000007b1d */ /* 0x000fe20000010000 */
[----:B------:R-:W-:-:S07]  /*a8b0*/  SHF.R.U32.HI R69, RZ, 0xc, R68 ;  /* 0x0000000cff457819 */ /* 0x000fce0000011644 */
[----:B------:R-:W4:Y:S02]  /*a8c0*/  LDC R222, c[0x0][0x3a0] ;  /* 0x0000e800ffde7b82 */ /* 0x000f240000000800 */
[----:B----4-:R-:W4:Y:S01]  /*a8d0*/  LDCU UR18, c[0x0][0x3a0] ;  /* 0x00007400ff1277ac */ /* 0x010f220008000800 */
[----:B---3--:R-:W3:Y:S01]  /*a8e0*/  LDL.LU.64 R14, [R1+0x290] ;  /* 0x00029000010e7983 */ /* 0x008ee20000300a00 */
[----:B------:R-:W1:Y:S03]  /*a8f0*/  LDCU UR17, c[0x0][0x3a0] ;  /* 0x00007400ff1177ac */ /* 0x000e660008000800 */
[----:B------:R-:W4:Y:S01]  /*a900*/  LDL.LU.64 R12, [R1+0x298] ;  /* 0x00029800010c7983 */ /* 0x000f220000300a00 */
[----:B------:R-:W1:Y:S01]  /*a910*/  LDC R230, c[0x0][0x3a0] ;  /* 0x0000e800ffe67b82 */ /* 0x000e620000000800 */
[----:B------:R-:W1:Y:S02]  /*a920*/  LDCU UR13, c[0x0][0x3a0] ;  /* 0x00007400ff0d77ac */ /* 0x000e640008000800 */
[----:B------:R-:W4:Y:S01]  /*a930*/  LDL.LU.64 R4, [R1+0x2a0] ;  /* 0x0002a00001047983 */ /* 0x000f220000300a00 */
        /* <DEDUP_REMOVED lines=11> */
[----:B------:R-:W-:Y:S01]  /*a9f0*/  STL.64 [R1+0xac0], R200 ;  /* 0x000ac0c801007387 */ /* 0x000fe20000100a00 */
[----:B------:R-:W1:Y:S01]  /*aa00*/  LDC R234, c[0x0][0x3a0] ;  /* 0x0000e800ffea7b82 */ /* 0x000e620000000800 */
[----:B------:R-:W1:Y:S02]  /*aa10*/  LDCU UR16, c[0x0][0x3a0] ;  /* 0x00007400ff1077ac */ /* 0x000e640008000800 */
[----:B------:R1:W-:Y:S01]  /*aa20*/  STL.64 [R1+0xab8], R2 ;  /* 0x000ab80201007387 */ /* 0x0003e20000100a00 */
[----:B------:R-:W1:Y:S03]  /*aa30*/  LDCU UR11, c[0x0][0x3a0] ;  /* 0x00007400ff0b77ac */ /* 0x000e660008000800 */
[----:B------:R-:W-:Y:S01]  /*aa40*/  STL.64 [R1+0xa88], R170 ;  /* 0x000a88aa01007387 */ /* 0x000fe20000100a00 */
[----:B------:R-:W1:Y:S03]  /*aa50*/  LDC R232, c[0x0][0x3a0] ;  /* 0x0000e800ffe87b82 */ /* 0x000e660000000800 */
[----:B------:R-:W-:Y:S04]  /*aa60*/  STL.64 [R1+0xa90], R168 ;  /* 0x000a90a801007387 */ /* 0x000fe80000100a00 */
[----:B------:R-:W-:Y:S01]  /*aa70*/  STL.64 [R1+0xa98], R166 ;  /* 0x000a98a601007387 */ /* 0x000fe20000100a00 */
[----:B------:R-:W1:Y:S03]  /*aa80*/  LDC R233, c[0x0][0x3a0] ;  /* 0x0000e800ffe97b82 */ /* 0x000e660000000800 */
[----:B------:R-:W-:Y:S04]  /*aa90*/  STL.64 [R1+0xaa0], R164 ;  /* 0x000aa0a401007387 */ /* 0x000fe80000100a00 */
[----:B------:R-:W4:Y:S01]  /*aaa0*/  LDL.LU.64 R20, [R1+0x2c8] ;  /* 0x0002c80001147983 */ /* 0x000f220000300a00 */
[----:B------:R-:W1:Y:S03]  /*aab0*/  LDC R235, c[0x0][0x3a0] ;  /* 0x0000e800ffeb7b82 */ /* 0x000e660000000800 */
[----:B------:R-:W-:Y:S01]  /*aac0*/  @!PT LDS RZ, [RZ] ;  /* 0x00000000fffff984 */ /* 0x000fe20000000800 */
[----:B------:R-:W-:Y:S01]  /*aad0*/  @!PT LDS RZ, [RZ] ;  /* 0x00000000fffff984 */ /* 0x000fe20000000800 */
[----:B------:R-:W-:Y:S01]  /*aae0*/  @!PT LDS RZ, [RZ] ;  /* 0x00000000fffff984 */ /* 0x000fe20000000800 */
[----:B------:R-:W-:Y:S04]  /*aaf0*/  LDGSTS.E [R0], desc[UR24][R170.64], !P1 ;  /* 0x00000000aa007fae */ /* 0x000fe8000c9a1018 */
[----:B------:R-:W-:Y:S01]  /*ab00*/  LDGSTS.E [R0+0x200], desc[UR24][R168.64], !P1 ;  /* 0x00200000a8007fae */ /* 0x000fe2000c9a1018 */
[----:B------:R-:W1:Y:S03]  /*ab10*/  LDC R238, c[0x0][0x3a0] ;  /* 0x0000e800ffee7b82 */ /* 0x000e660000000800 */
[----:B------:R-:W-:Y:S04]  /*ab20*/  LDGSTS.E [R0+0x400], desc[UR24][R166.64], !P1 ;  /* 0x00400000a6007fae */ /* 0x000fe8000c9a1018 */
[----:B------:R-:W-:Y:S01]  /*ab30*/  LDGSTS.E [R0+0x600], desc[UR24][R164.64], !P1 ;  /* 0x00600000a4007fae */ /* 0x000fe2000c9a1018 */
[----:B------:R-:W-:Y:S01]  /*ab40*/  ISETP.GE.U32.AND P1, PT, R6, 0x7fffff7e, PT ;  /* 0x7fffff7e0600780c */ /* 0x000fe20003f26070 */
[----:B------:R-:W1:Y:S08]  /*ab50*/  LDC R239, c[0x0][0x3a0] ;  /* 0x0000e800ffef7b82 */ /* 0x000e700000000800 */
        /* <DEDUP_REMOVED lines=9> */
[----:B------:R-:W1:Y:S01]  /*abf0*/  LDC R251, c[0x0][0x3a0] ;  /* 0x0000e800fffb7b82 */ /* 0x000e620000000800 */
[----:B--2---:R-:W-:-:S02]  /*ac00*/  IMAD.WIDE R162, R80, 0x4, R16 ;  /* 0x0000000450a27825 */ /* 0x004fc400078e0210 */
[----:B------:R-:W2:Y:S04]  /*ac10*/  LDL.LU.64 R16, [R1+0x2d0] ;  /* 0x0002d00001107983 */ /* 0x000ea80000300a00 */
[----:B------:R1:W-:Y:S01]  /*ac20*/  LDGSTS.E [R0+0x800], desc[UR24][R162.64], !P5 ;  /* 0x00800000a2007fae */ /* 0x0003e2000e9a1018 */
[----:B---3--:R-:W-:-:S03]  /*ac30*/  IMAD.WIDE R160, R80, 0x4, R14 ;  /* 0x0000000450a07825 */ /* 0x008fc600078e020e */
[----:B------:R-:W3:Y:S01]  /*ac40*/  LDL.LU.64 R14, [R1+0x2d8] ;  /* 0x0002d800010e7983 */ /* 0x000ee20000300a00 */
[----:B----4-:R-:W-:-:S03]  /*ac50*/  IMAD.WIDE R158, R80, 0x4, R12 ;  /* 0x00000004509e7825 */ /* 0x010fc600078e020c */
[----:B------:R-:W4:Y:S01]  /*ac60*/  LDL.LU.64 R12, [R1+0x2e0] ;  /* 0x0002e000010c7983 */ /* 0x000f220000300a00 */
[----:B------:R-:W-:-:S03]  /*ac70*/  IMAD.WIDE R156, R80, 0x4, R4 ;  /* 0x00000004509c7825 */ /* 0x000fc600078e0204 */
[----:B------:R-:W-:Y:S01]  /*ac80*/  STL.64 [R1+0xaa8], R162 ;  /* 0x000aa8a201007387 */ /* 0x000fe20000100a00 */
[----:B------:R-:W1:Y:S01]  /*ac90*/  LDC R5, c[0x0][0x3a0] ;  /* 0x0000e800ff057b82 */ /* 0x000e620000000800 */
[C---:B------:R-:W-:Y:S02]  /*aca0*/  IMAD.WIDE R154, R80.reuse, 0x4, R24 ;  /* 0x00000004509a7825 */ /* 0x040fe400078e0218 */
[----:B------:R1:W-:Y:S02]  /*acb0*/  STL.64 [R1+0xab0], R160 ;  /* 0x000ab0a001007387 */ /* 0x0003e40000100a00 */
[C---:B------:R-:W-:Y:S02]  /*acc0*/  IMAD.WIDE R152, R80.reuse, 0x4, R22 ;  /* 0x0000000450987825 */ /* 0x040fe400078e0216 */
[----:B------:R1:W-:Y:S04]  /*acd0*/  STL.64 [R1+0xac8], R158 ;  /* 0x000ac89e01007387 */ /* 0x0003e80000100a00 */
[----:B------:R1:W-:Y:S01]  /*ace0*/  STL.64 [R1+0xad0], R156 ;  /* 0x000ad09c01007387 */ /* 0x0003e20000100a00 */
[----:B------:R-:W-:-:S03]  /*acf0*/  IMAD.WIDE R148, R80, 0x4, R10 ;  /* 0x0000000450947825 */ /* 0x000fc600078e020a */
[----:B------:R-:W4:Y:S04]  /*ad00*/  LDL.LU.64 R24, [R1+0x2e8] ;  /* 0x0002e80001187983 */ /* 0x000f280000300a00 */
[----:B------:R-:W4:Y:S01]  /*ad10*/  LDL.LU.64 R22, [R1+0x2f0] ;  /* 0x0002f00001167983 */ /* 0x000f220000300a00 */
[----:B------:R-:W-:-:S03]  /*ad20*/  IMAD.WIDE R150, R80, 0x4, R18 ;  /* 0x0000000450967825 */ /* 0x000fc600078e0212 */
[----:B------:R-:W4:Y:S04]  /*ad30*/  LDL.LU.64 R10, [R1+0x2f8] ;  /* 0x0002f800010a7983 */ /* 0x000f280000300a00 */
[----:B------:R-:W4:Y:S04]  /*ad40*/  LDL.LU.64 R18, [R1+0x300] ;  /* 0x0003000001127983 */ /* 0x000f280000300a00 */
[----:B------:R-:W-:Y:S04]  /*ad50*/  STL.64 [R1+0xad8], R154 ;  /* 0x000ad89a01007387 */ /* 0x000fe80000100a00 */
[----:B------:R-:W-:Y:S04]  /*ad60*/  STL.64 [R1+0xae0], R152 ;  /* 0x000ae09801007387 */ /* 0x000fe80000100a00 */
[----:B------:R-:W-:Y:S01]  /*ad70*/  STL.64 [R1+0xae8], R150 ;  /* 0x000ae89601007387 */ /* 0x000fe20000100a00 */
[----:B------:R-:W-:-:S03]  /*ad80*/  IMAD.WIDE R146, R80, 0x4, R20 ;  /* 0x0000000450927825 */ /* 0x000fc600078e0214 */
[----:B------:R-:W-:Y:S04]  /*ad90*/  STL.64 [R1+0xaf0], R148 ;  /* 0x000af09401007387 */ /* 0x000fe80000100a00 */
[----:B------:R-:W4:Y:S04]  /*ada0*/  LDL.LU.64 R20, [R1+0x308] ;  /* 0x0003080001147983 */ /* 0x000f280000300a00 */
[----:B------:R-:W-:Y:S01]  /*adb0*/  LDGSTS.E [R0+0xa00], desc[UR24][R160.64], !P5 ;  /* 0x00a00000a0007fae */ /* 0x000fe2000e9a1018 */
[----:B---3--:R-:W-:-:S03]  /*adc0*/  IMAD.WIDE R142, R80, 0x4, R14 ;  /* 0x00000004508e7825 */ /* 0x008fc600078e020e */
[----:B------:R-:W-:Y:S04]  /*add0*/  LDGSTS.E [R0+0xc00], desc[UR24][R158.64], !P5 ;  /* 0x00c000009e007fae */ /* 0x000fe8000e9a1018 */
[----:B------:R-:W3:Y:S01]  /*ade0*/  LDL.LU.64 R14, [R1+0x310] ;  /* 0x00031000010e7983 */ /* 0x000ee20000300a00 */
[----:B--2---:R-:W-:-:S03]  /*adf0*/  IMAD.WIDE R144, R80, 0x4, R16 ;  /* 0x0000000450907825 */ /* 0x004fc600078e0210 */
[----:B------:R-:W2:Y:S01]  /*ae00*/  LDL.LU.64 R16, [R1+0x318] ;  /* 0x0003180001107983 */ /* 0x000ea20000300a00 */
[----:B----4-:R-:W-:-:S03]  /*ae10*/  IMAD.WIDE R140, R80, 0x4, R12 ;  /* 0x00000004508c7825 */ /* 0x010fc600078e020c */
[----:B------:R-:W4:Y:S04]  /*ae20*/  LDL.LU.64 R12, [R1+0x320] ;  /* 0x00032000010c7983 */ /* 0x000f280000300a00 */
[----:B------:R-:W-:Y:S04]  /*ae30*/  STL.64 [R1+0xaf8], R146 ;  /* 0x000af89201007387 */ /* 0x000fe80000100a00 */
[----:B------:R-:W-:Y:S01]  /*ae40*/  STL.64 [R1+0xb00], R144 ;  /* 0x000b009001007387 */ /* 0x000fe20000100a00 */
[----:B------:R-:W-:-:S03]  /*ae50*/  IMAD.WIDE R138, R80, 0x4, R24 ;  /* 0x00000004508a7825 */ /* 0x000fc600078e0218 */
[----:B------:R-:W-:Y:S01]  /*ae60*/  STL.64 [R1+0xb08], R142 ;  /* 0x000b088e01007387 */ /* 0x000fe20000100a00 */
[----:B------:R-:W-:-:S03]  /*ae70*/  IMAD.WIDE R136, R80, 0x4, R22 ;  /* 0x0000000450887825 */ /* 0x000fc600078e0216 */
[----:B------:R-:W-:Y:S01]  /*ae80*/  STL.64 [R1+0xb10], R140 ;  /* 0x000b108c01007387 */ /* 0x000fe20000100a00 */
[----:B------:R-:W-:-:S03]  /*ae90*/  IMAD.WIDE R134, R80, 0x4, R10 ;  /* 0x0000000450867825 */ /* 0x000fc600078e020a */
[----:B------:R-:W-:Y:S04]  /*aea0*/  LDGSTS.E [R0+0xe00], desc[UR24][R156.64], !P5 ;  /* 0x00e000009c007fae */ /* 0x000fe8000e9a1018 */
[----:B------:R-:W4:Y:S01]  /*aeb0*/  LDL.LU.64 R10, [R1+0x328] ;  /* 0x00032800010a7983 */ /* 0x000f220000300a00 */
[----:B------:R-:W-:-:S03]  /*aec0*/  IMAD.WIDE R132, R80, 0x4, R18 ;  /* 0x0000000450847825 */ /* 0x000fc600078e0212 */
[----:B------:R-:W4:Y:S04]  /*aed0*/  LDL.LU.64 R24, [R1+0x330] ;  /* 0x0003300001187983 */ /* 0x000f280000300a00 */
[----:B------:R-:W4:Y:S04]  /*aee0*/  LDL.LU.64 R22, [R1+0x338] ;  /* 0x0003380001167983 */ /* 0x000f280000300a00 */
[----:B------:R-:W4:Y:S04]  /*aef0*/  LDL.LU.64 R18, [R1+0x340] ;  /* 0x0003400001127983 */ /* 0x000f280000300a00 */
[----:B------:R-:W-:Y:S04]  /*af00*/  STL.64 [R1+0xb18], R138 ;  /* 0x000b188a01007387 */ /* 0x000fe80000100a00 */
[----:B------:R-:W-:Y:S01]  /*af10*/  STL.64 [R1+0xb20], R136 ;  /* 0x000b208801007387 */ /* 0x000fe20000100a00 */
[----:B------:R-:W-:-:S03]  /*af20*/  IMAD.WIDE R130, R80, 0x4, R20 ;  /* 0x0000000450827825 */ /* 0x000fc600078e0214 */
[----:B------:R-:W-:Y:S04]  /*af30*/  STL.64 [R1+0xb28], R134 ;  /* 0x000b288601007387 */ /* 0x000fe80000100a00 */
[----:B------:R1:W-:Y:S04]  /*af40*/  STL.64 [R1+0xb30], R132 ;  /* 0x000b308401007387 */ /* 0x0003e80000100a00 */
[----:B------:R-:W4:Y:S04]  /*af50*/  LDL.LU.64 R30, [R1+0x348] ;  /* 0x00034800011e7983 */ /* 0x000f280000300a00 */
[----:B------:R-:W4:Y:S01]  /*af60*/  LDL.LU.64 R20, [R1+0x350] ;  /* 0x0003500001147983 */ /* 0x000f220000300a00 */
[----:B-1----:R-:W-:-:S02]  /*af70*/  VIADD R4, R7, 0xffffffbc ;  /* 0xffffffbc07047836 */ /* 0x002fc40000000000 */
[----:B------:R-:W1:Y:S01]  /*af80*/  LDC R7, c[0x0][0x3a0] ;  /* 0x0000e800ff077b82 */ /* 0x000e620000000800 */
[----:B------:R-:W-:Y:S01]  /*af90*/  LDGSTS.E [R0+0x1000], desc[UR24][R154.64], !P1 ;  /* 0x010000009a007fae */ /* 0x000fe2000c9a1018 */
[----:B---3--:R-:W-:-:S04]  /*afa0*/  IMAD.WIDE R128, R80, 0x4, R14 ;  /* 0x0000000450807825 */ /* 0x008fc800078e020e */
[C---:B--2---:R-:W-:Y:S01]  /*afb0*/  IMAD.WIDE R126, R80.reuse, 0x4, R16 ;  /* 0x00000004507e7825 */ /* 0x044fe200078e0210 */
[----:B------:R-:W2:Y:S04]  /*afc0*/  LDL.LU.64 R14, [R1+0x358] ;  /* 0x00035800010e7983 */ /* 0x000ea80000300a00 */
[----:B------:R-:W3:Y:S01]  /*afd0*/  LDL.LU.64 R16, [R1+0x360] ;  /* 0x0003600001107983 */ /* 0x000ee20000300a00 */
[----:B----4-:R-:W-:-:S03]  /*afe0*/  IMAD.WIDE R124, R80, 0x4, R12 ;  /* 0x00000004507c7825 */ /* 0x010fc600078e020c */
[----:B------:R-:W4:Y:S04]  /*aff0*/  LDL.LU.64 R28, [R1+0x368] ;  /* 0x00036800011c7983 */ /* 0x000f280000300a00 */
[----:B------:R-:W4:Y:S01]  /*b000*/  LDL.LU.64 R12, [R1+0x370] ;  /* 0x00037000010c7983 */ /* 0x000f220000300a00 */
[----:B------:R-:W-:-:S04]  /*b010*/  IMAD.WIDE R122, R80, 0x4, R10 ;  /* 0x00000004507a7825 */ /* 0x000fc800078e020a */
[C---:B------:R-:W-:Y:S01]  /*b020*/  IMAD.WIDE R120, R80.reuse, 0x4, R24 ;  /* 0x0000000450787825 */ /* 0x040fe200078e0218 */
[----:B------:R-:W4:Y:S03]  /*b030*/  LDL.LU.64 R10, [R1+0x378] ;  /* 0x00037800010a7983 */ /* 0x000f260000300a00 */
[C---:B------:R-:W-:Y:S01]  /*b040*/  IMAD.WIDE R118, R80.reuse, 0x4, R22 ;  /* 0x0000000450767825 */ /* 0x040fe200078e0216 */
[----:B------:R-:W4:Y:S03]  /*b050*/  LDL.LU.64 R26, [R1+0x380] ;  /* 0x00038000011a7983 */ /* 0x000f260000300a00 */
[C---:B------:R-:W-:Y:S01]  /*b060*/  IMAD.WIDE R116, R80.reuse, 0x4, R18 ;  /* 0x0000000450747825 */ /* 0x040fe200078e0212 */
[----:B------:R-:W4:Y:S04]  /*b070*/  LDL.LU.64 R24, [R1+0x388] ;  /* 0x0003880001187983 */ /* 0x000f280000300a00 */
[----:B------:R-:W4:Y:S04]  /*b080*/  LDL.LU.64 R22, [R1+0x390] ;  /* 0x0003900001167983 */ /* 0x000f280000300a00 */
[----:B------:R-:W4:Y:S01]  /*b090*/  LDL.LU.64 R18, [R1+0x398] ;  /* 0x0003980001127983 */ /* 0x000f220000300a00 */
[----:B------:R-:W-:Y:S01]  /*b0a0*/  IMAD.WIDE R110, R80, 0x4, R20 ;  /* 0x00000004506e7825 */ /* 0x000fe200078e0214 */
[----:B------:R-:W-:-:S02]  /*b0b0*/  ISETP.GE.U32.AND P5, PT, R4, 0x7fffff7d, PT ;  /* 0x7fffff7d0400780c */ /* 0x000fc40003fa6070 */
[----:B------:R-:W-:Y:S01]  /*b0c0*/  LDGSTS.E [R0+0x1200], desc[UR24][R152.64], !P1 ;  /* 0x0120000098007fae */ /* 0x000fe2000c9a1018 */
[----:B--2---:R-:W-:-:S04]  /*b0d0*/  IMAD.WIDE R106, R80, 0x4, R14 ;  /* 0x00000004506a7825 */ /* 0x004fc800078e020e */
[C---:B---3--:R-:W-:Y:S01]  /*b0e0*/  IMAD.WIDE R102, R80.reuse, 0x4, R16 ;  /* 0x0000000450667825 */ /* 0x048fe200078e0210 */
[----:B------:R-:W2:Y:S04]  /*b0f0*/  LDL.LU.64 R14, [R1+0x3a0] ;  /* 0x0003a000010e7983 */ /* 0x000ea80000300a00 */
[----:B------:R-:W3:Y:S04]  /*b100*/  LDL.LU.64 R20, [R1+0x3a8] ;  /* 0x0003a80001147983 */ /* 0x000ee80000300a00 */
[----:B------:R-:W3:Y:S01]  /*b110*/  LDL.LU.64 R16, [R1+0x3b0] ;  /* 0x0003b00001107983 */ /* 0x000ee20000300a00 */
[----:B----4-:R-:W-:-:S03]  /*b120*/  IMAD.WIDE R94, R80, 0x4, R12 ;  /* 0x00000004505e7825 */ /* 0x010fc600078e020c */
[----:B------:R-:W4:Y:S01]  /*b130*/  LDL.LU.64 R12, [R1+0x3b8] ;  /* 0x0003b800010c7983 */ /* 0x000f220000300a00 */
[----:B------:R-:W-:-:S04]  /*b140*/  IMAD.WIDE R98, R80, 0x4, R28 ;  /* 0x0000000450627825 */ /* 0x000fc800078e021c */
[----:B------:R-:W-:-:S04]  /*b150*/  IMAD.WIDE R88, R80, 0x4, R10 ;  /* 0x0000000450587825 */ /* 0x000fc800078e020a */
[C---:B------:R-:W-:Y:S01]  /*b160*/  IMAD.WIDE R84, R80.reuse, 0x4, R26 ;  /* 0x0000000450547825 */ /* 0x040fe200078e021a */
[----:B------:R-:W4:Y:S04]  /*b170*/  LDL.LU.64 R10, [R1+0x3c0] ;  /* 0x0003c000010a7983 */ /* 0x000f280000300a00 */
[----:B------:R-:W4:Y:S01]  /*b180*/  LDL.LU.64 R28, [R1+0x3c8] ;  /* 0x0003c800011c7983 */ /* 0x000f220000300a00 */
[----:B------:R-:W-:-:S03]  /*b190*/  IMAD.WIDE R74, R80, 0x4, R22 ;  /* 0x00000004504a7825 */ /* 0x000fc600078e0216 */
[----:B------:R-:W4:Y:S01]  /*b1a0*/  LDL.LU.64 R26, [R1+0x3d0] ;  /* 0x0003d000011a7983 */ /* 0x000f220000300a00 */
[----:B------:R-:W-:-:S03]  /*b1b0*/  IMAD.WIDE R70, R80, 0x4, R18 ;  /* 0x0000000450467825 */ /* 0x000fc600078e0212 */
[----:B------:R-:W4:Y:S04]  /*b1c0*/  LDL.LU.64 R22, [R1+0x3d8] ;  /* 0x0003d80001167983 */ /* 0x000f280000300a00 */
[----:B------:R-:W4:Y:S01]  /*b1d0*/  LDL.LU.64 R18, [R1+0x3e0] ;  /* 0x0003e00001127983 */ /* 0x000f220000300a00 */
[----:B------:R-:W-:Y:S01]  /*b1e0*/  IMAD.WIDE R78, R80, 0x4, R24 ;  /* 0x00000004504e7825 */ /* 0x000fe200078e0218 */
[----:B------:R-:W-:Y:S02]  /*b1f0*/  IADD3 R4, PT, PT, R8, -0x45, RZ ;  /* 0xffffffbb08047810 */ /* 0x000fe40007ffe0ff */
[----:B------:R-:W-:Y:S04]  /*b200*/  LDGSTS.E [R0+0x1400], desc[UR24][R150.64], !P1 ;  /* 0x0140000096007fae */ /* 0x000fe8000c9a1018 */
[----:B------:R-:W-:Y:S01]  /*b210*/  LDGSTS.E [R0+0x1600], desc[UR24][R148.64], !P1 ;  /* 0x0160000094007fae */ /* 0x000fe2000c9a1018 */
[----:B------:R-:W-:Y:S01]  /*b220*/  ISETP.GE.U32.AND P1, PT, R4, 0x7fffff7c, PT ;  /* 0x7fffff7c0400780c */ /* 0x000fe20003f26070 */
[----:B------:R-:W-:-:S02]  /*b230*/  VIADD R4, R6, 0xffffffba ;  /* 0xffffffba06047836 */ /* 0x000fc40000000000 */
[----:B------:R-:W1:Y:S01]  /*b240*/  LDC R6, c[0x0][0x3a0] ;  /* 0x0000e800ff067b82 */ /* 0x000e620000000800 */
[----:B------:R-:W-:Y:S04]  /*b250*/  LDGSTS.E [R0+0x1800], desc[UR24][R146.64], !P5 ;  /* 0x0180000092007fae */ /* 0x000fe8000e9a1018 */
[----:B------:R-:W-:Y:S04]  /*b260*/  LDGSTS.E [R0+0x1a00], desc[UR24][R144.64], !P5 ;  /* 0x01a0000090007fae */ /* 0x000fe8000e9a1018 */
[----:B------:R-:W-:Y:S04]  /*b270*/  LDGSTS.E [R0+0x1c00], desc[UR24][R142.64], !P5 ;  /* 0x01c000008e007fae */ /* 0x000fe8000e9a1018 */
[----:B------:R-:W-:Y:S01]  /*b280*/  LDGSTS.E [R0+0x1e00], desc[UR24][R140.64], !P5 ;  /* 0x01e000008c007fae */ /* 0x000fe2000e9a1018 */
[----:B--2---:R-:W-:-:S04]  /*b290*/  IMAD.WIDE R64, R80, 0x4, R14 ;  /* 0x0000000450407825 */ /* 0x004fc800078e020e */
[C---:B---3--:R-:W-:Y:S01]  /*b2a0*/  IMAD.WIDE R60, R80.reuse, 0x4, R20 ;  /* 0x00000004503c7825 */ /* 0x048fe200078e0214 */
[----:B------:R-:W2:Y:S03]  /*b2b0*/  LDL.LU.64 R14, [R1+0x3e8] ;  /* 0x0003e800010e7983 */ /* 0x000ea60000300a00 */
[C---:B------:R-:W-:Y:S01]  /*b2c0*/  IMAD.WIDE R56, R80.reuse, 0x4, R16 ;  /* 0x0000000450387825 */ /* 0x040fe200078e0210 */
[----:B------:R-:W3:Y:S04]  /*b2d0*/  LDL.LU.64 R24, [R1+0x3f0] ;  /* 0x0003f00001187983 */ /* 0x000ee80000300a00 */
[----:B------:R-:W3:Y:S01]  /*b2e0*/  LDL.LU.64 R20, [R1+0x3f8] ;  /* 0x0003f80001147983 */ /* 0x000ee20000300a00 */
[----:B----4-:R-:W-:-:S03]  /*b2f0*/  IMAD.WIDE R52, R80, 0x4, R12 ;  /* 0x0000000450347825 */ /* 0x010fc600078e020c */
[----:B------:R-:W4:Y:S04]  /*b300*/  LDL.LU.64 R16, [R1+0x400] ;  /* 0x0004000001107983 */ /* 0x000f280000300a00 */
[----:B------:R-:W4:Y:S04]  /*b310*/  LDL.LU.64 R12, [R1+0x408] ;  /* 0x00040800010c7983 */ /* 0x000f280000300a00 */
[----:B------:R-:W4:Y:S04]  /*b320*/  LDL.LU.64 R54, [R1+0x410] ;  /* 0x0004100001367983 */ /* 0x000f280000300a00 */
[----:B------:R-:W4:Y:S04]  /*b330*/  LDL.LU.64 R50, [R1+0x418] ;  /* 0x0004180001327983 */ /* 0x000f280000300a00 */
[----:B------:R-:W4:Y:S01]  /*b340*/  LDL.LU.64 R46, [R1+0x420] ;  /* 0x00042000012e7983 */ /* 0x000f220000300a00 */
[----:B------:R-:W-:Y:S01]  /*b350*/  ISETP.GE.U32.AND P5, PT, R4, 0x7fffff7b, PT ;  /* 0x7fffff7b0400780c */ /* 0x000fe20003fa6070 */
[----:B------:R-:W-:-:S02]  /*b360*/  VIADD R4, R5, 0xffffffb9 ;  /* 0xffffffb905047836 */ /* 0x000fc40000000000 */
[----:B------:R-:W-:Y:S01]  /*b370*/  LDGSTS.E [R0+0x2000], desc[UR24][R138.64], !P1 ;  /* 0x020000008a007fae */ /* 0x000fe2000c9a1018 */
[----:B------:R-:W1:Y:S03]  /*b380*/  LDC R5, c[0x0][0x3a0] ;  /* 0x0000e800ff057b82 */ /* 0x000e660000000800 */
[----:B------:R-:W-:Y:S04]  /*b390*/  LDGSTS.E [R0+0x2200], desc[UR24][R136.64], !P1 ;  /* 0x0220000088007fae */ /* 0x000fe8000c9a1018 */
[----:B------:R-:W-:Y:S04]  /*b3a0*/  LDGSTS.E [R0+0x2400], desc[UR24][R134.64], !P1 ;  /* 0x0240000086007fae */ /* 0x000fe8000c9a1018 */
[----:B------:R1:W-:Y:S01]  /*b3b0*/  LDGSTS.E [R0+0x2600], desc[UR24][R132.64], !P1 ;  /* 0x0260000084007fae */ /* 0x0003e2000c9a1018 */
[----:B------:R-:W-:-:S02]  /*b3c0*/  ISETP.GE.U32.AND P1, PT, R4, 0x7fffff7a, PT ;  /* 0x7fffff7a0400780c */ /* 0x000fc40003f26070 */
[----:B-1----:R-:W-:Y:S01]  /*b3d0*/  IADD3 R4, PT, PT, R7, -0x48, RZ ;  /* 0xffffffb807047810 */ /* 0x002fe20007ffe0ff */
[----:B------:R-:W-:Y:S01]  /*b3e0*/  LDGSTS.E [R0+0x2800], desc[UR24][R130.64], !P5 ;  /* 0x0280000082007fae */ /* 0x000fe2000e9a1018 */
[----:B------:R-:W1:Y:S03]  /*b3f0*/  LDC R7, c[0x0][0x3a0] ;  /* 0x0000e800ff077b82 */ /* 0x000e660000000800 */
[----:B------:R-:W-:Y:S04]  /*b400*/  LDGSTS.E [R0+0x2a00], desc[UR24][R128.64], !P5 ;  /* 0x02a0000080007fae */ /* 0x000fe8000e9a1018 */
[----:B------:R-:W-:Y:S04]  /*b410*/  LDGSTS.E [R0+0x2c00], desc[UR24][R126.64], !P5 ;  /* 0x02c000007e007fae */ /* 0x000fe8000e9a1018 */
[----:B------:R-:W-:Y:S01]  /*b420*/  LDGSTS.E [R0+0x2e00], desc[UR24][R124.64], !P5 ;  /* 0x02e000007c007fae */ /* 0x000fe2000e9a1018 */
[----:B------:R-:W-:Y:S01]  /*b430*/  ISETP.GE.U32.AND P5, PT, R4, 0x7fffff79, PT ;  /* 0x7fffff790400780c */ /* 0x000fe20003fa6070 */
[----:B------:R-:W-:-:S02]  /*b440*/  VIADD R4, R6, 0xffffffb7 ;  /* 0xffffffb706047836 */ /* 0x000fc40000000000 */
[----:B------:R-:W-:Y:S01]  /*b450*/  LDGSTS.E [R0+0x3000], desc[UR24][R122.64], !P1 ;  /* 0x030000007a007fae */ /* 0x000fe2000c9a1018 */
[----:B------:R-:W1:Y:S03]  /*b460*/  LDC R6, c[0x0][0x3a0] ;  /* 0x0000e800ff067b82 */ /* 0x000e660000000800 */
[----:B------:R-:W-:Y:S04]  /*b470*/  LDGSTS.E [R0+0x3200], desc[UR24][R120.64], !P1 ;  /* 0x0320000078007fae */ /* 0x000fe8000c9a1018 */
[----:B------:R-:W-:Y:S01]  /*b480*/  LDGSTS.E [R0+0x3400], desc[UR24][R118.64], !P1 ;  /* 0x0340000076007fae */ /* 0x000fe2000c9a1018 */
[----:B------:R-:W-:-:S03]  /*b490*/  IMAD.WIDE R114, R80, 0x4, R30 ;  /* 0x0000000450727825 */ /* 0x000fc600078e021e */
[----:B------:R-:W-:Y:S01]  /*b4a0*/  LDGSTS.E [R0+0x3600], desc[UR24][R116.64], !P1 ;  /* 0x0360000074007fae */ /* 0x000fe2000c9a1018 */
[----:B------:R-:W-:Y:S01]  /*b4b0*/  ISETP.GE.U32.AND P1, PT, R4, 0x7fffff78, PT ;  /* 0x7fffff780400780c */ /* 0x000fe20003f26070 */
[----:B------:R-:W-:Y:S02]  /*b4c0*/  VIADD R4, R5, 0xffffffb6 ;  /* 0xffffffb605047836 */ /* 0x000fe40000000000 */
[----:B------:R-:W1:Y:S01]  /*b4d0*/  LDC R5, c[0x0][0x3a0] ;  /* 0x0000e800ff057b82 */ /* 0x000e620000000800 */
[----:B------:R-:W-:Y:S04]  /*b4e0*/  LDGSTS.E [R0+0x3800], desc[UR24][R114.64], !P5 ;  /* 0x0380000072007fae */ /* 0x000fe8000e9a1018 */
[----:B------:R-:W-:Y:S04]  /*b4f0*/  LDGSTS.E [R0+0x3a00], desc[UR24][R110.64], !P5 ;  /* 0x03a000006e007fae */ /* 0x000fe8000e9a1018 */
[----:B------:R-:W-:Y:S04]  /*b500*/  LDGSTS.E [R0+0x3c00], desc[UR24][R106.64], !P5 ;  /* 0x03c000006a007fae */ /* 0x000fe8000e9a1018 */
[----:B------:R-:W-:Y:S01]  /*b510*/  LDGSTS.E [R0+0x3e00], desc[UR24][R102.64], !P5 ;  /* 0x03e0000066007fae */ /* 0x000fe2000e9a1018 */
        /* <DEDUP_REMOVED lines=9> */
[----:B------:R-:W1:Y:S01]  /*b5b0*/  LDC R6, c[0x0][0x3a0] ;  /* 0x0000e800ff067b82 */ /* 0x000e620000000800 */
[----:B------:R-:W-:Y:S01]  /*b5c0*/  LDGSTS.E [R0+0x4800], desc[UR24][R78.64], !P5 ;  /* 0x048000004e007fae */ /* 0x000fe2000e9a1018 */
[----:B------:R-:W-:-:S03]  /*b5d0*/  IMAD.WIDE R48, R80, 0x4, R10 ;  /* 0x0000000450307825 */ /* 0x000fc600078e020a */
[----:B------:R-:W-:Y:S01]  /*b5e0*/  LDGSTS.E [R0+0x4a00], desc[UR24][R74.64], !P5 ;  /* 0x04a000004a007fae */ /* 0x000fe2000e9a1018 */
[C---:B------:R-:W-:Y:S02]  /*b5f0*/  IMAD.WIDE R44, R80.reuse, 0x4, R28 ;  /* 0x00000004502c7825 */ /* 0x040fe400078e021c */
[----:B------:R-:W2:Y:S01]  /*b600*/  LDC R10, c[0x0][0x3a0] ;  /* 0x0000e800ff0a7b82 */ /* 0x000ea20000000800 */
[----:B------:R-:W-:Y:S01]  /*b610*/  LDGSTS.E [R0+0x4c00], desc[UR24][R70.64], !P5 ;  /* 0x04c0000046007fae */ /* 0x000fe2000e9a1018 */
[----:B------:R-:W-:-:S03]  /*b620*/  IMAD.WIDE R40, R80, 0x4, R26 ;  /* 0x0000000450287825 */ /* 0x000fc600078e021a */
[----:B------:R-:W-:Y:S01]  /*b630*/  LDGSTS.E [R0+0x4e00], desc[UR24][R64.64], !P5 ;  /* 0x04e0000040007fae */ /* 0x000fe2000e9a1018 */
[----:B------:R-:W-:Y:S01]  /*b640*/  ISETP.GE.U32.AND P5, PT, R4, 0x7fffff75, PT ;  /* 0x7fffff750400780c */ /* 0x000fe20003fa6070 */
[----:B------:R-:W-:Y:S02]  /*b650*/  VIADD R4, R5, 0xffffffb3 ;  /* 0xffffffb305047836 */ /* 0x000fe40000000000 */
[----:B------:R-:W-:Y:S01]  /*b660*/  LDGSTS.E [R0+0x5000], desc[UR24][R60.64], !P1 ;  /* 0x050000003c007fae */ /* 0x000fe2000c9a1018 */
[----:B------:R-:W-:-:S03]  /*b670*/  IMAD.WIDE R32, R80, 0x4, R18 ;  /* 0x0000000450207825 */ /* 0x000fc600078e0212 */
[----:B------:R-:W-:Y:S01]  /*b680*/  LDGSTS.E [R0+0x5200], desc[UR24][R56.64], !P1 ;  /* 0x0520000038007fae */ /* 0x000fe2000c9a1018 */
[----:B------:R-:W-:-:S03]  /*b690*/  IMAD.WIDE R36, R80, 0x4, R22 ;  /* 0x0000000450247825 */ /* 0x000fc600078e0216 */
[----:B------:R-:W4:Y:S04]  /*b6a0*/  LDL.LU.64 R26, [R1+0x428] ;  /* 0x00042800011a7983 */ /* 0x000f280000300a00 */
[----:B------:R-:W-:Y:S04]  /*b6b0*/  LDGSTS.E [R0+0x5400], desc[UR24][R52.64], !P1 ;  /* 0x0540000034007fae */ /* 0x000fe8000c9a1018 */
[----:B------:R-:W-:Y:S01]  /*b6c0*/  LDGSTS.E [R0+0x5600], desc[UR24][R48.64], !P1 ;  /* 0x0560000030007fae */ /* 0x000fe2000c9a1018 */
[----:B------:R-:W-:Y:S02]  /*b6d0*/  ISETP.GE.U32.AND P1, PT, R4, 0x7fffff74, PT ;  /* 0x7fffff740400780c */ /* 0x000fe40003f26070 */
[----:B-1----:R-:W-:Y:S01]  /*b6e0*/  IADD3 R4, PT, PT, R7, -0x4e, RZ ;  /* 0xffffffb207047810 */ /* 0x002fe20007ffe0ff */
[----:B------:R-:W-:Y:S04]  /*b6f0*/  LDGSTS.E [R0+0x5800], desc[UR24][R44.64], !P5 ;  /* 0x058000002c007fae */ /* 0x000fe8000e9a1018 */
[----:B------:R-:W-:Y:S04]  /*b700*/  LDGSTS.E [R0+0x5a00], desc[UR24][R40.64], !P5 ;  /* 0x05a0000028007fae */ /* 0x000fe8000e9a1018 */
[----:B------:R-:W-:Y:S04]  /*b710*/  LDGSTS.E [R0+0x5c00], desc[UR24][R36.64], !P5 ;  /* 0x05c0000024007fae */ /* 0x000fe8000e9a1018 */
[----:B------:R-:W-:Y:S01]  /*b720*/  LDGSTS.E [R0+0x5e00], desc[UR24][R32.64], !P5 ;  /* 0x05e0000020007fae */ /* 0x000fe2000e9a1018 */
[----:B------:R-:W-:Y:S01]  /*b730*/  ISETP.GE.U32.AND P5, PT, R4, 0x7fffff73, PT ;  /* 0x7fffff730400780c */ /* 0x000fe20003fa6070 */
[----:B------:R-:W-:-:S02]  /*b740*/  VIADD R4, R6, 0xffffffb1 ;  /* 0xffffffb106047836 */ /* 0x000fc40000000000 */
[C---:B--2---:R-:W-:Y:S02]  /*b750*/  IMAD.WIDE R28, R80.reuse, 0x4, R14 ;  /* 0x00000004501c7825 */ /* 0x044fe400078e020e */
[----:B------:R-:W2:Y:S04]  /*b760*/  LDL.LU.64 R14, [R1+0x430] ;  /* 0x00043000010e7983 */ /* 0x000ea80000300a00 */
[----:B------:R-:W2:Y:S04]  /*b770*/  LDL.LU.64 R18, [R1+0x438] ;  /* 0x0004380001127983 */ /* 0x000ea80000300a00 */
[----:B------:R-:W2:Y:S01]  /*b780*/  LDL.LU.64 R22, [R1+0x440] ;  /* 0x0004400001167983 */ /* 0x000ea20000300a00 */
[----:B---3--:R-:W-:-:S03]  /*b790*/  IMAD.WIDE R24, R80, 0x4, R24 ;  /* 0x0000000450187825 */ /* 0x008fc600078e0218 */
[----:B------:R-:W3:Y:S01]  /*b7a0*/  LDL.LU.64 R42, [R1+0x448] ;  /* 0x00044800012a7983 */ /* 0x000ee20000300a00 */
[----:B------:R-:W-:-:S03]  /*b7b0*/  IMAD.WIDE R20, R80, 0x4, R20 ;  /* 0x0000000450147825 */ /* 0x000fc600078e0214 */
[----:B------:R-:W3:Y:S01]  /*b7c0*/  LDL.LU.64 R30, [R1+0x450] ;  /* 0x00045000011e7983 */ /* 0x000ee20000300a00 */
[----:B----4-:R-:W-:-:S03]  /*b7d0*/  IMAD.WIDE R16, R80, 0x4, R16 ;  /* 0x0000000450107825 */ /* 0x010fc600078e0210 */
[----:B------:R-:W4:Y:S04]  /*b7e0*/  LDL.LU.64 R34, [R1+0x458] ;  /* 0x0004580001227983 */ /* 0x000f280000300a00 */
[----:B------:R-:W4:Y:S04]  /*b7f0*/  LDL.LU.64 R38, [R1+0x460] ;  /* 0x0004600001267983 */ /* 0x000f280000300a00 */
[----:B------:R-:W-:Y:S01]  /*b800*/  LDGSTS.E [R0+0x6000], desc[UR24][R28.64], !P1 ;  /* 0x060000001c007fae */ /* 0x000fe2000c9a1018 */
[----:B------:R-:W-:-:S03]  /*b810*/  IMAD.WIDE R6, R80, 0x4, R46 ;  /* 0x0000000450067825 */ /* 0x000fc600078e022e */
[----:B------:R-:W-:Y:S04]  /*b820*/  LDGSTS.E [R0+0x6200], desc[UR24][R24.64], !P1 ;  /* 0x0620000018007fae */ /* 0x000fe8000c9a1018 */
[----:B------:R-:W-:Y:S01]  /*b830*/  LDGSTS.E [R0+0x6400], desc[UR24][R20.64], !P1 ;  /* 0x0640000014007fae */ /* 0x000fe2000c9a1018 */
[----:B------:R-:W-:-:S03]  /*b840*/  IMAD.WIDE R8, R80, 0x4, R54 ;  /* 0x0000000450087825 */ /* 0x000fc600078e0236 */
[----:B------:R-:W-:Y:S01]  /*b850*/  LDGSTS.E [R0+0x6600], desc[UR24][R16.64], !P1 ;  /* 0x0660000010007fae */ /* 0x000fe2000c9a1018 */
[----:B------:R-:W-:Y:S01]  /*b860*/  ISETP.GE.U32.AND P1, PT, R4, 0x7fffff72, PT ;  /* 0x7fffff720400780c */ /* 0x000fe20003f26070 */
[C---:B------:R-:W-:Y:S02]  /*b870*/  IMAD.WIDE R4, R80.reuse, 0x4, R50 ;  /* 0x0000000450047825 */ /* 0x040fe400078e0232 */
[----:B------:R-:W4:Y:S04]  /*b880*/  LDL.LU.64 R58, [R1+0x468] ;  /* 0x00046800013a7983 */ /* 0x000f280000300a00 */
[----:B------:R-:W4:Y:S04]  /*b890*/  LDL.LU.64 R46, [R1+0x470] ;  /* 0x00047000012e7983 */ /* 0x000f280000300a00 */
[----:B------:R-:W4:Y:S04]  /*b8a0*/  LDL.LU.64 R50, [R1+0x478] ;  /* 0x0004780001327983 */ /* 0x000f280000300a00 */
[----:B------:R-:W4:Y:S04]  /*b8b0*/  LDL.LU.64 R54, [R1+0x480] ;  /* 0x0004800001367983 */ /* 0x000f280000300a00 */
[----:B------:R-:W4:Y:S01]  /*b8c0*/  LDL.LU.64 R100, [R1+0x488] ;  /* 0x0004880001647983 */ /* 0x000f220000300a00 */
[----:B------:R-:W-:-:S03]  /*b8d0*/  IMAD.WIDE R12, R80, 0x4, R12 ;  /* 0x00000004500c7825 */ /* 0x000fc600078e020c */
[----:B------:R-:W4:Y:S01]  /*b8e0*/  LDL.LU.64 R62, [R1+0x490] ;  /* 0x00049000013e7983 */ /* 0x000f220000300a00 */
[----:B------:R-:W-:-:S03]  /*b8f0*/  VIADD R10, R10, 0xffffffb0 ;  /* 0xffffffb00a0a7836 */ /* 0x000fc60000000000 */
[----:B------:R-:W-:Y:S04]  /*b900*/  LDGSTS.E [R0+0x6800], desc[UR24][R12.64], !P5 ;  /* 0x068000000c007fae */ /* 0x000fe8000e9a1018 */
[----:B------:R-:W-:Y:S04]  /*b910*/  LDGSTS.E [R0+0x6a00], desc[UR24][R8.64], !P5 ;  /* 0x06a0000008007fae */ /* 0x000fe8000e9a1018 */
[----:B------:R-:W-:Y:S04]  /*b920*/  LDGSTS.E [R0+0x6c00], desc[UR24][R4.64], !P5 ;  /* 0x06c0000004007fae */ /* 0x000fe8000e9a1018 */
[----:B------:R-:W-:Y:S01]  /*b930*/  LDGSTS.E [R0+0x6e00], desc[UR24][R6.64], !P5 ;  /* 0x06e0000006007fae */ /* 0x000fe2000e9a1018 */
[----:B------:R-:W-:-:S03]  /*b940*/  ISETP.GE.U32.AND P5, PT, R10, 0x7fffff71, PT ;  /* 0x7fffff710a00780c */ /* 0x000fc60003fa6070 */
[----:B------:R-:W4:Y:S04]  /*b950*/  LDL.LU.64 R66, [R1+0x498] ;  /* 0x0004980001427983 */ /* 0x000f280000300a00 */
[----:B------:R-:W4:Y:S04]  /*b960*/  LDL.LU.64 R72, [R1+0x4a0] ;  /* 0x0004a00001487983 */ /* 0x000f280000300a00 */
[----:B------:R-:W4:Y:S04]  /*b970*/  LDL.LU.64 R76, [R1+0x4a8] ;  /* 0x0004a800014c7983 */ /* 0x000f280000300a00 */
[----:B------:R-:W4:Y:S04]  /*b980*/  LDL.LU.64 R82, [R1+0x4b0] ;  /* 0x0004b00001527983 */ /* 0x000f280000300a00 */
[----:B------:R-:W4:Y:S04]  /*b990*/  LDL.LU.64 R86, [R1+0x4b8] ;  /* 0x0004b80001567983 */ /* 0x000f280000300a00 */
[----:B------:R-:W4:Y:S04]  /*b9a0*/  LDL.LU.64 R92, [R1+0x4c0] ;  /* 0x0004c000015c7983 */ /* 0x000f280000300a00 */
[----:B------:R-:W4:Y:S01]  /*b9b0*/  LDL.LU.64 R96, [R1+0x4c8] ;  /* 0x0004c80001607983 */ /* 0x000f220000300a00 */
[----:B------:R-:W-:Y:S01]  /*b9c0*/  IMAD.WIDE R10, R80, 0x4, R26 ;  /* 0x00000004500a7825 */ /* 0x000fe200078e021a */
[----:B------:R-:W-:-:S04]  /*b9d0*/  SHF.R.U32.HI R26, RZ, 0xf, R68 ;  /* 0x0000000fff1a7819 */ /* 0x000fc80000011644 */
[----:B------:R-:W-:Y:S01]  /*b9e0*/  LDGSTS.E [R0+0x7000], desc[UR24][R10.64], !P1 ;  /* 0x070000000a007fae */ /* 0x000fe2000c9a1018 */
[----:B--2---:R-:W-:-:S04]  /*b9f0*/  IMAD.WIDE R14, R80, 0x4, R14 ;  /* 0x00000004500e7825 */ /* 0x004fc800078e020e */
[C---:B------:R-:W-:Y:S01]  /*ba00*/  IMAD.WIDE R18, R80.reuse, 0x4, R18 ;  /* 0x0000000450127825 */ /* 0x040fe200078e0212 */
[----:B------:R-:W-:Y:S03]  /*ba10*/  LDGSTS.E [R0+0x7200], desc[UR24][R14.64], !P1 ;  /* 0x072000000e007fae */ /* 0x000fe6000c9a1018 */
[----:B------:R-:W-:Y:S01]  /*ba20*/  IMAD.WIDE R22, R80, 0x4, R22 ;  /* 0x0000000450167825 */ /* 0x000fe200078e0216 */
[----:B------:R-:W-:Y:S04]  /*ba30*/  LDGSTS.E [R0+0x7400], desc[UR24][R18.64], !P1 ;  /* 0x0740000012007fae */ /* 0x000fe8000c9a1018 */
[----:B------:R-:W-:Y:S01]  /*ba40*/  LDGSTS.E [R0+0x7600], desc[UR24][R22.64], !P1 ;  /* 0x0760000016007fae */ /* 0x000fe2000c9a1018 */
[----:B------:R-:W-:Y:S01]  /*ba50*/  LOP3.LUT P1, RZ, R26, 0x1, RZ, 0xc0, !PT ;  /* 0x000000011aff7812 */ /* 0x000fe2000782c0ff */
[----:B---3--:R-:W-:-:S04]  /*ba60*/  IMAD.WIDE R26, R80, 0x4, R42 ;  /* 0x00000004501a7825 */ /* 0x008fc800078e022a */
[C---:B------:R-:W-:Y:S01]  /*ba70*/  IMAD.WIDE R30, R80.reuse, 0x4, R30 ;  /* 0x00000004501e7825 */ /* 0x040fe200078e021e */
[----:B------:R-:W-:Y:S01]  /*ba80*/  SHF.R.U32.HI R42, RZ, 0xe, R68 ;  /* 0x0000000eff2a7819 */ /* 0x000fe20000011644 */
[----:B------:R-:W-:Y:S02]  /*ba90*/  LDGSTS.E [R0+0x7800], desc[UR24][R26.64], !P5 ;  /* 0x078000001a007fae */ /* 0x000fe4000e9a1018 */
[C---:B----4-:R-:W-:Y:S02]  /*baa0*/  IMAD.WIDE R34, R80.reuse, 0x4, R34 ;  /* 0x0000000450227825 */ /* 0x050fe400078e0222 */
[----:B------:R-:W-:Y:S02]  /*bab0*/  LDGSTS.E [R0+0x7a00], desc[UR24][R30.64], !P5 ;  /* 0x07a000001e007fae */ /* 0x000fe4000e9a1018 */
[----:B------:R-:W-:Y:S02]  /*bac0*/  IMAD.WIDE R38, R80, 0x4, R38 ;  /* 0x0000000450267825 */ /* 0x000fe400078e0226 */
[----:B------:R-:W-:Y:S04]  /*bad0*/  LDGSTS.E [R0+0x7c00], desc[UR24][R34.64], !P5 ;  /* 0x07c0000022007fae */ /* 0x000fe8000e9a1018 */
[----:B------:R-:W-:Y:S01]  /*bae0*/  LDGSTS.E [R0+0x7e00], desc[UR24][R38.64], !P5 ;  /* 0x07e0000026007fae */ /* 0x000fe2000e9a1018 */
[----:B------:R-:W-:Y:S01]  /*baf0*/  LOP3.LUT P5, RZ, R42, 0x1, RZ, 0xc0, !PT ;  /* 0x000000012aff7812 */ /* 0x000fe200078ac0ff */
[----:B------:R-:W-:-:S04]  /*bb00*/  IMAD.WIDE R42, R80, 0x4, R58 ;  /* 0x00000004502a7825 */ /* 0x000fc800078e023a */
[C---:B------:R-:W-:Y:S01]  /*bb10*/  IMAD.WIDE R46, R80.reuse, 0x4, R46 ;  /* 0x00000004502e7825 */ /* 0x040fe200078e022e */
[----:B------:R-:W-:Y:S01]  /*bb20*/  SHF.R.U32.HI R58, RZ, 0xd, R68 ;  /* 0x0000000dff3a7819 */ /* 0x000fe20000011644 */
[----:B------:R-:W-:Y:S02]  /*bb30*/  LDGSTS.E [R0+0x8000], desc[UR24][R42.64], P1 ;  /* 0x080000002a007fae */ /* 0x000fe400089a1018 */
[C---:B------:R-:W-:Y:S02]  /*bb40*/  IMAD.WIDE R50, R80.reuse, 0x4, R50 ;  /* 0x0000000450327825 */ /* 0x040fe400078e0232 */
[----:B------:R-:W-:Y:S02]  /*bb50*/  LDGSTS.E [R0+0x8200], desc[UR24][R46.64], P1 ;  /* 0x082000002e007fae */ /* 0x000fe400089a1018 */
[----:B------:R-:W-:Y:S02]  /*bb60*/  IMAD.WIDE R54, R80, 0x4, R54 ;  /* 0x0000000450367825 */ /* 0x000fe400078e0236 */
[----:B------:R-:W-:Y:S04]  /*bb70*/  LDGSTS.E [R0+0x8400], desc[UR24][R50.64], P1 ;  /* 0x0840000032007fae */ /* 0x000fe800089a1018 */
[----:B------:R-:W-:Y:S01]  /*bb80*/  LDGSTS.E [R0+0x8600], desc[UR24][R54.64], P1 ;  /* 0x0860000036007fae */ /* 0x000fe200089a1018 */
[----:B------:R-:W-:Y:S01]  /*bb90*/  LOP3.LUT P1, RZ, R58, 0x1, RZ, 0xc0, !PT ;  /* 0x000000013aff7812 */ /* 0x000fe2000782c0ff */
[----:B------:R-:W-:-:S02]  /*bba0*/  IMAD.WIDE R58, R80, 0x4, R100 ;  /* 0x00000004503a7825 */ /* 0x000fc400078e0264 */
[----:B------:R-:W2:Y:S04]  /*bbb0*/  LDL.LU.64 R100, [R1+0x4d0] ;  /* 0x0004d00001647983 */ /* 0x000ea80000300a00 */
[----:B------:R-:W3:Y:S04]  /*bbc0*/  LDL.LU.64 R104, [R1+0x4d8] ;  /* 0x0004d80001687983 */ /* 0x000ee80000300a00 */
[----:B------:R-:W4:Y:S04]  /*bbd0*/  LDL.LU.64 R108, [R1+0x4e0] ;  /* 0x0004e000016c7983 */ /* 0x000f280000300a00 */
        /* <DEDUP_REMOVED lines=27> */
[----:B------:R-:W4:Y:S01]  /*bd90*/  LDL.LU.64 R228, [R1+0x5c8] ;  /* 0x0005c80001e47983 */ /* 0x000f220000300a00 */
[----:B------:R-:W-:-:S03]  /*bda0*/  IMAD.WIDE R62, R80, 0x4, R62 ;  /* 0x00000004503e7825 */ /* 0x000fc600078e023e */
[----:B------:R-:W-:Y:S01]  /*bdb0*/  LDGSTS.E [R0+0x8800], desc[UR24][R58.64], P5 ;  /* 0x088000003a007fae */ /* 0x000fe2000a9a1018 */
[----:B------:R-:W-:-:S03]  /*bdc0*/  IMAD.WIDE R66, R80, 0x4, R66 ;  /* 0x0000000450427825 */ /* 0x000fc600078e0242 */
[----:B------:R-:W-:Y:S01]  /*bdd0*/  LDGSTS.E [R0+0x8a00], desc[UR24][R62.64], P5 ;  /* 0x08a000003e007fae */ /* 0x000fe2000a9a1018 */
[----:B------:R-:W-:-:S03]  /*bde0*/  IMAD.WIDE R72, R80, 0x4, R72 ;  /* 0x0000000450487825 */ /* 0x000fc600078e0248 */
[----:B------:R-:W-:Y:S01]  /*bdf0*/  LDGSTS.E [R0+0x8c00], desc[UR24][R66.64], P5 ;  /* 0x08c0000042007fae */ /* 0x000fe2000a9a1018 */
[----:B------:R-:W-:-:S03]  /*be00*/  IMAD.WIDE R76, R80, 0x4, R76 ;  /* 0x00000004504c7825 */ /* 0x000fc600078e024c */
[----:B------:R-:W-:Y:S01]  /*be10*/  LDGSTS.E [R0+0x8e00], desc[UR24][R72.64], P5 ;  /* 0x08e0000048007fae */ /* 0x000fe2000a9a1018 */
[----:B------:R-:W-:Y:S01]  /*be20*/  IMAD.WIDE R82, R80, 0x4, R82 ;  /* 0x0000000450527825 */ /* 0x000fe200078e0252 */
[----:B------:R-:W-:-:S03]  /*be30*/  LOP3.LUT P5, RZ, R69, 0x1, RZ, 0xc0, !PT ;  /* 0x0000000145ff7812 */ /* 0x000fc600078ac0ff */
[C---:B------:R-:W-:Y:S01]  /*be40*/  IMAD.WIDE R86, R80.reuse, 0x4, R86 ;  /* 0x0000000450567825 */ /* 0x040fe200078e0256 */
[----:B------:R-:W-:Y:S01]  /*be50*/  SHF.R.U32.HI R69, RZ, 0xb, R68 ;  /* 0x0000000bff457819 */ /* 0x000fe20000011644 */
[----:B------:R-:W-:Y:S02]  /*be60*/  LDGSTS.E [R0+0x9000], desc[UR24][R76.64], P1 ;  /* 0x090000004c007fae */ /* 0x000fe400089a1018 */
[C---:B------:R-:W-:Y:S02]  /*be70*/  IMAD.WIDE R92, R80.reuse, 0x4, R92 ;  /* 0x00000004505c7825 */ /* 0x040fe400078e025c */
[----:B------:R-:W-:Y:S04]  /*be80*/  LDGSTS.E [R0+0x9200], desc[UR24][R82.64], P1 ;  /* 0x0920000052007fae */ /* 0x000fe800089a1018 */
[----:B------:R-:W-:Y:S01]  /*be90*/  LDGSTS.E [R0+0x9400], desc[UR24][R86.64], P1 ;  /* 0x0940000056007fae */ /* 0x000fe200089a1018 */
[----:B------:R-:W-:-:S03]  /*bea0*/  IMAD.WIDE R96, R80, 0x4, R96 ;  /* 0x0000000450607825 */ /* 0x000fc600078e0260 */
[----:B------:R-:W-:Y:S01]  /*beb0*/  LDGSTS.E [R0+0x9600], desc[UR24][R92.64], P1 ;  /* 0x096000005c007fae */ /* 0x000fe200089a1018 */
[----:B------:R-:W-:Y:S02]  /*bec0*/  LOP3.LUT P1, RZ, R69, 0x1, RZ, 0xc0, !PT ;  /* 0x0000000145ff7812 */ /* 0x000fe4000782c0ff */
[----:B------:R-:W-:Y:S01]  /*bed0*/  SHF.R.U32.HI R69, RZ, 0xa, R68 ;  /* 0x0000000aff457819 */ /* 0x000fe20000011644 */
[----:B------:R-:W-:Y:S01]  /*bee0*/  LDGSTS.E [R0+0x9800], desc[UR24][R96.64], P5 ;  /* 0x0980000060007fae */ /* 0x000fe2000a9a1018 */
[----:B------:R-:W-:Y:S02]  /*bef0*/  VIADD R242, R242, 0xffffff87 ;  /* 0xffffff87f2f27836 */ /* 0x000fe40000000000 */
[----:B------:R-:W-:Y:S01]  /*bf00*/  VIADD R2, R251, 0xffffff80 ;  /* 0xffffff80fb027836 */ /* 0x000fe20000000000 */
[----:B------:R-:W4:Y:S04]  /*bf10*/  LDL.LU.64 R160, [R1+0x5c0] ;  /* 0x0005c00001a07983 */ /* 0x000f280000300a00 */
[----:B------:R-:W4:Y:S04]  /*bf20*/  LDL.LU.64 R166, [R1+0x5d0] ;  /* 0x0005d00001a67983 */ /* 0x000f280000300a00 */
[----:B------:R-:W4:Y:S01]  /*bf30*/  LDL.LU.64 R168, [R1+0x5d8] ;  /* 0x0005d80001a87983 */ /* 0x000f220000300a00 */
[----:B--2---:R-:W-:-:S04]  /*bf40*/  IMAD.WIDE R100, R80, 0x4, R100 ;  /* 0x0000000450647825 */ /* 0x004fc800078e0264 */
[C---:B---3--:R-:W-:Y:S01]  /*bf50*/  IMAD.WIDE R104, R80.reuse, 0x4, R104 ;  /* 0x0000000450687825 */ /* 0x048fe200078e0268 */
[----:B------:R-:W-:Y:S03]  /*bf60*/  LDGSTS.E [R0+0x9a00], desc[UR24][R100.64], P5 ;  /* 0x09a0000064007fae */ /* 0x000fe6000a9a1018 */
[C---:B----4-:R-:W-:Y:S01]  /*bf70*/  IMAD.WIDE R108, R80.reuse, 0x4, R108 ;  /* 0x00000004506c7825 */ /* 0x050fe200078e026c */
[----:B------:R-:W-:Y:S03]  /*bf80*/  LDGSTS.E [R0+0x9c00], desc[UR24][R104.64], P5 ;  /* 0x09c0000068007fae */ /* 0x000fe6000a9a1018 */
[----:B------:R-:W-:Y:S01]  /*bf90*/  IMAD.WIDE R112, R80, 0x4, R112 ;  /* 0x0000000450707825 */ /* 0x000fe200078e0270 */
[----:B------:R-:W-:Y:S01]  /*bfa0*/  LDGSTS.E [R0+0x9e00], desc[UR24][R108.64], P5 ;  /* 0x09e000006c007fae */ /* 0x000fe2000a9a1018 */
[----:B------:R-:W-:-:S02]  /*bfb0*/  LOP3.LUT P5, RZ, R69, 0x1, RZ, 0xc0, !PT ;  /* 0x0000000145ff7812 */ /* 0x000fc400078ac0ff */
[C---:B------:R-:W-:Y:S01]  /*bfc0*/  IMAD.WIDE R172, R80.reuse, 0x4, R172 ;  /* 0x0000000450ac7825 */ /* 0x040fe200078e02ac */
[----:B------:R-:W-:Y:S01]  /*bfd0*/  SHF.R.U32.HI R69, RZ, 0x9, R68 ;  /* 0x00000009ff457819 */ /* 0x000fe20000011644 */
[----:B------:R-:W-:Y:S02]  /*bfe0*/  LDGSTS.E [R0+0xa000], desc[UR24][R112.64], P1 ;  /* 0x0a00000070007fae */ /* 0x000fe400089a1018 */
[C---:B------:R-:W-:Y:S02]  /*bff0*/  IMAD.WIDE R174, R80.reuse, 0x4, R174 ;  /* 0x0000000450ae7825 */ /* 0x040fe400078e02ae */
[----:B------:R-:W-:Y:S02]  /*c000*/  LDGSTS.E [R0+0xa200], desc[UR24][R172.64], P1 ;  /* 0x0a200000ac007fae */ /* 0x000fe400089a1018 */
[C---:B------:R-:W-:Y:S02]  /*c010*/  IMAD.WIDE R176, R80.reuse, 0x4, R176 ;  /* 0x0000000450b07825 */ /* 0x040fe400078e02b0 */
[----:B------:R-:W-:Y:S04]  /*c020*/  LDGSTS.E [R0+0xa400], desc[UR24][R174.64], P1 ;  /* 0x0a400000ae007fae */ /* 0x000fe800089a1018 */
[----:B------:R-:W-:Y:S01]  /*c030*/  LDGSTS.E [R0+0xa600], desc[UR24][R176.64], P1 ;  /* 0x0a600000b0007fae */ /* 0x000fe200089a1018 */
[----:B------:R-:W-:Y:S01]  /*c040*/  LOP3.LUT P1, RZ, R69, 0x1, RZ, 0xc0, !PT ;  /* 0x0000000145ff7812 */ /* 0x000fe2000782c0ff */
[----:B------:R-:W-:-:S04]  /*c050*/  IMAD.WIDE R178, R80, 0x4, R178 ;  /* 0x0000000450b27825 */ /* 0x000fc800078e02b2 */
[C---:B------:R-:W-:Y:S01]  /*c060*/  IMAD.WIDE R180, R80.reuse, 0x4, R180 ;  /* 0x0000000450b47825 */ /* 0x040fe200078e02b4 */
[----:B------:R-:W-:Y:S01]  /*c070*/  SHF.R.U32.HI R69, RZ, 0x8, R68 ;  /* 0x00000008ff457819 */ /* 0x000fe20000011644 */
[----:B------:R-:W-:Y:S02]  /*c080*/  LDGSTS.E [R0+0xa800], desc[UR24][R178.64], P5 ;  /* 0x0a800000b2007fae */ /* 0x000fe4000a9a1018 */
[C---:B------:R-:W-:Y:S02]  /*c090*/  IMAD.WIDE R182, R80.reuse, 0x4, R182 ;  /* 0x0000000450b67825 */ /* 0x040fe400078e02b6 */
[----:B------:R-:W-:Y:S02]  /*c0a0*/  LDGSTS.E [R0+0xaa00], desc[UR24][R180.64], P5 ;  /* 0x0aa00000b4007fae */ /* 0x000fe4000a9a1018 */
[C---:B------:R-:W-:Y:S02]  /*c0b0*/  IMAD.WIDE R184, R80.reuse, 0x4, R184 ;  /* 0x0000000450b87825 */ /* 0x040fe400078e02b8 */
[----:B------:R-:W-:Y:S02]  /*c0c0*/  LDGSTS.E [R0+0xac00], desc[UR24][R182.64], P5 ;  /* 0x0ac00000b6007fae */ /* 0x000fe4000a9a1018 */
[----:B------:R-:W-:-:S02]  /*c0d0*/  IMAD.WIDE R186, R80, 0x4, R186 ;  /* 0x0000000450ba7825 */ /* 0x000fc400078e02ba */
[----:B------:R-:W-:Y:S02]  /*c0e0*/  LDGSTS.E [R0+0xae00], desc[UR24][R184.64], P5 ;  /* 0x0ae00000b8007fae */ /* 0x000fe4000a9a1018 */
[C---:B------:R-:W-:Y:S01]  /*c0f0*/  IMAD.WIDE R188, R80.reuse, 0x4, R188 ;  /* 0x0000000450bc7825 */ /* 0x040fe200078e02bc */
[----:B------:R-:W-:Y:S01]  /*c100*/  LOP3.LUT P5, RZ, R69, 0x1, RZ, 0xc0, !PT ;  /* 0x0000000145ff7812 */ /* 0x000fe200078ac0ff */
[----:B------:R-:W-:Y:S02]  /*c110*/  LDGSTS.E [R0+0xb000], desc[UR24][R186.64], P1 ;  /* 0x0b000000ba007fae */ /* 0x000fe400089a1018 */
[C---:B------:R-:W-:Y:S01]  /*c120*/  IMAD.WIDE R190, R80.reuse, 0x4, R190 ;  /* 0x0000000450be7825 */ /* 0x040fe200078e02be */
[----:B------:R-:W-:Y:S01]  /*c130*/  SHF.R.U32.HI R69, RZ, 0x7, R68 ;  /* 0x00000007ff457819 */ /* 0x000fe20000011644 */
[----:B------:R-:W-:Y:S02]  /*c140*/  LDGSTS.E [R0+0xb200], desc[UR24][R188.64], P1 ;  /* 0x0b200000bc007fae */ /* 0x000fe400089a1018 */
[----:B------:R-:W-:-:S02]  /*c150*/  IMAD.WIDE R192, R80, 0x4, R192 ;  /* 0x0000000450c07825 */ /* 0x000fc400078e02c0 */
        /* <DEDUP_REMOVED lines=24> */
[----:B------:R-:W-:Y:S01]  /*c2e0*/  IMAD.WIDE R216, R80, 0x4, R216 ;  /* 0x0000000450d87825 */ /* 0x000fe200078e02d8 */
[----:B------:R-:W-:Y:S01]  /*c2f0*/  IADD3 R69, PT, PT, R222, -0x78, RZ ;  /* 0xffffff88de457810 */ /* 0x000fe20007ffe0ff */
        /* <DEDUP_REMOVED lines=8> */
[----:B------:R-:W-:Y:S01]  /*c380*/  ISETP.GE.U32.AND P5, PT, R69, 0x7fffff49, PT ;  /* 0x7fffff494500780c */ /* 0x000fe20003fa6070 */
[----:B------:R-:W-:Y:S01]  /*c390*/  LDGSTS.E [R0+0xd000], desc[UR24][R222.64], P1 ;  /* 0x0d000000de007fae */ /* 0x000fe200089a1018 */
[----:B------:R-:W1:Y:S01]  /*c3a0*/  LDC R236, c[0x0][0x3a0] ;  /* 0x0000e800ffec7b82 */ /* 0x000e620000000800 */
[C---:B------:R-:W-:Y:S02]  /*c3b0*/  IMAD.WIDE R226, R80.reuse, 0x4, R226 ;  /* 0x0000000450e27825 */ /* 0x040fe400078e02e2 */
[----:B------:R-:W-:Y:S02]  /*c3c0*/  LDGSTS.E [R0+0xd200], desc[UR24][R224.64], P1 ;  /* 0x0d200000e0007fae */ /* 0x000fe400089a1018 */
[----:B------:R-:W-:-:S02]  /*c3d0*/  IMAD.WIDE R228, R80, 0x4, R228 ;  /* 0x0000000450e47825 */ /* 0x000fc400078e02e4 */
[----:B------:R-:W-:Y:S02]  /*c3e0*/  LDGSTS.E [R0+0xd400], desc[UR24][R226.64], P1 ;  /* 0x0d400000e2007fae */ /* 0x000fe400089a1018 */
[----:B------:R-:W-:Y:S02]  /*c3f0*/  VIADD R69, R230, 0xffffff89 ;  /* 0xffffff89e6457836 */ /* 0x000fe40000000000 */
[----:B------:R-:W-:Y:S03]  /*c400*/  LDGSTS.E [R0+0xd600], desc[UR24][R228.64], P1 ;  /* 0x0d600000e4007fae */ /* 0x000fe600089a1018 */
[----:B------:R-:W-:Y:S01]  /*c410*/  ISETP.GE.U32.AND P1, PT, R69, 0x7fffff4a, PT ;  /* 0x7fffff4a4500780c */ /* 0x000fe20003f26070 */
[----:B------:R-:W-:Y:S01]  /*c420*/  VIADD R69, R203, 0xffffff8a ;  /* 0xffffff8acb457836 */ /* 0x000fe20000000000 */
[----:B------:R-:W-:-:S04]  /*c430*/  SEL R230, RZ, 0x1, P5 ;  /* 0x00000001ffe67807 */ /* 0x000fc80002800000 */
[----:B------:R-:W-:Y:S02]  /*c440*/  ISETP.GE.U32.AND P5, PT, R69, 0x7fffff4b, PT ;  /* 0x7fffff4b4500780c */ /* 0x000fe40003fa6070 */
[----:B------:R-:W-:Y:S01]  /*c450*/  IADD3 R69, PT, PT, R231, -0x75, RZ ;  /* 0xffffff8be7457810 */ /* 0x000fe20007ffe0ff */
[----:B------:R-:W-:Y:S01]  /*c460*/  VIADD R231, R234, 0xffffff8c ;  /* 0xffffff8ceae77836 */ /* 0x000fe20000000000 */
[----:B------:R-:W-:Y:S02]  /*c470*/  SEL R203, RZ, 0x1fffe, P1 ;  /* 0x0001fffeffcb7807 */ /* 0x000fe40000800000 */
[----:B------:R-:W-:Y:S01]  /*c480*/  ISETP.GE.U32.AND P1, PT, R69, 0x7fffff4c, PT ;  /* 0x7fffff4c4500780c */ /* 0x000fe20003f26070 */
[----:B------:R-:W-:Y:S01]  /*c490*/  VIADD R69, R232, 0xffffff8d ;  /* 0xffffff8de8457836 */ /* 0x000fe20000000000 */
[----:B------:R-:W-:Y:S02]  /*c4a0*/  SEL R234, RZ, 0x4, P5 ;  /* 0x00000004ffea7807 */ /* 0x000fe40002800000 */
[----:B------:R-:W-:-:S02]  /*c4b0*/  ISETP.GE.U32.AND P5, PT, R231, 0x7fffff4d, PT ;  /* 0x7fffff4de700780c */ /* 0x000fc40003fa6070 */
[----:B------:R-:W-:Y:S02]  /*c4c0*/  IADD3 R231, PT, PT, R233, -0x72, RZ ;  /* 0xffffff8ee9e77810 */ /* 0x000fe40007ffe0ff */
[----:B------:R-:W-:Y:S02]  /*c4d0*/  SEL R233, RZ, 0x7fff8, P1 ;  /* 0x0007fff8ffe97807 */ /* 0x000fe40000800000 */
[----:B------:R-:W-:Y:S01]  /*c4e0*/  ISETP.GE.U32.AND P1, PT, R69, 0x7fffff4e, PT ;  /* 0x7fffff4e4500780c */ /* 0x000fe20003f26070 */
[----:B------:R-:W-:Y:S01]  /*c4f0*/  VIADD R69, R235, 0xffffff8f ;  /* 0xffffff8feb457836 */ /* 0x000fe20000000000 */
[----:B------:R-:W-:Y:S02]  /*c500*/  SEL R232, RZ, 0x1, P5 ;  /* 0x00000001ffe87807 */ /* 0x000fe40002800000 */
[----:B------:R-:W-:Y:S02]  /*c510*/  ISETP.GE.U32.AND P5, PT, R231, 0x7fffff4f, PT ;  /* 0x7fffff4fe700780c */ /* 0x000fe40003fa6070 */
[----:B------:R-:W-:Y:S01]  /*c520*/  SEL R231, RZ, 0x1fffe, P1 ;  /* 0x0001fffeffe77807 */ /* 0x000fe20000800000 */
[----:B-1----:R-:W-:Y:S01]  /*c530*/  VIADD R235, R236, 0xffffff81 ;  /* 0xffffff81eceb7836 */ /* 0x002fe20000000000 */
[----:B------:R-:W-:-:S02]  /*c540*/  ISETP.GE.U32.AND P1, PT, R69, 0x7fffff50, PT ;  /* 0x7fffff504500780c */ /* 0x000fc40003f26070 */
[----:B------:R-:W-:Y:S02]  /*c550*/  IADD3 R69, PT, PT, R238, -0x7e, RZ ;  /* 0xffffff82ee457810 */ /* 0x000fe40007ffe0ff */
[----:B------:R-:W-:Y:S02]  /*c560*/  SEL R236, RZ, 0x7fff8, P1 ;  /* 0x0007fff8ffec7807 */ /* 0x000fe40000800000 */
[----:B------:R-:W-:Y:S02]  /*c570*/  SEL R237, RZ, 0x4, P5 ;  /* 0x00000004ffed7807 */ /* 0x000fe40002800000 */
[----:B------:R-:W-:Y:S01]  /*c580*/  ISETP.GE.U32.AND P1, PT, R69, 0x7fffff43, PT ;  /* 0x7fffff434500780c */ /* 0x000fe20003f26070 */
[----:B------:R-:W-:Y:S01]  /*c590*/  VIADD R69, R239, 0xffffff83 ;  /* 0xffffff83ef457836 */ /* 0x000fe20000000000 */
[----:B------:R-:W-:Y:S01]  /*c5a0*/  ISETP.GE.U32.AND P5, PT, R235, 0x7fffff42, PT ;  /* 0x7fffff42eb00780c */ /* 0x000fe20003fa6070 */
[----:B------:R-:W-:-:S03]  /*c5b0*/  VIADD R238, R241, 0xffffff84 ;  /* 0xffffff84f1ee7836 */ /* 0x000fc60000000000 */
[----:B------:R-:W-:Y:S02]  /*c5c0*/  SEL R235, RZ, 0x1fffe, P5 ;  /* 0x0001fffeffeb7807 */ /* 0x000fe40002800000 */
[----:B------:R-:W-:Y:S02]  /*c5d0*/  ISETP.GE.U32.AND P5, PT, R69, 0x7fffff44, PT ;  /* 0x7fffff444500780c */ /* 0x000fe40003fa6070 */
[----:B------:R-:W-:Y:S02]  /*c5e0*/  IADD3 R69, PT, PT, R243, -0x7b, RZ ;  /* 0xffffff85f3457810 */ /* 0x000fe40007ffe0ff */
[----:B------:R-:W1:Y:S01]  /*c5f0*/  LDC R243, c[0x0][0x3a0] ;  /* 0x0000e800fff37b82 */ /* 0x000e620000000800 */
[----:B------:R-:W-:Y:S02]  /*c600*/  SEL R239, RZ, 0x4, P1 ;  /* 0x00000004ffef7807 */ /* 0x000fe40000800000 */
[----:B------:R-:W-:Y:S02]  /*c610*/  ISETP.GE.U32.AND P1, PT, R238, 0x7fffff45, PT ;  /* 0x7fffff45ee00780c */ /* 0x000fe40003f26070 */
[----:B------:R-:W-:-:S02]  /*c620*/  SEL R238, RZ, 0x7fff8, P5 ;  /* 0x0007fff8ffee7807 */ /* 0x000fc40002800000 */
[----:B------:R-:W-:Y:S01]  /*c630*/  ISETP.GE.U32.AND P5, PT, R69, 0x7fffff46, PT ;  /* 0x7fffff464500780c */ /* 0x000fe20003fa6070 */
[----:B------:R-:W-:Y:S01]  /*c640*/  VIADD R69, R240, 0xffffff86 ;  /* 0xffffff86f0457836 */ /* 0x000fe20000000000 */
[----:B------:R-:W-:-:S04]  /*c650*/  SEL R241, RZ, 0x1, P1 ;  /* 0x00000001fff17807 */ /* 0x000fc80000800000 */
[----:B------:R-:W-:Y:S02]  /*c660*/  ISETP.GE.U32.AND P1, PT, R69, 0x7fffff47, PT ;  /* 0x7fffff474500780c */ /* 0x000fe40003f26070 */
[----:B------:R-:W-:Y:S02]  /*c670*/  IADD3 R69, PT, PT, R245, -0x68, RZ ;  /* 0xffffff98f5457810 */ /* 0x000fe40007ffe0ff */
[----:B------:R-:W2:Y:S01]  /*c680*/  LDC R245, c[0x0][0x3a0] ;  /* 0x0000e800fff57b82 */ /* 0x000ea20000000800 */
[----:B------:R-:W-:Y:S02]  /*c690*/  SEL R248, RZ, 0x4, P1 ;  /* 0x00000004fff87807 */ /* 0x000fe40000800000 */
[----:B------:R-:W-:Y:S02]  /*c6a0*/  SEL R240, RZ, 0x1fffe, P5 ;  /* 0x0001fffefff07807 */ /* 0x000fe40002800000 */
[----:B------:R-:W-:Y:S02]  /*c6b0*/  ISETP.GE.U32.AND P1, PT, R69, 0x7fffff59, PT ;  /* 0x7fffff594500780c */ /* 0x000fe40003f26070 */
[----:B------:R-:W-:Y:S01]  /*c6c0*/  ISETP.GE.U32.AND P5, PT, R242, 0x7fffff48, PT ;  /* 0x7fffff48f200780c */ /* 0x000fe20003fa6070 */
[----:B-1----:R-:W-:-:S03]  /*c6d0*/  VIADD R69, R243, 0xffffff99 ;  /* 0xffffff99f3457836 */ /* 0x002fc60000000000 */
[----:B------:R-:W-:Y:S02]  /*c6e0*/  SEL R247, RZ, 0x7fff8, P5 ;  /* 0x0007fff8fff77807 */ /* 0x000fe40002800000 */
[----:B------:R-:W-:Y:S01]  /*c6f0*/  ISETP.GE.U32.AND P5, PT, R69, 0x7fffff5a, PT ;  /* 0x7fffff5a4500780c */ /* 0x000fe20003fa6070 */
[----:B------:R-:W-:Y:S01]  /*c700*/  VIADD R69, R244, 0xffffff9a ;  /* 0xffffff9af4457836 */ /* 0x000fe20000000000 */
[----:B------:R-:W-:Y:S02]  /*c710*/  IADD3 R244, PT, PT, R246, -0x65, RZ ;  /* 0xffffff9bf6f47810 */ /* 0x000fe40007ffe0ff */
[----:B------:R-:W-:Y:S02]  /*c720*/  SEL R242, RZ, 0x1fffe, P5 ;  /* 0x0001fffefff27807 */ /* 0x000fe40002800000 */
[----:B------:R-:W-:Y:S01]  /*c730*/  ISETP.GE.U32.AND P5, PT, R244, 0x7fffff5c, PT ;  /* 0x7fffff5cf400780c */ /* 0x000fe20003fa6070 */
[----:B--2---:R-:W-:-:S03]  /*c740*/  VIADD R244, R245, 0xffffff9e ;  /* 0xffffff9ef5f47836 */ /* 0x004fc60000000000 */
[----:B------:R-:W-:Y:S02]  /*c750*/  SEL R246, RZ, 0x7fff8, P5 ;  /* 0x0007fff8fff67807 */ /* 0x000fe40002800000 */
[----:B------:R-:W-:Y:S01]  /*c760*/  ISETP.GE.U32.AND P5, PT, R244, 0x7fffff5f, PT ;  /* 0x7fffff5ff400780c */ /* 0x000fe20003fa6070 */
[----:B------:R-:W-:-:S03]  /*c770*/  VIADD R244, R250, 0xffffff9f ;  /* 0xffffff9ffaf47836 */ /* 0x000fc60000000000 */
[----:B------:R-:W-:Y:S02]  /*c780*/  SEL R245, RZ, 0x4, P5 ;  /* 0x00000004fff57807 */ /* 0x000fe40002800000 */
[----:B------:R-:W-:-:S04]  /*c790*/  ISETP.GE.U32.AND P5, PT, R244, 0x7fffff60, PT ;  /* 0x7fffff60f400780c */ /* 0x000fc80003fa6070 */
[----:B------:R-:W-:Y:S02]  /*c7a0*/  SEL R244, RZ, 0x7fff8, P5 ;  /* 0x0007fff8fff47807 */ /* 0x000fe40002800000 */
[----:B------:R-:W-:Y:S02]  /*c7b0*/  ISETP.GE.U32.AND P5, PT, R2, 0x7fffff41, PT ;  /* 0x7fffff410200780c */ /* 0x000fe40003fa6070 */
[----:B------:R-:W2:Y:S04]  /*c7c0*/  LDL.LU.64 R2, [R1+0x5e8] ;  /* 0x0005e80001027983 */ /* 0x000ea80000300a00 */
[----:B------:R-:W3:Y:S04]  /*c7d0*/  LDL.LU.64 R162, [R1+0x5e0] ;  /* 0x0005e00001a27983 */ /* 0x000ee80000300a00 */
[----:B------:R-:W4:Y:S01]  /*c7e0*/  LDL.LU.64 R200, [R1+0x5f0] ;  /* 0x0005f00001c87983 */ /* 0x000f220000300a00 */
[----:B------:R-:W-:-:S02]  /*c7f0*/  SEL R243, RZ, 0x1, P1 ;  /* 0x00000001fff37807 */ /* 0x000fc40000800000 */
[----:B------:R-:W-:Y:S01]  /*c800*/  ISETP.GE.U32.AND P1, PT, R69, 0x7fffff5b, PT ;  /* 0x7fffff5b4500780c */ /* 0x000fe20003f26070 */
[----:B------:R-:W-:Y:S01]  /*c810*/  UIADD3 UR18, UPT, UPT, UR18, -0x64, URZ ;  /* 0xffffff9c12127890 */ /* 0x000fe2000fffe0ff */
[----:B------:R-:W-:Y:S01]  /*c820*/  SHF.R.U32.HI R69, RZ, 0x4, R68 ;  /* 0x00000004ff457819 */ /* 0x000fe20000011644 */
[----:B------:R-:W-:Y:S01]  /*c830*/  UIADD3 UR17, UPT, UPT, UR17, -0x63, URZ ;  /* 0xffffff9d11117890 */ /* 0x000fe2000fffe0ff */
[----:B------:R-:W-:Y:S01]  /*c840*/  SEL R249, RZ, 0x4, P1 ;  /* 0x00000004fff97807 */ /* 0x000fe20000800000 */
[----:B------:R-:W-:Y:S01]  /*c850*/  UIADD3 UR13, UPT, UPT, UR13, -0x6f, URZ ;  /* 0xffffff910d0d7890 */ /* 0x000fe2000fffe0ff */
[----:B------:R-:W-:Y:S01]  /*c860*/  LOP3.LUT P1, RZ, R69, 0x1, RZ, 0xc0, !PT ;  /* 0x0000000145ff7812 */ /* 0x000fe2000782c0ff */
[----:B------:R-:W-:Y:S01]  /*c870*/  UIADD3 UR5, UPT, UPT, UR5, -0x6c, URZ ;  /* 0xffffff9405057890 */ /* 0x000fe2000fffe0ff */
[----:B------:R-:W-:Y:S01]  /*c880*/  IADD3 R69, PT, PT, R230, R203, RZ ;  /* 0x000000cbe6457210 */ /* 0x000fe20007ffe0ff */
[----:B------:R-:W3:Y:S03]  /*c890*/  LDL.LU.64 R164, [R1+0x5f8] ;  /* 0x0005f80001a47983 */ /* 0x000ee60000300a00 */
[----:B------:R-:W-:Y:S01]  /*c8a0*/  LOP3.LUT R69, R69, 0x3, RZ, 0xc0, !PT ;  /* 0x0000000345457812 */ /* 0x000fe200078ec0ff */
[----:B------:R-:W-:Y:S01]  /*c8b0*/  IMAD.IADD R203, R232, 0x1, R231 ;  /* 0x00000001e8cb7824 */ /* 0x000fe200078e02e7 */
[----:B------:R-:W-:Y:S01]  /*c8c0*/  UISETP.GE.U32.AND UP5, UPT, UR18, 0x7fffff5d, UPT ;  /* 0x7fffff5d1200788c */ /* 0x000fe2000bfa6070 */
[----:B------:R-:W3:Y:S01]  /*c8d0*/  LDL.LU.64 R170, [R1+0x608] ;  /* 0x0006080001aa7983 */ /* 0x000ee20000300a00 */
[----:B------:R-:W-:-:S02]  /*c8e0*/  IADD3 R234, PT, PT, R69, R233, R234 ;  /* 0x000000e945ea7210 */ /* 0x000fc40007ffe0ea */
[----:B------:R-:W-:Y:S01]  /*c8f0*/  SEL R69, RZ, 0x1, P5 ;  /* 0x00000001ff457807 */ /* 0x000fe20002800000 */
[----:B------:R-:W-:Y:S01]  /*c900*/  UISETP.GE.U32.AND UP6, UPT, UR17, 0x7fffff5e, UPT ;  /* 0x7fffff5e1100788c */ /* 0x000fe2000bfc6070 */
[----:B------:R-:W-:Y:S01]  /*c910*/  LOP3.LUT R203, R203, 0x3, RZ, 0xc0, !PT ;  /* 0x00000003cbcb7812 */ /* 0x000fe200078ec0ff */
[----:B------:R-:W-:Y:S01]  /*c920*/  UISETP.GE.U32.AND UP2, UPT, UR13, 0x7fffff52, UPT ;  /* 0x7fffff520d00788c */ /* 0x000fe2000bf46070 */
[----:B------:R-:W-:Y:S01]  /*c930*/  IADD3 R69, PT, PT, R69, R235, RZ ;  /* 0x000000eb45457210 */ /* 0x000fe20007ffe0ff */
[----:B------:R-:W3:Y:S03]  /*c940*/  LDL.LU.64 R158, [R1+0x600] ;  /* 0x00060000019e7983 */ /* 0x000ee60000300a00 */
[----:B------:R-:W-:-:S04]  /*c950*/  LOP3.LUT R69, R69, 0x3, RZ, 0xc0, !PT ;  /* 0x0000000345457812 */ /* 0x000fc800078ec0ff */
[----:B------:R-:W-:Y:S01]  /*c960*/  IADD3 R230, PT, PT, R69, R238, R239 ;  /* 0x000000ee45e67210 */ /* 0x000fe20007ffe0ef */
[----:B------:R-:W-:Y:S01]  /*c970*/  IMAD.IADD R69, R243, 0x1, R242 ;  /* 0x00000001f3457824 */ /* 0x000fe200078e02f2 */
[----:B------:R-:W-:Y:S02]  /*c980*/  USEL UR13, URZ, 0x1, UP5 ;  /* 0x00000001ff0d7887 */ /* 0x000fe4000a800000 */
[----:B------:R-:W-:Y:S01]  /*c990*/  UISETP.GE.U32.AND UP5, UPT, UR5, 0x7fffff55, UPT ;  /* 0x7fffff550500788c */ /* 0x000fe2000bfa6070 */
[----:B------:R-:W-:Y:S01]  /*c9a0*/  IADD3 R236, PT, PT, R203, R236, R237 ;  /* 0x000000eccbec7210 */ /* 0x000fe20007ffe0ed */
[----:B------:R-:W-:Y:S01]  /*c9b0*/  USEL UR5, URZ, 0x1fffe, UP6 ;  /* 0x0001fffeff057887 */ /* 0x000fe2000b000000 */
[----:B------:R-:W-:Y:S01]  /*c9c0*/  LOP3.LUT R69, R69, 0x3, RZ, 0xc0, !PT ;  /* 0x0000000345457812 */ /* 0x000fe200078ec0ff */
[----:B------:R-:W-:Y:S02]  /*c9d0*/  IMAD.IADD R203, R241, 0x1, R240 ;  /* 0x00000001f1cb7824 */ /* 0x000fe400078e02f0 */
[----:B------:R-:W-:Y:S01]  /*c9e0*/  UIADD3 UR5, UPT, UPT, UR13, UR5, URZ ;  /* 0x000000050d057290 */ /* 0x000fe2000fffe0ff */
[----:B------:R-:W-:-:S02]  /*c9f0*/  IADD3 R69, PT, PT, R69, R246, R249 ;  /* 0x000000f645457210 */ /* 0x000fc40007ffe0f9 */
[----:B------:R-:W-:Y:S01]  /*ca00*/  LOP3.LUT R203, R203, 0x3, RZ, 0xc0, !PT ;  /* 0x00000003cbcb7812 */ /* 0x000fe200078ec0ff */
[----:B------:R-:W-:Y:S02]  /*ca10*/  ULOP3.LUT UR5, UR5, 0x3, URZ, 0xc0, !UPT ;  /* 0x0000000305057892 */ /* 0x000fe4000f8ec0ff */
[----:B------:R-:W-:Y:S01]  /*ca20*/  IMAD.SHL.U32 R69, R69, 0x100, RZ ;  /* 0x0000010045457824 */ /* 0x000fe200078e00ff */
[----:B------:R-:W-:Y:S02]  /*ca30*/  IADD3 R233, PT, PT, R203, R247, R248 ;  /* 0x000000f7cbe97210 */ /* 0x000fe40007ffe0f8 */
[----:B------:R-:W-:Y:S02]  /*ca40*/  SHF.L.U32 R203, R234, 0x8, RZ ;  /* 0x00000008eacb7819 */ /* 0x000fe400000006ff */
[----:B------:R-:W-:Y:S02]  /*ca50*/  IADD3 R232, PT, PT, R244, UR5, R245 ;  /* 0x00000005f4e87c10 */ /* 0x000fe4000fffe0f5 */
[----:B------:R-:W-:-:S02]  /*ca60*/  LOP3.LUT R230, R230, 0xf, RZ, 0xc0, !PT ;  /* 0x0000000fe6e67812 */ /* 0x000fc400078ec0ff */
[----:B------:R-:W-:Y:S02]  /*ca70*/  LOP3.LUT R69, R69, 0xf00, RZ, 0xe2, !PT ;  /* 0x00000f0045457812 */ /* 0x000fe400078ee2ff */
[----:B------:R-:W-:Y:S01]  /*ca80*/  LOP3.LUT R231, R203, 0xf00, RZ, 0xe2, !PT ;  /* 0x00000f00cbe77812 */ /* 0x000fe200078ee2ff */
[----:B------:R-:W-:Y:S02]  /*ca90*/  IMAD R203, R233, 0x10, R230 ;  /* 0x00000010e9cb7824 */ /* 0x000fe400078e02e6 */
[----:B------:R-:W-:Y:S01]  /*caa0*/  IMAD R238, R232, 0x1000, R69 ;  /* 0x00001000e8ee7824 */ /* 0x000fe200078e0245 */
[----:B------:R-:W-:Y:S01]  /*cab0*/  LEA R239, R236, R231, 0xc ;  /* 0x000000e7ecef7211 */ /* 0x000fe200078e60ff */
[C---:B------:R-:W-:Y:S02]  /*cac0*/  IMAD.WIDE R232, R80.reuse, 0x4, R166 ;  /* 0x0000000450e87825 */ /* 0x040fe400078e02a6 */
[----:B------:R-:W3:Y:S02]  /*cad0*/  LDL.LU.64 R166, [R1+0x610] ;  /* 0x0006100001a67983 */ /* 0x000ee40000300a00 */
[----:B------:R-:W-:-:S04]  /*cae0*/  IMAD.WIDE R234, R80, 0x4, R168 ;  /* 0x0000000450ea7825 */ /* 0x000fc800078e02a8 */
[----:B------:R-:W-:-:S04]  /*caf0*/  IMAD.WIDE R230, R80, 0x4, R160 ;  /* 0x0000000450e67825 */ /* 0x000fc800078e02a0 */
[C---:B----4-:R-:W-:Y:S01]  /*cb00*/  IMAD.WIDE R240, R80.reuse, 0x4, R200 ;  /* 0x0000000450f07825 */ /* 0x050fe200078e02c8 */
[----:B------:R-:W-:Y:S02]  /*cb10*/  UIADD3 UR14, UPT, UPT, UR14, -0x70, URZ ;  /* 0xffffff900e0e7890 */ /* 0x000fe4000fffe0ff */
[----:B------:R-:W-:Y:S01]  /*cb20*/  UIADD3 UR12, UPT, UPT, UR12, -0x6a, URZ ;  /* 0xffffff960c0c7890 */ /* 0x000fe2000fffe0ff */
[----:B--2---:R-:W-:Y:S01]  /*cb30*/  IMAD.WIDE R236, R80, 0x4, R2 ;  /* 0x0000000450ec7825 */ /* 0x004fe200078e0202 */
[----:B------:R-:W-:Y:S01]  /*cb40*/  UIADD3 UR4, UPT, UPT, UR4, -0x6b, URZ ;  /* 0xffffff9504047890 */ /* 0x000fe2000fffe0ff */
[----:B------:R-:W2:Y:S04]  /*cb50*/  LDL.LU.64 R2, [R1+0x618] ;  /* 0x0006180001027983 */ /* 0x000ea80000300a00 */
[----:B------:R-:W4:Y:S04]  /*cb60*/  LDL.LU.64 R168, [R1+0x628] ;  /* 0x0006280001a87983 */ /* 0x000f280000300a00 */
[----:B------:R-:W4:Y:S04]  /*cb70*/  LDL.LU.64 R156, [R1+0x620] ;  /* 0x00062000019c7983 */ /* 0x000f280000300a00 */
[----:B------:R-:W4:Y:S04]  /*cb80*/  LDL.LU.64 R160, [R1+0x630] ;  /* 0x0006300001a07983 */ /* 0x000f280000300a00 */
[----:B------:R-:W4:Y:S01]  /*cb90*/  LDL.LU.64 R200, [R1+0x638] ;  /* 0x0006380001c87983 */ /* 0x000f220000300a00 */
[----:B------:R-:W-:-:S02]  /*cba0*/  UISETP.GE.U32.AND UP1, UPT, UR14, 0x7fffff51, UPT ;  /* 0x7fffff510e00788c */ /* 0x000fc4000bf26070 */
[----:B------:R-:W-:Y:S02]  /*cbb0*/  UIADD3 UR15, UPT, UPT, UR15, -0x6d, URZ ;  /* 0xffffff930f0f7890 */ /* 0x000fe4000fffe0ff */
[----:B------:R-:W-:Y:S02]  /*cbc0*/  UIADD3 UR16, UPT, UPT, UR16, -0x6e, URZ ;  /* 0xffffff9210107890 */ /* 0x000fe4000fffe0ff */
[----:B------:R-:W-:Y:S02]  /*cbd0*/  UIADD3 UR11, UPT, UPT, UR11, -0x69, URZ ;  /* 0xffffff970b0b7890 */ /* 0x000fe4000fffe0ff */
[----:B------:R-:W-:Y:S01]  /*cbe0*/  USEL UR17, URZ, 0x1, UP5 ;  /* 0x00000001ff117887 */ /* 0x000fe2000a800000 */
[----:B---3--:R-:W-:Y:S01]  /*cbf0*/  IMAD.WIDE R244, R80, 0x4, R170 ;  /* 0x0000000450f47825 */ /* 0x008fe200078e02aa */
[----:B------:R-:W-:Y:S01]  /*cc00*/  USEL UR14, URZ, 0x1, UP1 ;  /* 0x00000001ff0e7887 */ /* 0x000fe20008800000 */
[----:B------:R-:W3:Y:S01]  /*cc10*/  LDL.LU.64 R170, [R1+0x648] ;  /* 0x0006480001aa7983 */ /* 0x000ee20000300a00 */
[----:B------:R-:W-:-:S02]  /*cc20*/  UISETP.GE.U32.AND UP1, UPT, UR12, 0x7fffff57, UPT ;  /* 0x7fffff570c00788c */ /* 0x000fc4000bf26070 */
[----:B------:R-:W-:Y:S01]  /*cc30*/  UISETP.GE.U32.AND UP6, UPT, UR4, 0x7fffff56, UPT ;  /* 0x7fffff560400788c */ /* 0x000fe2000bfc6070 */
[----:B------:R-:W-:Y:S01]  /*cc40*/  LOP3.LUT R203, R203, 0xff, RZ, 0xc0, !PT ;  /* 0x000000ffcbcb7812 */ /* 0x000fe200078ec0ff */
[----:B------:R-:W-:Y:S01]  /*cc50*/  USEL UR12, URZ, 0x1fffe, UP2 ;  /* 0x0001fffeff0c7887 */ /* 0x000fe20009000000 */
[----:B------:R-:W-:Y:S01]  /*cc60*/  SHF.R.U32.HI R69, RZ, 0x2, R68 ;  /* 0x00000002ff457819 */ /* 0x000fe20000011644 */
[----:B------:R-:W-:Y:S01]  /*cc70*/  UISETP.GE.U32.AND UP3, UPT, UR16, 0x7fffff53, UPT ;  /* 0x7fffff531000788c */ /* 0x000fe2000bf66070 */
[----:B------:R-:W-:Y:S01]  /*cc80*/  LDGSTS.E [R0+0xd800], desc[UR24][R230.64], P1 ;  /* 0x0d800000e6007fae */ /* 0x000fe200089a1018 */
[----:B------:R-:W-:Y:S02]  /*cc90*/  UISETP.GE.U32.AND UP4, UPT, UR15, 0x7fffff54, UPT ;  /* 0x7fffff540f00788c */ /* 0x000fe4000bf86070 */
[----:B------:R-:W-:Y:S01]  /*cca0*/  USEL UR18, URZ, 0x1fffe, UP6 ;  /* 0x0001fffeff127887 */ /* 0x000fe2000b000000 */
[----:B------:R-:W-:Y:S01]  /*ccb0*/  LDGSTS.E [R0+0xda00], desc[UR24][R232.64], P1 ;  /* 0x0da00000e8007fae */ /* 0x000fe200089a1018 */
[----:B------:R-:W-:-:S02]  /*ccc0*/  UIADD3 UR12, UPT, UPT, UR14, UR12, URZ ;  /* 0x0000000c0e0c7290 */ /* 0x000fc4000fffe0ff */
[----:B------:R-:W-:Y:S01]  /*ccd0*/  UISETP.GE.U32.AND UP2, UPT, UR11, 0x7fffff58, UPT ;  /* 0x7fffff580b00788c */ /* 0x000fe2000bf46070 */
[----:B------:R-:W-:Y:S01]  /*cce0*/  LDGSTS.E [R0+0xdc00], desc[UR24][R234.64], P1 ;  /* 0x0dc00000ea007fae */ /* 0x000fe200089a1018 */
[----:B------:R-:W-:Y:S02]  /*ccf0*/  USEL UR4, URZ, 0x4, UP3 ;  /* 0x00000004ff047887 */ /* 0x000fe40009800000 */
[----:B------:R-:W-:Y:S01]  /*cd00*/  USEL UR11, URZ, 0x7fff8, UP4 ;  /* 0x0007fff8ff0b7887 */ /* 0x000fe2000a000000 */
[----:B------:R-:W-:Y:S01]  /*cd10*/  LDGSTS.E [R0+0xde00], desc[UR24][R236.64], P1 ;  /* 0x0de00000ec007fae */ /* 0x000fe200089a1018 */
[----:B------:R-:W-:Y:S02]  /*cd20*/  UIADD3 UR17, UPT, UPT, UR17, UR18, URZ ;  /* 0x0000001211117290 */ /* 0x000fe4000fffe0ff */
[----:B------:R-:W-:Y:S02]  /*cd30*/  ULOP3.LUT UR12, UR12, 0x3, URZ, 0xc0, !UPT ;  /* 0x000000030c0c7892 */ /* 0x000fe4000f8ec0ff */
[----:B------:R-:W-:-:S02]  /*cd40*/  USEL UR15, URZ, 0x4, UP1 ;  /* 0x00000004ff0f7887 */ /* 0x000fc40008800000 */
[----:B------:R-:W-:Y:S02]  /*cd50*/  USEL UR16, URZ, 0x7fff8, UP2 ;  /* 0x0007fff8ff107887 */ /* 0x000fe40009000000 */
[----:B------:R-:W-:Y:S02]  /*cd60*/  ULOP3.LUT UR17, UR17, 0x3, URZ, 0xc0, !UPT ;  /* 0x0000000311117892 */ /* 0x000fe4000f8ec0ff */
[----:B------:R-:W-:Y:S02]  /*cd70*/  UIADD3 UR4, UPT, UPT, UR12, UR11, UR4 ;  /* 0x0000000b0c047290 */ /* 0x000fe4000fffe004 */
[----:B------:R-:W-:Y:S02]  /*cd80*/  UIADD3 UR15, UPT, UPT, UR17, UR16, UR15 ;  /* 0x00000010110f7290 */ /* 0x000fe4000fffe00f */
[----:B------:R-:W-:-:S04]  /*cd90*/  ULOP3.LUT UR4, UR4, 0xf, URZ, 0xc0, !UPT ;  /* 0x0000000f04047892 */ /* 0x000fc8000f8ec0ff */
[----:B------:R-:W-:-:S04]  /*cda0*/  ULEA UR4, UR15, UR4, 0x4 ;  /* 0x000000040f047291 */ /* 0x000fc8000f8e20ff */
[----:B------:R-:W-:Y:S01]  /*cdb0*/  ULOP3.LUT UR4, UR4, 0xff, URZ, 0xc0, !UPT ;  /* 0x000000ff04047892 */ /* 0x000fe2000f8ec0ff */
[----:B------:R-:W-:Y:S01]  /*cdc0*/  LOP3.LUT P1, RZ, R69, 0x1, RZ, 0xc0, !PT ;  /* 0x0000000145ff7812 */ /* 0x000fe2000782c0ff */
[----:B------:R-:W-:-:S04]  /*cdd0*/  IMAD.IADD R203, R239, 0x1, R203 ;  /* 0x00000001efcb7824 */ /* 0x000fc800078e02cb */
[----:B------:R-:W-:Y:S01]  /*cde0*/  IADD3 R69, PT, PT, R238, UR4, RZ ;  /* 0x00000004ee457c10 */ /* 0x000fe2000fffe0ff */
[----:B------:R-:W-:Y:S01]  /*cdf0*/  IMAD.WIDE R238, R80, 0x4, R162 ;  /* 0x0000000450ee7825 */ /* 0x000fe200078e02a2 */
[----:B------:R-:W-:-:S03]  /*ce00*/  SHF.R.U32.HI R163, RZ, 0x3, R68 ;  /* 0x00000003ffa37819 */ /* 0x000fc60000011644 */
[C---:B------:R-:W-:Y:S01]  /*ce10*/  IMAD.WIDE R242, R80.reuse, 0x4, R164 ;  /* 0x0000000450f27825 */ /* 0x040fe200078e02a4 */
[----:B------:R-:W-:Y:S02]  /*ce20*/  LOP3.LUT P6, RZ, R163, 0x1, RZ, 0xc0, !PT ;  /* 0x00000001a3ff7812 */ /* 0x000fe400078cc0ff */
[----:B------:R-:W3:Y:S01]  /*ce30*/  LDL.LU.64 R162, [R1+0x640] ;  /* 0x0006400001a27983 */ /* 0x000ee20000300a00 */
[----:B------:R-:W-:-:S03]  /*ce40*/  IMAD.WIDE R248, R80, 0x4, R166 ;  /* 0x0000000450f87825 */ /* 0x000fc600078e02a6 */
[----:B------:R-:W3:Y:S04]  /*ce50*/  LDL.LU.64 R164, [R1+0x650] ;  /* 0x0006500001a47983 */ /* 0x000ee80000300a00 */
[----:B------:R-:W3:Y:S01]  /*ce60*/  LDL.LU.64 R166, [R1+0x658] ;  /* 0x0006580001a67983 */ /* 0x000ee20000300a00 */
[----:B------:R-:W-:-:S03]  /*ce70*/  IMAD.WIDE R246, R80, 0x4, R158 ;  /* 0x0000000450f67825 */ /* 0x000fc600078e029e */
[----:B------:R-:W-:Y:S04]  /*ce80*/  LDGSTS.E [R0+0xe000], desc[UR24][R238.64], P6 ;  /* 0x0e000000ee007fae */ /* 0x000fe8000b1a1018 */
[----:B------:R-:W-:Y:S01]  /*ce90*/  LDGSTS.E [R0+0xe200], desc[UR24][R240.64], P6 ;  /* 0x0e200000f0007fae */ /* 0x000fe2000b1a1018 */
[----:B--2---:R-:W-:-:S03]  /*cea0*/  IMAD.WIDE R250, R80, 0x4, R2 ;  /* 0x0000000450fa7825 */ /* 0x004fc600078e0202 */
[----:B------:R-:W-:Y:S04]  /*ceb0*/  LDGSTS.E [R0+0xe400], desc[UR24][R242.64], P6 ;  /* 0x0e400000f2007fae */ /* 0x000fe8000b1a1018 */
[----:B------:R-:W2:Y:S01]  /*cec0*/  LDL.LU.64 R2, [R1+0x668] ;  /* 0x0006680001027983 */ /* 0x000ea20000300a00 */
[----:B----4-:R-:W-:-:S04]  /*ced0*/  IMAD.WIDE R132, R80, 0x4, R168 ;  /* 0x0000000450847825 */ /* 0x010fc800078e02a8 */
[C---:B------:R-:W-:Y:S01]  /*cee0*/  IMAD.WIDE R138, R80.reuse, 0x4, R156 ;  /* 0x00000004508a7825 */ /* 0x040fe200078e029c */
[----:B------:R3:W-:Y:S04]  /*cef0*/  STL.64 [R1], R132 ;  /* 0x0000008401007387 */ /* 0x0007e80000100a00 */
[----:B------:R-:W4:Y:S01]  /*cf00*/  LDL.LU.64 R158, [R1+0x660] ;  /* 0x00066000019e7983 */ /* 0x000f220000300a00 */
[----:B------:R-:W-:-:S03]  /*cf10*/  IMAD.WIDE R134, R80, 0x4, R200 ;  /* 0x0000000450867825 */ /* 0x000fc600078e02c8 */
[----:B------:R-:W4:Y:S04]  /*cf20*/  LDL.LU.64 R168, [R1+0x670] ;  /* 0x0006700001a87983 */ /* 0x000f280000300a00 */
[----:B------:R-:W4:Y:S04]  /*cf30*/  LDL.LU.64 R156, [R1+0x678] ;  /* 0x00067800019c7983 */ /* 0x000f280000300a00 */
[----:B------:R-:W-:Y:S04]  /*cf40*/  STL.64 [R1+0x8], R138 ;  /* 0x0000088a01007387 */ /* 0x000fe80000100a00 */
[----:B------:R-:W4:Y:S01]  /*cf50*/  LDL.LU.64 R200, [R1+0x688] ;  /* 0x0006880001c87983 */ /* 0x000f220000300a00 */
[----:B------:R-:W-:-:S03]  /*cf60*/  SHF.R.U32.HI R68, RZ, 0x1, R68 ;  /* 0x00000001ff447819 */ /* 0x000fc60000011644 */
[----:B------:R-:W-:Y:S01]  /*cf70*/  LDGSTS.E [R0+0xe600], desc[UR24][R244.64], P6 ;  /* 0x0e600000f4007fae */ /* 0x000fe2000b1a1018 */
[----:B------:R-:W-:-:S03]  /*cf80*/  IMAD.WIDE R136, R80, 0x4, R160 ;  /* 0x0000000450887825 */ /* 0x000fc600078e02a0 */
[----:B------:R-:W-:Y:S04]  /*cf90*/  LDGSTS.E [R0+0xe800], desc[UR24][R246.64], P1 ;  /* 0x0e800000f6007fae */ /* 0x000fe800089a1018 */
[----:B------:R-:W-:Y:S01]  /*cfa0*/  LDGSTS.E [R0+0xea00], desc[UR24][R248.64], P1 ;  /* 0x0ea00000f8007fae */ /* 0x000fe200089a1018 */
[----:B------:R-:W-:-:S03]  /*cfb0*/  LOP3.LUT P6, RZ, R68, 0x1, RZ, 0xc0, !PT ;  /* 0x0000000144ff7812 */ /* 0x000fc600078cc0ff */
[----:B------:R-:W-:Y:S04]  /*cfc0*/  LDGSTS.E [R0+0xec00], desc[UR24][R250.64], P1 ;  /* 0x0ec00000fa007fae */ /* 0x000fe800089a1018 */
[----:B------:R3:W-:Y:S04]  /*cfd0*/  LDGSTS.E [R0+0xee00], desc[UR24][R132.64], P1 ;  /* 0x0ee0000084007fae */ /* 0x0007e800089a1018 */
[----:B------:R1:W-:Y:S04]  /*cfe0*/  STL.64 [R1+0x10], R136 ;  /* 0x0000108801007387 */ /* 0x0003e80000100a00 */
[----:B------:R1:W-:Y:S01]  /*cff0*/  STL.64 [R1+0x18], R134 ;  /* 0x0000188601007387 */ /* 0x0003e20000100a00 */
[----:B---3--:R-:W-:-:S03]  /*d000*/  IMAD.WIDE R132, R80, 0x4, R170 ;  /* 0x0000000450847825 */ /* 0x008fc600078e02aa */
[----:B------:R-:W-:Y:S04]  /*d010*/  LDGSTS.E [R0+0xf000], desc[UR24][R138.64], P6 ;  /* 0x0f0000008a007fae */ /* 0x000fe8000b1a1018 */
[----:B------:R3:W-:Y:S04]  /*d020*/  STL.64 [R1+0x20], R132 ;  /* 0x0000208401007387 */ /* 0x0007e80000100a00 */
[----:B------:R-:W4:Y:S04]  /*d030*/  LDL.LU.64 R160, [R1+0x680] ;  /* 0x0006800001a07983 */ /* 0x000f280000300a00 */
[----:B------:R-:W4:Y:S04]  /*d040*/  LDL.LU.64 R170, [R1+0x690] ;  /* 0x0006900001aa7983 */ /* 0x000f280000300a00 */
[----:B------:R1:W-:Y:S04]  /*d050*/  LDGSTS.E [R0+0xf200], desc[UR24][R136.64], P6 ;  /* 0x0f20000088007fae */ /* 0x0003e8000b1a1018 */
[----:B------:R3:W-:Y:S04]  /*d060*/  LDGSTS.E [R0+0xf400], desc[UR24][R134.64], P6 ;  /* 0x0f40000086007fae */ /* 0x0007e8000b1a1018 */
[----:B------:R3:W-:Y:S01]  /*d070*/  LDGSTS.E [R0+0xf600], desc[UR24][R132.64], P6 ;  /* 0x0f60000084007fae */ /* 0x0007e2000b1a1018 */
[----:B-1----:R-:W-:-:S03]  /*d080*/  IMAD.WIDE R136, R80, 0x4, R162 ;  /* 0x0000000450887825 */ /* 0x002fc600078e02a2 */
[----:B------:R-:W4:Y:S01]  /*d090*/  LDL.LU.64 R162, [R1+0x698] ;  /* 0x0006980001a27983 */ /* 0x000f220000300a00 */
[----:B---3--:R-:W-:-:S03]  /*d0a0*/  IMAD.WIDE R134, R80, 0x4, R164 ;  /* 0x0000000450867825 */ /* 0x008fc600078e02a4 */
[----:B------:R-:W3:Y:S01]  /*d0b0*/  LDL.LU.64 R164, [R1+0x6a8] ;  /* 0x0006a80001a47983 */ /* 0x000ee20000300a00 */
[----:B------:R-:W-:-:S03]  /*d0c0*/  IMAD.WIDE R132, R80, 0x4, R166 ;  /* 0x0000000450847825 */ /* 0x000fc600078e02a6 */
[----:B------:R-:W-:Y:S04]  /*d0d0*/  STL.64 [R1+0x28], R136 ;  /* 0x0000288801007387 */ /* 0x000fe80000100a00 */
[----:B------:R-:W-:Y:S04]  /*d0e0*/  STL.64 [R1+0x30], R134 ;  /* 0x0000308601007387 */ /* 0x000fe80000100a00 */
[----:B------:R1:W-:Y:S04]  /*d0f0*/  LDGSTS.E [R0+0xf800], desc[UR24][R136.64], !P2 ;  /* 0x0f80000088007fae */ /* 0x0003e8000d1a1018 */
[----:B------:R-:W-:Y:S04]  /*d100*/  STL.64 [R1+0x38], R132 ;  /* 0x0000388401007387 */ /* 0x000fe80000100a00 */
[----:B------:R1:W-:Y:S04]  /*d110*/  LDGSTS.E [R0+0xfa00], desc[UR24][R134.64], !P2 ;  /* 0x0fa0000086007fae */ /* 0x0003e8000d1a1018 */
[----:B------:R1:W-:Y:S01]  /*d120*/  LDGSTS.E [R0+0xfc00], desc[UR24][R132.64], !P2 ;  /* 0x0fc0000084007fae */ /* 0x0003e2000d1a1018 */
[----:B--2---:R-:W-:-:S05]  /*d130*/  IMAD.WIDE R2, R80, 0x4, R2 ;  /* 0x0000000450027825 */ /* 0x004fca00078e0202 */
[----:B------:R2:W-:Y:S04]  /*d140*/  STL.64 [R1+0x40], R2 ;  /* 0x0000400201007387 */ /* 0x0005e80000100a00 */
[----:B------:R-:W-:Y:S04]  /*d150*/  LDGSTS.E [R0+0xfe00], desc[UR24][R2.64], !P2 ;  /* 0x0fe0000002007fae */ /* 0x000fe8000d1a1018 */
[----:B------:R-:W3:Y:S01]  /*d160*/  LDL.LU.64 R166, [R1+0x6a0] ;  /* 0x0006a00001a67983 */ /* 0x000ee20000300a00 */
[----:B----4-:R-:W-:-:S03]  /*d170*/  IMAD.WIDE R138, R80, 0x4, R158 ;  /* 0x00000004508a7825 */ /* 0x010fc600078e029e */
[----:B--2---:R-:W2:Y:S01]  /*d180*/  LDL.LU.64 R2, [R1+0x6b0] ;  /* 0x0006b00001027983 */ /* 0x004ea20000300a00 */
[----:B-1----:R-:W-:-:S03]  /*d190*/  IMAD.WIDE R136, R80, 0x4, R168 ;  /* 0x0000000450887825 */ /* 0x002fc600078e02a8 */
[----:B------:R-:W4:Y:S01]  /*d1a0*/  LDL.LU.64 R158, [R1+0x6b8] ;  /* 0x0006b800019e7983 */ /* 0x000f220000300a00 */
[----:B------:R-:W-:-:S03]  /*d1b0*/  IMAD.WIDE R134, R80, 0x4, R156 ;  /* 0x0000000450867825 */ /* 0x000fc600078e029c */
[----:B------:R-:W4:Y:S01]  /*d1c0*/  LDL.LU.64 R168, [R1+0x6c8] ;  /* 0x0006c80001a87983 */ /* 0x000f220000300a00 */
[----:B------:R-:W-:-:S03]  /*d1d0*/  IMAD.WIDE R132, R80, 0x4, R200 ;  /* 0x0000000450847825 */ /* 0x000fc600078e02c8 */
[----:B------:R1:W-:Y:S04]  /*d1e0*/  STL.64 [R1+0x48], R138 ;  /* 0x0000488a01007387 */ /* 0x0003e80000100a00 */
[----:B------:R1:W-:Y:S04]  /*d1f0*/  STL.64 [R1+0x50], R136 ;  /* 0x0000508801007387 */ /* 0x0003e80000100a00 */
[----:B------:R1:W-:Y:S04]  /*d200*/  STL.64 [R1+0x58], R134 ;  /* 0x0000588601007387 */ /* 0x0003e80000100a00 */
[----:B------:R3:W-:Y:S04]  /*d210*/  STL.64 [R1+0x60], R132 ;  /* 0x0000608401007387 */ /* 0x0007e80000100a00 */
[----:B------:R-:W4:Y:S04]  /*d220*/  LDL.LU.64 R154, [R1+0x6c0] ;  /* 0x0006c000019a7983 */ /* 0x000f280000300a00 */
[----:B------:R-:W4:Y:S01]  /*d230*/  LDL.LU.64 R200, [R1+0x6d0] ;  /* 0x0006d00001c87983 */ /* 0x000f220000300a00 */
[----:B------:R-:W-:Y:S01]  /*d240*/  PRMT R68, R203, 0x5410, R69 ;  /* 0x00005410cb447816 */ /* 0x000fe20000000045 */
[----:B------:R-:W-:Y:S01]  /*d250*/  IMAD.SHL.U32 R81, R81, 0x40, RZ ;  /* 0x0000004051517824 */ /* 0x000fe200078e00ff */
[----:B------:R-:W2:Y:S02]  /*d260*/  LDC R203, c[0x0][0x3a0] ;  /* 0x0000e800ffcb7b82 */ /* 0x000ea40000000800 */
[----:B------:R-:W-:-:S04]  /*d270*/  SHF.R.U64 R69, R68, 0x1f, RZ ;  /* 0x0000001f44457819 */ /* 0x000fc800000012ff */
[----:B------:R-:W-:Y:S02]  /*d280*/  LOP3.LUT P1, RZ, R69, 0x1, RZ, 0xc0, !PT ;  /* 0x0000000145ff7812 */ /* 0x000fe4000782c0ff */
[----:B------:R-:W-:-:S04]  /*d290*/  SHF.R.U64 R69, R68, 0x1e, RZ ;  /* 0x0000001e44457819 */ /* 0x000fc800000012ff */
[----:B------:R-:W-:-:S07]  /*d2a0*/  LOP3.LUT P6, RZ, R69, 0x1, RZ, 0xc0, !PT ;  /* 0x0000000145ff7812 */ /* 0x000fce00078cc0ff */
[----:B------:R1:W-:Y:S04]  /*d2b0*/  LDGSTS.E [R0+0x10000], desc[UR24][R138.64], P1 ;  /* 0x100000008a007fae */ /* 0x0003e800089a1018 */
[----:B------:R1:W-:Y:S04]  /*d2c0*/  LDGSTS.E [R0+0x10200], desc[UR24][R136.64], P1 ;  /* 0x1020000088007fae */ /* 0x0003e800089a1018 */
[----:B------:R1:W-:Y:S02]  /*d2d0*/  LDGSTS.E [R0+0x10400], desc[UR24][R134.64], P1 ;  /* 0x1040000086007fae */ /* 0x0003e400089a1018 */
[----:B-1----:R-:W-:-:S02]  /*d2e0*/  IMAD.WIDE R138, R80, 0x4, R160 ;  /* 0x00000004508a7825 */ /* 0x002fc400078e02a0 */
[----:B------:R3:W-:Y:S02]  /*d2f0*/  LDGSTS.E [R0+0x10600], desc[UR24][R132.64], P1 ;  /* 0x1060000084007fae */ /* 0x0007e400089a1018 */
[C---:B------:R-:W-:Y:S02]  /*d300*/  IMAD.WIDE R136, R80.reuse, 0x4, R170 ;  /* 0x0000000450887825 */ /* 0x040fe400078e02aa */
[----:B------:R-:W4:Y:S04]  /*d310*/  LDL.LU.64 R160, [R1+0x6d8] ;  /* 0x0006d80001a07983 */ /* 0x000f280000300a00 */
[----:B------:R-:W4:Y:S01]  /*d320*/  LDL.LU.64 R170, [R1+0x6e8] ;  /* 0x0006e80001aa7983 */ /* 0x000f220000300a00 */
[----:B------:R-:W-:Y:S01]  /*d330*/  IMAD.WIDE R134, R80, 0x4, R162 ;  /* 0x0000000450867825 */ /* 0x000fe200078e02a2 */
[----:B------:R-:W-:-:S03]  /*d340*/  SHF.R.U64 R69, R68, 0x1d, RZ ;  /* 0x0000001d44457819 */ /* 0x000fc600000012ff */
[----:B---3--:R-:W-:Y:S01]  /*d350*/  IMAD.WIDE R132, R80, 0x4, R164 ;  /* 0x0000000450847825 */ /* 0x008fe200078e02a4 */
[----:B------:R1:W-:Y:S04]  /*d360*/  STL.64 [R1+0x68], R138 ;  /* 0x0000688a01007387 */ /* 0x0003e80000100a00 */
[----:B------:R2:W-:Y:S01]  /*d370*/  STL.64 [R1+0x70], R136 ;  /* 0x0000708801007387 */ /* 0x0005e20000100a00 */
[----:B------:R-:W-:-:S03]  /*d380*/  LOP3.LUT P2, RZ, R69, 0x1, RZ, 0xc0, !PT ;  /* 0x0000000145ff7812 */ /* 0x000fc6000784c0ff */
[----:B------:R4:W-:Y:S04]  /*d390*/  STL.64 [R1+0x78], R134 ;  /* 0x0000788601007387 */ /* 0x0009e80000100a00 */
[----:B------:R3:W-:Y:S04]  /*d3a0*/  STL.64 [R1+0x80], R132 ;  /* 0x0000808401007387 */ /* 0x0007e80000100a00 */
[----:B------:R1:W-:Y:S04]  /*d3b0*/  LDGSTS.E [R0+0x10800], desc[UR24][R138.64], P6 ;  /* 0x108000008a007fae */ /* 0x0003e8000b1a1018 */
[----:B------:R-:W4:Y:S04]  /*d3c0*/  LDL.LU.64 R162, [R1+0x6e0] ;  /* 0x0006e00001a27983 */ /* 0x000f280000300a00 */
[----:B------:R2:W-:Y:S04]  /*d3d0*/  LDGSTS.E [R0+0x10a00], desc[UR24][R136.64], P6 ;  /* 0x10a0000088007fae */ /* 0x0005e8000b1a1018 */
[----:B------:R-:W4:Y:S04]  /*d3e0*/  LDL.LU.64 R164, [R1+0x6f0] ;  /* 0x0006f00001a47983 */ /* 0x000f280000300a00 */
[----:B------:R4:W-:Y:S04]  /*d3f0*/  LDGSTS.E [R0+0x10c00], desc[UR24][R134.64], P6 ;  /* 0x10c0000086007fae */ /* 0x0009e8000b1a1018 */
[----:B------:R3:W-:Y:S01]  /*d400*/  LDGSTS.E [R0+0x10e00], desc[UR24][R132.64], P6 ;  /* 0x10e0000084007fae */ /* 0x0007e2000b1a1018 */
[----:B-1----:R-:W-:-:S03]  /*d410*/  IMAD.WIDE R138, R80, 0x4, R166 ;  /* 0x00000004508a7825 */ /* 0x002fc600078e02a6 */
[----:B------:R-:W4:Y:S04]  /*d420*/  LDL.LU.64 R166, [R1+0x6f8] ;  /* 0x0006f80001a67983 */ /* 0x000f280000300a00 */
[----:B------:R-:W-:Y:S01]  /*d430*/  LDGSTS.E [R0+0x11000], desc[UR24][R138.64], P2 ;  /* 0x110000008a007fae */ /* 0x000fe200091a1018 */
[----:B--2---:R-:W-:-:S03]  /*d440*/  IMAD.WIDE R136, R80, 0x4, R2 ;  /* 0x0000000450887825 */ /* 0x004fc600078e0202 */
[----:B------:R-:W2:Y:S01]  /*d450*/  LDL.LU.64 R2, [R1+0x708] ;  /* 0x0007080001027983 */ /* 0x000ea20000300a00 */
[----:B----4-:R-:W-:-:S03]  /*d460*/  IMAD.WIDE R134, R80, 0x4, R158 ;  /* 0x0000000450867825 */ /* 0x010fc600078e029e */
[----:B------:R-:W-:Y:S01]  /*d470*/  STL.64 [R1+0x88], R138 ;  /* 0x0000888a01007387 */ /* 0x000fe20000100a00 */
[----:B---3--:R-:W-:-:S03]  /*d480*/  IMAD.WIDE R132, R80, 0x4, R168 ;  /* 0x0000000450847825 */ /* 0x008fc600078e02a8 */
[----:B------:R1:W-:Y:S04]  /*d490*/  STL.64 [R1+0x90], R136 ;  /* 0x0000908801007387 */ /* 0x0003e80000100a00 */
[----:B------:R3:W-:Y:S04]  /*d4a0*/  STL.64 [R1+0x98], R134 ;  /* 0x0000988601007387 */ /* 0x0007e80000100a00 */
[----:B------:R4:W-:Y:S04]  /*d4b0*/  STL.64 [R1+0xa0], R132 ;  /* 0x0000a08401007387 */ /* 0x0009e80000100a00 */
[----:B------:R-:W2:Y:S04]  /*d4c0*/  LDL.LU.64 R156, [R1+0x700] ;  /* 0x00070000019c7983 */ /* 0x000ea80000300a00 */
[----:B------:R1:W-:Y:S04]  /*d4d0*/  LDGSTS.E [R0+0x11200], desc[UR24][R136.64], P2 ;  /* 0x1120000088007fae */ /* 0x0003e800091a1018 */
[----:B------:R-:W2:Y:S04]  /*d4e0*/  LDL.LU.64 R158, [R1+0x710] ;  /* 0x00071000019e7983 */ /* 0x000ea80000300a00 */
[----:B------:R-:W2:Y:S01]  /*d4f0*/  LDL.LU.64 R168, [R1+0x718] ;  /* 0x0007180001a87983 */ /* 0x000ea20000300a00 */
[----:B-1----:R-:W-:Y:S01]  /*d500*/  IMAD.WIDE R136, R80, 0x4, R200 ;  /* 0x0000000450887825 */ /* 0x002fe200078e02c8 */
[----:B------:R-:W-:-:S02]  /*d510*/  SHF.R.U64 R69, R68, 0x1c, RZ ;  /* 0x0000001c44457819 */ /* 0x000fc400000012ff */
[----:B------:R-:W2:Y:S01]  /*d520*/  LDL.LU.64 R200, [R1+0x728] ;  /* 0x0007280001c87983 */ /* 0x000ea20000300a00 */
[----:B------:R-:W-:-:S03]  /*d530*/  IMAD.WIDE R138, R80, 0x4, R154 ;  /* 0x00000004508a7825 */ /* 0x000fc600078e029a */
[----:B------:R3:W-:Y:S01]  /*d540*/  LDGSTS.E [R0+0x11400], desc[UR24][R134.64], P2 ;  /* 0x1140000086007fae */ /* 0x0007e200091a1018 */
[----:B------:R-:W-:-:S03]  /*d550*/  LOP3.LUT P1, RZ, R69, 0x1, RZ, 0xc0, !PT ;  /* 0x0000000145ff7812 */ /* 0x000fc6000782c0ff */
[----:B------:R4:W-:Y:S04]  /*d560*/  LDGSTS.E [R0+0x11600], desc[UR24][R132.64], P2 ;  /* 0x1160000084007fae */ /* 0x0009e800091a1018 */
[----:B------:R-:W-:Y:S04]  /*d570*/  STL.64 [R1+0xa8], R138 ;  /* 0x0000a88a01007387 */ /* 0x000fe80000100a00 */
[----:B------:R1:W-:Y:S01]  /*d580*/  STL.64 [R1+0xb0], R136 ;  /* 0x0000b08801007387 */ /* 0x0003e20000100a00 */
[----:B------:R-:W-:-:S03]  /*d590*/  SHF.R.U64 R69, R68, 0x1b, RZ ;  /* 0x0000001b44457819 */ /* 0x000fc600000012ff */
[----:B------:R-:W-:Y:S01]  /*d5a0*/  LDGSTS.E [R0+0x11800], desc[UR24][R138.64], P1 ;  /* 0x118000008a007fae */ /* 0x000fe200089a1018 */
[----:B---3--:R-:W-:-:S04]  /*d5b0*/  IMAD.WIDE R134, R80, 0x4, R160 ;  /* 0x0000000450867825 */ /* 0x008fc800078e02a0 */
[----:B----4-:R-:W-:Y:S01]  /*d5c0*/  IMAD.WIDE R132, R80, 0x4, R170 ;  /* 0x0000000450847825 */ /* 0x010fe200078e02aa */
[----:B------:R3:W-:Y:S04]  /*d5d0*/  STL.64 [R1+0xb8], R134 ;  /* 0x0000b88601007387 */ /* 0x0007e80000100a00 */
[----:B------:R4:W-:Y:S04]  /*d5e0*/  STL.64 [R1+0xc0], R132 ;  /* 0x0000c08401007387 */ /* 0x0009e80000100a00 */
[----:B------:R-:W2:Y:S04]  /*d5f0*/  LDL.LU.64 R154, [R1+0x720] ;  /* 0x00072000019a7983 */ /* 0x000ea80000300a00 */
[----:B------:R-:W2:Y:S04]  /*d600*/  LDL.LU.64 R160, [R1+0x730] ;  /* 0x0007300001a07983 */ /* 0x000ea80000300a00 */
[----:B------:R-:W2:Y:S01]  /*d610*/  LDL.LU.64 R170, [R1+0x738] ;  /* 0x0007380001aa7983 */ /* 0x000ea20000300a00 */
[----:B------:R-:W-:-:S03]  /*d620*/  LOP3.LUT P6, RZ, R69, 0x1, RZ, 0xc0, !PT ;  /* 0x0000000145ff7812 */ /* 0x000fc600078cc0ff */
[----:B------:R1:W-:Y:S04]  /*d630*/  LDGSTS.E [R0+0x11a00], desc[UR24][R136.64], P1 ;  /* 0x11a0000088007fae */ /* 0x0003e800089a1018 */
[----:B------:R3:W-:Y:S04]  /*d640*/  LDGSTS.E [R0+0x11c00], desc[UR24][R134.64], P1 ;  /* 0x11c0000086007fae */ /* 0x0007e800089a1018 */
[----:B------:R4:W-:Y:S01]  /*d650*/  LDGSTS.E [R0+0x11e00], desc[UR24][R132.64], P1 ;  /* 0x11e0000084007fae */ /* 0x0009e200089a1018 */
[----:B-1----:R-:W-:-:S03]  /*d660*/  IMAD.WIDE R136, R80, 0x4, R162 ;  /* 0x0000000450887825 */ /* 0x002fc600078e02a2 */
[----:B------:R-:W2:Y:S01]  /*d670*/  LDL.LU.64 R162, [R1+0x748] ;  /* 0x0007480001a27983 */ /* 0x000ea20000300a00 */
[----:B---3--:R-:W-:-:S03]  /*d680*/  IMAD.WIDE R134, R80, 0x4, R164 ;  /* 0x0000000450867825 */ /* 0x008fc600078e02a4 */
[----:B------:R1:W-:Y:S04]  /*d690*/  STL.64 [R1+0xc8], R136 ;  /* 0x0000c88801007387 */ /* 0x0003e80000100a00 */
[----:B------:R-:W-:Y:S04]  /*d6a0*/  STL.64 [R1+0xd0], R134 ;  /* 0x0000d08601007387 */ /* 0x000fe80000100a00 */
[----:B------:R1:W-:Y:S04]  /*d6b0*/  LDGSTS.E [R0+0x12000], desc[UR24][R136.64], P6 ;  /* 0x1200000088007fae */ /* 0x0003e8000b1a1018 */
[----:B------:R3:W-:Y:S01]  /*d6c0*/  LDGSTS.E [R0+0x12200], desc[UR24][R134.64], P6 ;  /* 0x1220000086007fae */ /* 0x0007e2000b1a1018 */
[----:B----4-:R-:W-:-:S04]  /*d6d0*/  IMAD.WIDE R132, R80, 0x4, R166 ;  /* 0x0000000450847825 */ /* 0x010fc800078e02a6 */
[C---:B--2---:R-:W-:Y:S01]  /*d6e0*/  IMAD.WIDE R2, R80.reuse, 0x4, R2 ;  /* 0x0000000450027825 */ /* 0x044fe200078e0202 */
[----:B------:R-:W-:Y:S04]  /*d6f0*/  STL.64 [R1+0xd8], R132 ;  /* 0x0000d88401007387 */ /* 0x000fe80000100a00 */
[----:B------:R2:W-:Y:S04]  /*d700*/  STL.64 [R1+0xe0], R2 ;  /* 0x0000e00201007387 */ /* 0x0005e80000100a00 */
[----:B------:R-:W4:Y:S04]  /*d710*/  LDL.LU.64 R164, [R1+0x740] ;  /* 0x0007400001a47983 */ /* 0x000f280000300a00 */
[----:B------:R1:W-:Y:S04]  /*d720*/  LDGSTS.E [R0+0x12400], desc[UR24][R132.64], P6 ;  /* 0x1240000084007fae */ /* 0x0003e8000b1a1018 */
[----:B------:R-:W-:Y:S01]  /*d730*/  LDGSTS.E [R0+0x12600], desc[UR24][R2.64], P6 ;  /* 0x1260000002007fae */ /* 0x000fe2000b1a1018 */
[----:B------:R-:W-:-:S03]  /*d740*/  IMAD.WIDE R138, R80, 0x4, R156 ;  /* 0x00000004508a7825 */ /* 0x000fc600078e029c */
[----:B------:R-:W4:Y:S01]  /*d750*/  LDL.LU.64 R166, [R1+0x750] ;  /* 0x0007500001a67983 */ /* 0x000f220000300a00 */
[----:B-1----:R-:W-:-:S03]  /*d760*/  IMAD.WIDE R136, R80, 0x4, R158 ;  /* 0x0000000450887825 */ /* 0x002fc600078e029e */
[----:B--2---:R-:W2:Y:S01]  /*d770*/  LDL.LU.64 R2, [R1+0x758] ;  /* 0x0007580001027983 */ /* 0x004ea20000300a00 */
[----:B---3--:R-:W-:-:S03]  /*d780*/  IMAD.WIDE R134, R80, 0x4, R168 ;  /* 0x0000000450867825 */ /* 0x008fc600078e02a8 */
[----:B------:R-:W3:Y:S01]  /*d790*/  LDL.LU.64 R168, [R1+0x768] ;  /* 0x0007680001a87983 */ /* 0x000ee20000300a00 */
[----:B------:R-:W-:-:S03]  /*d7a0*/  IMAD.WIDE R132, R80, 0x4, R200 ;  /* 0x0000000450847825 */ /* 0x000fc600078e02c8 */
[----:B------:R1:W-:Y:S04]  /*d7b0*/  STL.64 [R1+0xe8], R138 ;  /* 0x0000e88a01007387 */ /* 0x0003e80000100a00 */
[----:B------:R-:W-:Y:S04]  /*d7c0*/  STL.64 [R1+0xf0], R136 ;  /* 0x0000f08801007387 */ /* 0x000fe80000100a00 */
[----:B------:R1:W-:Y:S04]  /*d7d0*/  STL.64 [R1+0xf8], R134 ;  /* 0x0000f88601007387 */ /* 0x0003e80000100a00 */
[----:B------:R1:W-:Y:S04]  /*d7e0*/  STL.64 [R1+0x100], R132 ;  /* 0x0001008401007387 */ /* 0x0003e80000100a00 */
[----:B------:R-:W3:Y:S04]  /*d7f0*/  LDL.LU.64 R156, [R1+0x760] ;  /* 0x00076000019c7983 */ /* 0x000ee80000300a00 */
[----:B------:R-:W3:Y:S04]  /*d800*/  LDL.LU.64 R158, [R1+0x770] ;  /* 0x00077000019e7983 */ /* 0x000ee80000300a00 */
[----:B------:R-:W3:Y:S01]  /*d810*/  LDL.LU.64 R200, [R1+0x778] ;  /* 0x0007780001c87983 */ /* 0x000ee20000300a00 */
[----:B------:R-:W-:-:S04]  /*d820*/  SHF.R.U64 R69, R68, 0x1a, RZ ;  /* 0x0000001a44457819 */ /* 0x000fc800000012ff */
[----:B------:R-:W-:Y:S02]  /*d830*/  LOP3.LUT P2, RZ, R69, 0x1, RZ, 0xc0, !PT ;  /* 0x0000000145ff7812 */ /* 0x000fe4000784c0ff */
[----:B------:R-:W-:-:S04]  /*d840*/  SHF.R.U64 R69, R68, 0x19, RZ ;  /* 0x0000001944457819 */ /* 0x000fc800000012ff */
[----:B------:R-:W-:-:S07]  /*d850*/  LOP3.LUT P1, RZ, R69, 0x1, RZ, 0xc0, !PT ;  /* 0x0000000145ff7812 */ /* 0x000fce000782c0ff */
[----:B------:R1:W-:Y:S04]  /*d860*/  LDGSTS.E [R0+0x12800], desc[UR24][R138.64], P2 ;  /* 0x128000008a007fae */ /* 0x0003e800091a1018 */
[----:B------:R-:W-:Y:S04]  /*d870*/  LDGSTS.E [R0+0x12a00], desc[UR24][R136.64], P2 ;  /* 0x12a0000088007fae */ /* 0x000fe800091a1018 */
[----:B------:R1:W-:Y:S01]  /*d880*/  LDGSTS.E [R0+0x12c00], desc[UR24][R134.64], P2 ;  /* 0x12c0000086007fae */ /* 0x0003e200091a1018 */
[----:B------:R-:W-:Y:S01]  /*d890*/  SHF.R.U64 R69, R68, 0x18, RZ ;  /* 0x0000001844457819 */ /* 0x000fe200000012ff */
[----:B-1----:R-:W-:-:S02]  /*d8a0*/  IMAD.WIDE R138, R80, 0x4, R154 ;  /* 0x00000004508a7825 */ /* 0x002fc400078e029a */
[----:B------:R1:W-:Y:S02]  /*d8b0*/  LDGSTS.E [R0+0x12e00], desc[UR24][R132.64], P2 ;  /* 0x12e0000084007fae */ /* 0x0003e400091a1018 */
[C---:B------:R-:W-:Y:S02]  /*d8c0*/  IMAD.WIDE R134, R80.reuse, 0x4, R170 ;  /* 0x0000000450867825 */ /* 0x040fe400078e02aa */
[----:B------:R4:W-:Y:S04]  /*d8d0*/  LDGSTS.E [R0+0x13000], desc[UR24][R138.64], P1 ;  /* 0x130000008a007fae */ /* 0x0009e800089a1018 */
[----:B------:R-:W3:Y:S01]  /*d8e0*/  LDL.LU.64 R170, [R1+0x788] ;  /* 0x0007880001aa7983 */ /* 0x000ee20000300a00 */
[----:B------:R-:W-:-:S04]  /*d8f0*/  IMAD.WIDE R136, R80, 0x4, R160 ;  /* 0x0000000450887825 */ /* 0x000fc800078e02a0 */
[----:B-1----:R-:W-:Y:S01]  /*d900*/  IMAD.WIDE R132, R80, 0x4, R162 ;  /* 0x0000000450847825 */ /* 0x002fe200078e02a2 */
[----:B------:R4:W-:Y:S01]  /*d910*/  STL.64 [R1+0x108], R138 ;  /* 0x0001088a01007387 */ /* 0x0009e20000100a00 */
[----:B------:R-:W-:-:S03]  /*d920*/  LOP3.LUT P6, RZ, R69, 0x1, RZ, 0xc0, !PT ;  /* 0x0000000145ff7812 */ /* 0x000fc600078cc0ff */
[----:B------:R1:W-:Y:S04]  /*d930*/  STL.64 [R1+0x110], R136 ;  /* 0x0001108801007387 */ /* 0x0003e80000100a00 */
[----:B------:R2:W-:Y:S04]  /*d940*/  STL.64 [R1+0x118], R134 ;  /* 0x0001188601007387 */ /* 0x0005e80000100a00 */
[----:B------:R3:W-:Y:S04]  /*d950*/  STL.64 [R1+0x120], R132 ;  /* 0x0001208401007387 */ /* 0x0007e80000100a00 */
[----:B------:R-:W3:Y:S04]  /*d960*/  LDL.LU.64 R160, [R1+0x780] ;  /* 0x0007800001a07983 */ /* 0x000ee80000300a00 */
[----:B------:R1:W-:Y:S04]  /*d970*/  LDGSTS.E [R0+0x13200], desc[UR24][R136.64], P1 ;  /* 0x1320000088007fae */ /* 0x0003e800089a1018 */
[----:B------:R-:W3:Y:S04]  /*d980*/  LDL.LU.64 R162, [R1+0x790] ;  /* 0x0007900001a27983 */ /* 0x000ee80000300a00 */
[----:B------:R2:W-:Y:S04]  /*d990*/  LDGSTS.E [R0+0x13400], desc[UR24][R134.64], P1 ;  /* 0x1340000086007fae */ /* 0x0005e800089a1018 */
[----:B------:R3:W-:Y:S01]  /*d9a0*/  LDGSTS.E [R0+0x13600], desc[UR24][R132.64], P1 ;  /* 0x1360000084007fae */ /* 0x0007e200089a1018 */
[----:B----4-:R-:W-:-:S03]  /*d9b0*/  IMAD.WIDE R138, R80, 0x4, R164 ;  /* 0x00000004508a7825 */ /* 0x010fc600078e02a4 */
[----:B------:R-:W4:Y:S04]  /*d9c0*/  LDL.LU.64 R164, [R1+0x798] ;  /* 0x0007980001a47983 */ /* 0x000f280000300a00 */
[----:B------:R2:W-:Y:S04]  /*d9d0*/  STL.64 [R1+0x128], R138 ;  /* 0x0001288a01007387 */ /* 0x0005e80000100a00 */
[----:B------:R3:W-:Y:S01]  /*d9e0*/  LDGSTS.E [R0+0x13800], desc[UR24][R138.64], P6 ;  /* 0x138000008a007fae */ /* 0x0007e2000b1a1018 */
[----:B-1----:R-:W-:-:S05]  /*d9f0*/  IMAD.WIDE R136, R80, 0x4, R166 ;  /* 0x0000000450887825 */ /* 0x002fca00078e02a6 */
[----:B------:R-:W-:Y:S01]  /*da00*/  LDGSTS.E [R0+0x13a00], desc[UR24][R136.64], P6 ;  /* 0x13a0000088007fae */ /* 0x000fe2000b1a1018 */
[----:B--2---:R-:W-:-:S03]  /*da10*/  IMAD.WIDE R134, R80, 0x4, R2 ;  /* 0x0000000450867825 */ /* 0x004fc600078e0202 */
[----:B------:R-:W2:Y:S01]  /*da20*/  LDL.LU.64 R2, [R1+0x7a8] ;  /* 0x0007a80001027983 */ /* 0x000ea20000300a00 */
[----:B---3--:R-:W-:-:S03]  /*da30*/  IMAD.WIDE R132, R80, 0x4, R168 ;  /* 0x0000000450847825 */ /* 0x008fc600078e02a8 */
[----:B------:R-:W-:Y:S04]  /*da40*/  STL.64 [R1+0x130], R136 ;  /* 0x0001308801007387 */ /* 0x000fe80000100a00 */
[----:B------:R1:W-:Y:S04]  /*da50*/  STL.64 [R1+0x138], R134 ;  /* 0x0001388601007387 */ /* 0x0003e80000100a00 */
[----:B------:R3:W-:Y:S04]  /*da60*/  STL.64 [R1+0x640], R132 ;  /* 0x0006408401007387 */ /* 0x0007e80000100a00 */
[----:B------:R-:W2:Y:S04]  /*da70*/  LDL.LU.64 R166, [R1+0x7a0] ;  /* 0x0007a00001a67983 */ /* 0x000ea80000300a00 */
[----:B------:R-:W2:Y:S01]  /*da80*/  LDL.LU.64 R168, [R1+0x7b0] ;  /* 0x0007b00001a87983 */ /* 0x000ea20000300a00 */
[----:B------:R-:W-:-:S03]  /*da90*/  IMAD.WIDE R138, R80, 0x4, R156 ;  /* 0x00000004508a7825 */ /* 0x000fc600078e029c */
[----:B------:R1:W-:Y:S04]  /*daa0*/  LDGSTS.E [R0+0x13c00], desc[UR24][R134.64], P6 ;  /* 0x13c0000086007fae */ /* 0x0003e8000b1a1018 */
[----:B------:R-:W2:Y:S04]  /*dab0*/  LDL.LU.64 R156, [R1+0x7b8] ;  /* 0x0007b800019c7983 */ /* 0x000ea80000300a00 */
[----:B------:R-:W-:Y:S01]  /*dac0*/  STL.64 [R1+0x648], R138 ;  /* 0x0006488a01007387 */ /* 0x000fe20000100a00 */
[----:B-1----:R-:W-:-:S03]  /*dad0*/  IMAD.WIDE R134, R80, 0x4, R200 ;  /* 0x0000000450867825 */ /* 0x002fc600078e02c8 */
[----:B------:R3:W-:Y:S04]  /*dae0*/  LDGSTS.E [R0+0x13e00], desc[UR24][R132.64], P6 ;  /* 0x13e0000084007fae */ /* 0x0007e8000b1a1018 */
[----:B------:R-:W2:Y:S01]  /*daf0*/  LDL.LU.64 R200, [R1+0x7c8] ;  /* 0x0007c80001c87983 */ /* 0x000ea20000300a00 */
[----:B------:R-:W-:Y:S01]  /*db00*/  IMAD.WIDE R136, R80, 0x4, R158 ;  /* 0x0000000450887825 */ /* 0x000fe200078e029e */
[----:B------:R-:W-:-:S04]  /*db10*/  SHF.R.U64 R69, R68, 0x17, RZ ;  /* 0x0000001744457819 */ /* 0x000fc800000012ff */
[----:B------:R1:W-:Y:S01]  /*db20*/  STL.64 [R1+0x650], R136 ;  /* 0x0006508801007387 */ /* 0x0003e20000100a00 */
[----:B------:R-:W-:-:S03]  /*db30*/  LOP3.LUT P2, RZ, R69, 0x1, RZ, 0xc0, !PT ;  /* 0x0000000145ff7812 */ /* 0x000fc6000784c0ff */
[----:B------:R1:W-:Y:S01]  /*db40*/  STL.64 [R1+0x658], R134 ;  /* 0x0006588601007387 */ /* 0x0003e20000100a00 */
[----:B------:R-:W-:-:S04]  /*db50*/  SHF.R.U64 R69, R68, 0x16, RZ ;  /* 0x0000001644457819 */ /* 0x000fc800000012ff */
[----:B------:R-:W-:-:S05]  /*db60*/  LOP3.LUT P1, RZ, R69, 0x1, RZ, 0xc0, !PT ;  /* 0x0000000145ff7812 */ /* 0x000fca000782c0ff */
[----:B------:R-:W-:Y:S04]  /*db70*/  LDGSTS.E [R0+0x14000], desc[UR24][R138.64], P2 ;  /* 0x140000008a007fae */ /* 0x000fe800091a1018 */
[----:B------:R1:W-:Y:S04]  /*db80*/  LDGSTS.E [R0+0x14200], desc[UR24][R136.64], P2 ;  /* 0x1420000088007fae */ /* 0x0003e800091a1018 */
[----:B------:R1:W-:Y:S01]  /*db90*/  LDGSTS.E [R0+0x14400], desc[UR24][R134.64], P2 ;  /* 0x1440000086007fae */ /* 0x0003e200091a1018 */
[----:B---3--:R-:W-:-:S05]  /*dba0*/  IMAD.WIDE R132, R80, 0x4, R170 ;  /* 0x0000000450847825 */ /* 0x008fca00078e02aa */
[----:B------:R4:W-:Y:S04]  /*dbb0*/  STL.64 [R1+0x660], R132 ;  /* 0x0006608401007387 */ /* 0x0009e80000100a00 */
[----:B------:R-:W3:Y:S04]  /*dbc0*/  LDL.LU.64 R158, [R1+0x7c0] ;  /* 0x0007c000019e7983 */ /* 0x000ee80000300a00 */
[----:B------:R-:W3:Y:S04]  /*dbd0*/  LDL.LU.64 R170, [R1+0x7d0] ;  /* 0x0007d00001aa7983 */ /* 0x000ee80000300a00 */
[----:B------:R4:W-:Y:S01]  /*dbe0*/  LDGSTS.E [R0+0x14600], desc[UR24][R132.64], P2 ;  /* 0x1460000084007fae */ /* 0x0009e200091a1018 */
[----:B-1----:R-:W-:-:S03]  /*dbf0*/  IMAD.WIDE R136, R80, 0x4, R160 ;  /* 0x0000000450887825 */ /* 0x002fc600078e02a0 */
[----:B------:R-:W3:Y:S04]  /*dc00*/  LDL.LU.64 R160, [R1+0x7d8] ;  /* 0x0007d80001a07983 */ /* 0x000ee80000300a00 */
[----:B------:R1:W-:Y:S01]  /*dc10*/  LDGSTS.E [R0+0x14800], desc[UR24][R136.64], P1 ;  /* 0x1480000088007fae */ /* 0x0003e200089a1018 */
[----:B------:R-:W-:-:S03]  /*dc20*/  IMAD.WIDE R134, R80, 0x4, R162 ;  /* 0x0000000450867825 */ /* 0x000fc600078e02a2 */
[----:B------:R-:W3:Y:S04]  /*dc30*/  LDL.LU.64 R162, [R1+0x7e8] ;  /* 0x0007e80001a27983 */ /* 0x000ee80000300a00 */
[----:B------:R-:W-:Y:S04]  /*dc40*/  STL.64 [R1+0x668], R136 ;  /* 0x0006688801007387 */ /* 0x000fe80000100a00 */
[----:B------:R-:W-:Y:S04]  /*dc50*/  STL.64 [R1+0x670], R134 ;  /* 0x0006708601007387 */ /* 0x000fe80000100a00 */
[----:B------:R1:W-:Y:S01]  /*dc60*/  LDGSTS.E [R0+0x14a00], desc[UR24][R134.64], P1 ;  /* 0x14a0000086007fae */ /* 0x0003e200089a1018 */
[----:B----4-:R-:W-:-:S05]  /*dc70*/  IMAD.WIDE R132, R80, 0x4, R164 ;  /* 0x0000000450847825 */ /* 0x010fca00078e02a4 */
[----:B------:R-:W-:Y:S04]  /*dc80*/  STL.64 [R1+0x678], R132 ;  /* 0x0006788401007387 */ /* 0x000fe80000100a00 */
[----:B------:R4:W-:Y:S01]  /*dc90*/  LDGSTS.E [R0+0x14c00], desc[UR24][R132.64], P1 ;  /* 0x14c0000084007fae */ /* 0x0009e200089a1018 */
[----:B--2---:R-:W-:-:S05]  /*dca0*/  IMAD.WIDE R2, R80, 0x4, R2 ;  /* 0x0000000450027825 */ /* 0x004fca00078e0202 */
[----:B------:R2:W-:Y:S04]  /*dcb0*/  STL.64 [R1+0x680], R2 ;  /* 0x0006800201007387 */ /* 0x0005e80000100a00 */
[----:B------:R-:W-:Y:S04]  /*dcc0*/  LDGSTS.E [R0+0x14e00], desc[UR24][R2.64], P1 ;  /* 0x14e0000002007fae */ /* 0x000fe800089a1018 */
[----:B------:R-:W3:Y:S01]  /*dcd0*/  LDL.LU.64 R164, [R1+0x7e0] ;  /* 0x0007e00001a47983 */ /* 0x000ee20000300a00 */
[----:B------:R-:W-:-:S03]  /*dce0*/  IMAD.WIDE R138, R80, 0x4, R166 ;  /* 0x00000004508a7825 */ /* 0x000fc600078e02a6 */
[----:B--2---:R-:W2:Y:S01]  /*dcf0*/  LDL.LU.64 R2, [R1+0x7f0] ;  /* 0x0007f00001027983 */ /* 0x004ea20000300a00 */
[----:B-1----:R-:W-:-:S03]  /*dd00*/  IMAD.WIDE R136, R80, 0x4, R168 ;  /* 0x0000000450887825 */ /* 0x002fc600078e02a8 */
[----:B------:R-:W2:Y:S04]  /*dd10*/  LDL.LU.64 R166, [R1+0x7f8] ;  /* 0x0007f80001a67983 */ /* 0x000ea80000300a00 */
[----:B------:R-:W2:Y:S01]  /*dd20*/  LDL.LU.64 R168, [R1+0x808] ;  /* 0x0008080001a87983 */ /* 0x000ea20000300a00 */
[----:B------:R-:W-:-:S03]  /*dd30*/  IMAD.WIDE R134, R80, 0x4, R156 ;  /* 0x0000000450867825 */ /* 0x000fc600078e029c */
[----:B------:R3:W-:Y:S04]  /*dd40*/  STL.64 [R1+0x688], R138 ;  /* 0x0006888a01007387 */ /* 0x0007e80000100a00 */
[----:B------:R1:W-:Y:S01]  /*dd50*/  STL.64 [R1+0x690], R136 ;  /* 0x0006908801007387 */ /* 0x0003e20000100a00 */
[----:B----4-:R-:W-:-:S03]  /*dd60*/  IMAD.WIDE R132, R80, 0x4, R200 ;  /* 0x0000000450847825 */ /* 0x010fc600078e02c8 */
[----:B------:R4:W-:Y:S04]  /*dd70*/  STL.64 [R1+0x698], R134 ;  /* 0x0006988601007387 */ /* 0x0009e80000100a00 */
[----:B------:R1:W-:Y:S04]  /*dd80*/  STL.64 [R1+0x6a0], R132 ;  /* 0x0006a08401007387 */ /* 0x0003e80000100a00 */
[----:B------:R-:W2:Y:S04]  /*dd90*/  LDL.LU.64 R154, [R1+0x800] ;  /* 0x00080000019a7983 */ /* 0x000ea80000300a00 */
[----:B------:R-:W2:Y:S01]  /*dda0*/  LDL.LU.64 R200, [R1+0x810] ;  /* 0x0008100001c87983 */ /* 0x000ea20000300a00 */
[----:B------:R-:W-:-:S03]  /*ddb0*/  SHF.R.U64 R69, R68, 0x15, RZ ;  /* 0x0000001544457819 */ /* 0x000fc600000012ff */
[----:B------:R-:W2:Y:S01]  /*ddc0*/  LDL.LU.64 R156, [R1+0x818] ;  /* 0x00081800019c7983 */ /* 0x000ea20000300a00 */
[----:B------:R-:W-:Y:S02]  /*ddd0*/  LOP3.LUT P6, RZ, R69, 0x1, RZ, 0xc0, !PT ;  /* 0x0000000145ff7812 */ /* 0x000fe400078cc0ff */
[----:B------:R-:W-:-:S11]  /*dde0*/  SHF.R.U64 R69, R68, 0x14, RZ ;  /* 0x0000001444457819 */ /* 0x000fd600000012ff */
[----:B------:R3:W-:Y:S04]  /*ddf0*/  LDGSTS.E [R0+0x15000], desc[UR24][R138.64], P6 ;  /* 0x150000008a007fae */ /* 0x0007e8000b1a1018 */
[----:B------:R1:W-:Y:S01]  /*de00*/  LDGSTS.E [R0+0x15200], desc[UR24][R136.64], P6 ;  /* 0x1520000088007fae */ /* 0x0003e2000b1a1018 */
[----:B------:R-:W-:-:S03]  /*de10*/  LOP3.LUT P2, RZ, R69, 0x1, RZ, 0xc0, !PT ;  /* 0x0000000145ff7812 */ /* 0x000fc6000784c0ff */
[----:B------:R4:W-:Y:S01]  /*de20*/  LDGSTS.E [R0+0x15400], desc[UR24][R134.64], P6 ;  /* 0x1540000086007fae */ /* 0x0009e2000b1a1018 */
[----:B---3--:R-:W-:-:S03]  /*de30*/  IMAD.WIDE R138, R80, 0x4, R158 ;  /* 0x00000004508a7825 */ /* 0x008fc600078e029e */
[----:B------:R3:W-:Y:S01]  /*de40*/  LDGSTS.E [R0+0x15600], desc[UR24][R132.64], P6 ;  /* 0x1560000084007fae */ /* 0x0007e2000b1a1018 */
[----:B-1----:R-:W-:-:S03]  /*de50*/  IMAD.WIDE R136, R80, 0x4, R170 ;  /* 0x0000000450887825 */ /* 0x002fc600078e02aa */
[----:B------:R-:W2:Y:S01]  /*de60*/  LDL.LU.64 R170, [R1+0x828] ;  /* 0x0008280001aa7983 */ /* 0x000ea20000300a00 */
[----:B------:R-:W-:-:S03]  /*de70*/  SHF.R.U64 R69, R68, 0x13, RZ ;  /* 0x0000001344457819 */ /* 0x000fc600000012ff */
[----:B------:R1:W-:Y:S01]  /*de80*/  STL.64 [R1+0x6a8], R138 ;  /* 0x0006a88a01007387 */ /* 0x0003e20000100a00 */
[----:B----4-:R-:W-:-:S03]  /*de90*/  IMAD.WIDE R134, R80, 0x4, R160 ;  /* 0x0000000450867825 */ /* 0x010fc600078e02a0 */
[----:B------:R2:W-:Y:S01]  /*dea0*/  STL.64 [R1+0x6b0], R136 ;  /* 0x0006b08801007387 */ /* 0x0005e20000100a00 */
[----:B---3--:R-:W-:-:S03]  /*deb0*/  IMAD.WIDE R132, R80, 0x4, R162 ;  /* 0x0000000450847825 */ /* 0x008fc600078e02a2 */
[----:B------:R3:W-:Y:S01]  /*dec0*/  STL.64 [R1+0x6b8], R134 ;  /* 0x0006b88601007387 */ /* 0x0007e20000100a00 */
[----:B------:R-:W-:-:S03]  /*ded0*/  LOP3.LUT P1, RZ, R69, 0x1, RZ, 0xc0, !PT ;  /* 0x0000000145ff7812 */ /* 0x000fc6000782c0ff */
[----:B------:R4:W-:Y:S04]  /*dee0*/  STL.64 [R1+0x6c0], R132 ;  /* 0x0006c08401007387 */ /* 0x0009e80000100a00 */
[----:B------:R1:W-:Y:S04]  /*def0*/  LDGSTS.E [R0+0x15800], desc[UR24][R138.64], P2 ;  /* 0x158000008a007fae */ /* 0x0003e800091a1018 */
[----:B------:R-:W2:Y:S04]  /*df00*/  LDL.LU.64 R158, [R1+0x820] ;  /* 0x00082000019e7983 */ /* 0x000ea80000300a00 */
[----:B------:R2:W-:Y:S04]  /*df10*/  LDGSTS.E [R0+0x15a00], desc[UR24][R136.64], P2 ;  /* 0x15a0000088007fae */ /* 0x0005e800091a1018 */
[----:B------:R-:W2:Y:S04]  /*df20*/  LDL.LU.64 R160, [R1+0x830] ;  /* 0x0008300001a07983 */ /* 0x000ea80000300a00 */
[----:B------:R-:W2:Y:S04]  /*df30*/  LDL.LU.64 R162, [R1+0x838] ;  /* 0x0008380001a27983 */ /* 0x000ea80000300a00 */
[----:B------:R3:W-:Y:S04]  /*df40*/  LDGSTS.E [R0+0x15c00], desc[UR24][R134.64], P2 ;  /* 0x15c0000086007fae */ /* 0x0007e800091a1018 */
[----:B------:R4:W-:Y:S01]  /*df50*/  LDGSTS.E [R0+0x15e00], desc[UR24][R132.64], P2 ;  /* 0x15e0000084007fae */ /* 0x0009e200091a1018 */
[----:B-1----:R-:W-:-:S05]  /*df60*/  IMAD.WIDE R138, R80, 0x4, R164 ;  /* 0x00000004508a7825 */ /* 0x002fca00078e02a4 */
[----:B------:R-:W-:Y:S01]  /*df70*/  LDGSTS.E [R0+0x16000], desc[UR24][R138.64], P1 ;  /* 0x160000008a007fae */ /* 0x000fe200089a1018 */
[----:B--2---:R-:W-:-:S03]  /*df80*/  IMAD.WIDE R136, R80, 0x4, R2 ;  /* 0x0000000450887825 */ /* 0x004fc600078e0202 */
[----:B------:R-:W2:Y:S01]  /*df90*/  LDL.LU.64 R2, [R1+0x848] ;  /* 0x0008480001027983 */ /* 0x000ea20000300a00 */
[----:B---3--:R-:W-:-:S03]  /*dfa0*/  IMAD.WIDE R134, R80, 0x4, R166 ;  /* 0x0000000450867825 */ /* 0x008fc600078e02a6 */
[----:B------:R-:W-:Y:S01]  /*dfb0*/  STL.64 [R1+0x6c8], R138 ;  /* 0x0006c88a01007387 */ /* 0x000fe20000100a00 */
[----:B----4-:R-:W-:-:S03]  /*dfc0*/  IMAD.WIDE R132, R80, 0x4, R168 ;  /* 0x0000000450847825 */ /* 0x010fc600078e02a8 */
[----:B------:R1:W-:Y:S04]  /*dfd0*/  STL.64 [R1+0x6d0], R136 ;  /* 0x0006d08801007387 */ /* 0x0003e80000100a00 */
[----:B------:R3:W-:Y:S04]  /*dfe0*/  STL.64 [R1+0x6d8], R134 ;  /* 0x0006d88601007387 */ /* 0x0007e80000100a00 */
[----:B------:R4:W-:Y:S04]  /*dff0*/  STL.64 [R1+0x6e0], R132 ;  /* 0x0006e08401007387 */ /* 0x0009e80000100a00 */
[----:B------:R-:W2:Y:S04]  /*e000*/  LDL.LU.64 R164, [R1+0x840] ;  /* 0x0008400001a47983 */ /* 0x000ea80000300a00 */
[----:B------:R1:W-:Y:S04]  /*e010*/  LDGSTS.E [R0+0x16200], desc[UR24][R136.64], P1 ;  /* 0x1620000088007fae */ /* 0x0003e800089a1018 */
[----:B------:R-:W2:Y:S04]  /*e020*/  LDL.LU.64 R166, [R1+0x850] ;  /* 0x0008500001a67983 */ /* 0x000ea80000300a00 */
[----:B------:R-:W2:Y:S01]  /*e030*/  LDL.LU.64 R168, [R1+0x858] ;  /* 0x0008580001a87983 */ /* 0x000ea20000300a00 */
[----:B-1----:R-:W-:-:S03]  /*e040*/  IMAD.WIDE R136, R80, 0x4, R200 ;  /* 0x0000000450887825 */ /* 0x002fc600078e02c8 */
[----:B------:R3:W-:Y:S04]  /*e050*/  LDGSTS.E [R0+0x16400], desc[UR24][R134.64], P1 ;  /* 0x1640000086007fae */ /* 0x0007e800089a1018 */
[----:B------:R-:W2:Y:S01]  /*e060*/  LDL.LU.64 R200, [R1+0x860] ;  /* 0x0008600001c87983 */ /* 0x000ea20000300a00 */
[----:B------:R-:W-:Y:S01]  /*e070*/  IMAD.WIDE R138, R80, 0x4, R154 ;  /* 0x00000004508a7825 */ /* 0x000fe200078e029a */
[----:B------:R-:W-:Y:S02]  /*e080*/  SHF.R.U64 R69, R68, 0x12, RZ ;  /* 0x0000001244457819 */ /* 0x000fe400000012ff */
[----:B------:R4:W-:Y:S01]  /*e090*/  LDGSTS.E [R0+0x16600], desc[UR24][R132.64], P1 ;  /* 0x1660000084007fae */ /* 0x0009e200089a1018 */
[----:B---3--:R-:W-:-:S03]  /*e0a0*/  IMAD.WIDE R134, R80, 0x4, R156 ;  /* 0x0000000450867825 */ /* 0x008fc600078e029c */
[----:B------:R-:W-:Y:S01]  /*e0b0*/  STL.64 [R1+0x6e8], R138 ;  /* 0x0006e88a01007387 */ /* 0x000fe20000100a00 */
[----:B------:R-:W-:-:S03]  /*e0c0*/  LOP3.LUT P6, RZ, R69, 0x1, RZ, 0xc0, !PT ;  /* 0x0000000145ff7812 */ /* 0x000fc600078cc0ff */
[----:B------:R1:W-:Y:S04]  /*e0d0*/  STL.64 [R1+0x6f0], R136 ;  /* 0x0006f08801007387 */ /* 0x0003e80000100a00 */
[----:B------:R3:W-:Y:S01]  /*e0e0*/  STL.64 [R1+0x6f8], R134 ;  /* 0x0006f88601007387 */ /* 0x0007e20000100a00 */
[----:B----4-:R-:W-:Y:S01]  /*e0f0*/  IMAD.WIDE R132, R80, 0x4, R170 ;  /* 0x0000000450847825 */ /* 0x010fe200078e02aa */
[----:B------:R-:W-:-:S04]  /*e100*/  SHF.R.U64 R69, R68, 0x11, RZ ;  /* 0x0000001144457819 */ /* 0x000fc800000012ff */
[----:B------:R-:W-:Y:S04]  /*e110*/  LDGSTS.E [R0+0x16800], desc[UR24][R138.64], P6 ;  /* 0x168000008a007fae */ /* 0x000fe8000b1a1018 */
        /* <DEDUP_REMOVED lines=10> */
[----:B---3--:R-:W-:-:S04]  /*e1c0*/  IMAD.WIDE R134, R80, 0x4, R160 ;  /* 0x0000000450867825 */ /* 0x008fc800078e02a0 */
[C---:B----4-:R-:W-:Y:S01]  /*e1d0*/  IMAD.WIDE R132, R80.reuse, 0x4, R162 ;  /* 0x0000000450847825 */ /* 0x050fe200078e02a2 */
[----:B------:R-:W-:Y:S04]  /*e1e0*/  STL.64 [R1+0x708], R136 ;  /* 0x0007088801007387 */ /* 0x000fe80000100a00 */
[----:B------:R-:W-:Y:S04]  /*e1f0*/  STL.64 [R1+0x710], R134 ;  /* 0x0007108601007387 */ /* 0x000fe80000100a00 */
[----:B------:R-:W-:Y:S04]  /*e200*/  STL.64 [R1+0x718], R132 ;  /* 0x0007188401007387 */ /* 0x000fe80000100a00 */
[----:B------:R1:W-:Y:S04]  /*e210*/  LDGSTS.E [R0+0x17000], desc[UR24][R136.64], P2 ;  /* 0x1700000088007fae */ /* 0x0003e800091a1018 */
[----:B------:R3:W-:Y:S04]  /*e220*/  LDGSTS.E [R0+0x17200], desc[UR24][R134.64], P2 ;  /* 0x1720000086007fae */ /* 0x0007e800091a1018 */
[----:B------:R4:W-:Y:S01]  /*e230*/  LDGSTS.E [R0+0x17400], desc[UR24][R132.64], P2 ;  /* 0x1740000084007fae */ /* 0x0009e200091a1018 */
[----:B--2---:R-:W-:-:S05]  /*e240*/  IMAD.WIDE R2, R80, 0x4, R2 ;  /* 0x0000000450027825 */ /* 0x004fca00078e0202 */
[----:B------:R2:W-:Y:S04]  /*e250*/  STL.64 [R1+0x720], R2 ;  /* 0x0007200201007387 */ /* 0x0005e80000100a00 */
[----:B------:R-:W2:Y:S04]  /*e260*/  LDL.LU.64 R160, [R1+0x888] ;  /* 0x0008880001a07983 */ /* 0x000ea80000300a00 */
[----:B------:R-:W-:Y:S04]  /*e270*/  LDGSTS.E [R0+0x17600], desc[UR24][R2.64], P2 ;  /* 0x1760000002007fae */ /* 0x000fe800091a1018 */
[----:B------:R-:W2:Y:S01]  /*e280*/  LDL.LU.64 R162, [R1+0x890] ;  /* 0x0008900001a27983 */ /* 0x000ea20000300a00 */
[----:B------:R-:W-:-:S03]  /*e290*/  IMAD.WIDE R138, R80, 0x4, R164 ;  /* 0x00000004508a7825 */ /* 0x000fc600078e02a4 */
[----:B--2---:R-:W2:Y:S04]  /*e2a0*/  LDL.LU.64 R2, [R1+0x898] ;  /* 0x0008980001027983 */ /* 0x004ea80000300a00 */
[----:B------:R-:W2:Y:S01]  /*e2b0*/  LDL.LU.64 R164, [R1+0x8a0] ;  /* 0x0008a00001a47983 */ /* 0x000ea20000300a00 */
[----:B-1----:R-:W-:-:S04]  /*e2c0*/  IMAD.WIDE R136, R80, 0x4, R166 ;  /* 0x0000000450887825 */ /* 0x002fc800078e02a6 */
[C---:B---3--:R-:W-:Y:S01]  /*e2d0*/  IMAD.WIDE R134, R80.reuse, 0x4, R168 ;  /* 0x0000000450867825 */ /* 0x048fe200078e02a8 */
[----:B------:R-:W-:Y:S03]  /*e2e0*/  STL.64 [R1+0x728], R138 ;  /* 0x0007288a01007387 */ /* 0x000fe60000100a00 */
[----:B----4-:R-:W-:Y:S01]  /*e2f0*/  IMAD.WIDE R132, R80, 0x4, R200 ;  /* 0x0000000450847825 */ /* 0x010fe200078e02c8 */
[----:B------:R-:W-:Y:S04]  /*e300*/  STL.64 [R1+0x730], R136 ;  /* 0x0007308801007387 */ /* 0x000fe80000100a00 */
[----:B------:R1:W-:Y:S04]  /*e310*/  STL.64 [R1+0x738], R134 ;  /* 0x0007388601007387 */ /* 0x0003e80000100a00 */
[----:B------:R3:W-:Y:S04]  /*e320*/  STL.64 [R1+0x740], R132 ;  /* 0x0007408401007387 */ /* 0x0007e80000100a00 */
[----:B------:R-:W4:Y:S04]  /*e330*/  LDL.LU.64 R166, [R1+0x8a8] ;  /* 0x0008a80001a67983 */ /* 0x000f280000300a00 */
[----:B------:R-:W4:Y:S04]  /*e340*/  LDL.LU.64 R168, [R1+0x8b0] ;  /* 0x0008b00001a87983 */ /* 0x000f280000300a00 */
[----:B------:R-:W4:Y:S01]  /*e350*/  LDL.LU.64 R200, [R1+0x8b8] ;  /* 0x0008b80001c87983 */ /* 0x000f220000300a00 */
[----:B------:R-:W-:-:S04]  /*e360*/  SHF.R.U64 R69, R68, 0x10, RZ ;  /* 0x0000001044457819 */ /* 0x000fc800000012ff */
[----:B------:R-:W-:Y:S02]  /*e370*/  LOP3.LUT P1, RZ, R69, 0x1, RZ, 0xc0, !PT ;  /* 0x0000000145ff7812 */ /* 0x000fe4000782c0ff */
[----:B------:R-:W-:-:S11]  /*e380*/  SHF.R.U64 R69, R68, 0xf, RZ ;  /* 0x0000000f44457819 */ /* 0x000fd600000012ff */
[----:B------:R-:W-:Y:S04]  /*e390*/  LDGSTS.E [R0+0x17800], desc[UR24][R138.64], P1 ;  /* 0x178000008a007fae */ /* 0x000fe800089a1018 */
[----:B------:R-:W-:Y:S04]  /*e3a0*/  LDGSTS.E [R0+0x17a00], desc[UR24][R136.64], P1 ;  /* 0x17a0000088007fae */ /* 0x000fe800089a1018 */
[----:B------:R1:W-:Y:S01]  /*e3b0*/  LDGSTS.E [R0+0x17c00], desc[UR24][R134.64], P1 ;  /* 0x17c0000086007fae */ /* 0x0003e200089a1018 */
[----:B------:R-:W-:Y:S01]  /*e3c0*/  LOP3.LUT P6, RZ, R69, 0x1, RZ, 0xc0, !PT ;  /* 0x0000000145ff7812 */ /* 0x000fe200078cc0ff */
[----:B-1----:R-:W-:-:S02]  /*e3d0*/  IMAD.WIDE R134, R80, 0x4, R170 ;  /* 0x0000000450867825 */ /* 0x002fc400078e02aa */
[----:B------:R3:W-:Y:S04]  /*e3e0*/  LDGSTS.E [R0+0x17e00], desc[UR24][R132.64], P1 ;  /* 0x17e0000084007fae */ /* 0x0007e800089a1018 */
[----:B------:R-:W4:Y:S01]  /*e3f0*/  LDL.LU.64 R170, [R1+0x8c0] ;  /* 0x0008c00001aa7983 */ /* 0x000f220000300a00 */
[----:B------:R-:W-:Y:S01]  /*e400*/  SHF.R.U64 R69, R68, 0xe, RZ ;  /* 0x0000000e44457819 */ /* 0x000fe200000012ff */
[----:B------:R-:W-:-:S04]  /*e410*/  IMAD.WIDE R138, R80, 0x4, R154 ;  /* 0x00000004508a7825 */ /* 0x000fc800078e029a */
[C---:B------:R-:W-:Y:S01]  /*e420*/  IMAD.WIDE R136, R80.reuse, 0x4, R156 ;  /* 0x0000000450887825 */ /* 0x040fe200078e029c */
[----:B------:R-:W-:Y:S01]  /*e430*/  LOP3.LUT P2, RZ, R69, 0x1, RZ, 0xc0, !PT ;  /* 0x0000000145ff7812 */ /* 0x000fe2000784c0ff */
[----:B------:R-:W-:Y:S02]  /*e440*/  STL.64 [R1+0x748], R138 ;  /* 0x0007488a01007387 */ /* 0x000fe40000100a00 */
[C---:B---3--:R-:W-:Y:S02]  /*e450*/  IMAD.WIDE R132, R80.reuse, 0x4, R158 ;  /* 0x0000000450847825 */ /* 0x048fe400078e029e */
[----:B------:R-:W-:Y:S04]  /*e460*/  LDGSTS.E [R0+0x18000], desc[UR24][R138.64], P6 ;  /* 0x180000008a007fae */ /* 0x000fe8000b1a1018 */
[----:B------:R1:W-:Y:S04]  /*e470*/  STL.64 [R1+0x750], R136 ;  /* 0x0007508801007387 */ /* 0x0003e80000100a00 */
[----:B------:R1:W-:Y:S04]  /*e480*/  LDGSTS.E [R0+0x18200], desc[UR24][R136.64], P6 ;  /* 0x1820000088007fae */ /* 0x0003e8000b1a1018 */
[----:B------:R3:W-:Y:S04]  /*e490*/  STL.64 [R1+0x758], R134 ;  /* 0x0007588601007387 */ /* 0x0007e80000100a00 */
[----:B------:R1:W-:Y:S04]  /*e4a0*/  STL.64 [R1+0x760], R132 ;  /* 0x0007608401007387 */ /* 0x0003e80000100a00 */
[----:B------:R3:W-:Y:S04]  /*e4b0*/  LDGSTS.E [R0+0x18400], desc[UR24][R134.64], P6 ;  /* 0x1840000086007fae */ /* 0x0007e8000b1a1018 */
[----:B------:R-:W4:Y:S04]  /*e4c0*/  LDL.LU.64 R156, [R1+0x8c8] ;  /* 0x0008c800019c7983 */ /* 0x000f280000300a00 */
[----:B------:R1:W-:Y:S04]  /*e4d0*/  LDGSTS.E [R0+0x18600], desc[UR24][R132.64], P6 ;  /* 0x1860000084007fae */ /* 0x0003e8000b1a1018 */
[----:B------:R-:W4:Y:S01]  /*e4e0*/  LDL.LU.64 R158, [R1+0x8d0] ;  /* 0x0008d000019e7983 */ /* 0x000f220000300a00 */
[----:B-1----:R-:W-:-:S03]  /*e4f0*/  IMAD.WIDE R136, R80, 0x4, R160 ;  /* 0x0000000450887825 */ /* 0x002fc600078e02a0 */
[----:B------:R-:W4:Y:S01]  /*e500*/  LDL.LU.64 R160, [R1+0x8d8] ;  /* 0x0008d80001a07983 */ /* 0x000f220000300a00 */
[----:B---3--:R-:W-:-:S03]  /*e510*/  IMAD.WIDE R134, R80, 0x4, R162 ;  /* 0x0000000450867825 */ /* 0x008fc600078e02a2 */
[----:B------:R-:W-:Y:S04]  /*e520*/  STL.64 [R1+0x768], R136 ;  /* 0x0007688801007387 */ /* 0x000fe80000100a00 */
[----:B------:R-:W3:Y:S01]  /*e530*/  LDL.LU.64 R162, [R1+0x8e0] ;  /* 0x0008e00001a27983 */ /* 0x000ee20000300a00 */
[----:B--2---:R-:W-:-:S03]  /*e540*/  IMAD.WIDE R2, R80, 0x4, R2 ;  /* 0x0000000450027825 */ /* 0x004fc600078e0202 */
[----:B------:R-:W-:Y:S01]  /*e550*/  STL.64 [R1+0x770], R134 ;  /* 0x0007708601007387 */ /* 0x000fe20000100a00 */
[----:B------:R-:W-:-:S03]  /*e560*/  IMAD.WIDE R132, R80, 0x4, R164 ;  /* 0x0000000450847825 */ /* 0x000fc600078e02a4 */
[----:B------:R1:W-:Y:S04]  /*e570*/  STL.64 [R1+0x778], R2 ;  /* 0x0007780201007387 */ /* 0x0003e80000100a00 */
[----:B------:R2:W-:Y:S04]  /*e580*/  STL.64 [R1+0x780], R132 ;  /* 0x0007808401007387 */ /* 0x0005e80000100a00 */
[----:B------:R-:W-:Y:S04]  /*e590*/  LDGSTS.E [R0+0x18800], desc[UR24][R136.64], P2 ;  /* 0x1880000088007fae */ /* 0x000fe800091a1018 */
[----:B------:R-:W3:Y:S04]  /*e5a0*/  LDL.LU.64 R164, [R1+0x8e8] ;  /* 0x0008e80001a47983 */ /* 0x000ee80000300a00 */
[----:B------:R1:W-:Y:S04]  /*e5b0*/  LDGSTS.E [R0+0x18a00], desc[UR24][R134.64], P2 ;  /* 0x18a0000086007fae */ /* 0x0003e800091a1018 */
[----:B------:R-:W-:Y:S01]  /*e5c0*/  LDGSTS.E [R0+0x18c00], desc[UR24][R2.64], P2 ;  /* 0x18c0000002007fae */ /* 0x000fe200091a1018 */
[----:B----4-:R-:W-:-:S03]  /*e5d0*/  IMAD.WIDE R138, R80, 0x4, R166 ;  /* 0x00000004508a7825 */ /* 0x010fc600078e02a6 */
[----:B------:R2:W-:Y:S04]  /*e5e0*/  LDGSTS.E [R0+0x18e00], desc[UR24][R132.64], P2 ;  /* 0x18e0000084007fae */ /* 0x0005e800091a1018 */
[----:B-1----:R-:W4:Y:S01]  /*e5f0*/  LDL.LU.64 R2, [R1+0x8f0] ;  /* 0x0008f00001027983 */ /* 0x002f220000300a00 */
[----:B------:R-:W-:-:S03]  /*e600*/  IMAD.WIDE R134, R80, 0x4, R200 ;  /* 0x0000000450867825 */ /* 0x000fc600078e02c8 */
[----:B------:R-:W4:Y:S04]  /*e610*/  LDL.LU.64 R166, [R1+0x8f8] ;  /* 0x0008f80001a67983 */ /* 0x000f280000300a00 */
[----:B------:R1:W-:Y:S04]  /*e620*/  STL.64 [R1+0x788], R138 ;  /* 0x0007888a01007387 */ /* 0x0003e80000100a00 */
[----:B------:R-:W4:Y:S01]  /*e630*/  LDL.LU.64 R200, [R1+0x900] ;  /* 0x0009000001c87983 */ /* 0x000f220000300a00 */
[----:B------:R-:W-:Y:S01]  /*e640*/  IMAD.WIDE R136, R80, 0x4, R168 ;  /* 0x0000000450887825 */ /* 0x000fe200078e02a8 */
[----:B------:R-:W-:-:S04]  /*e650*/  SHF.R.U64 R69, R68, 0xd, RZ ;  /* 0x0000000d44457819 */ /* 0x000fc800000012ff */
[----:B------:R1:W-:Y:S04]  /*e660*/  STL.64 [R1+0x790], R136 ;  /* 0x0007908801007387 */ /* 0x0003e80000100a00 */
[----:B------:R1:W-:Y:S01]  /*e670*/  STL.64 [R1+0x798], R134 ;  /* 0x0007988601007387 */ /* 0x0003e20000100a00 */
[----:B------:R-:W-:Y:S02]  /*e680*/  LOP3.LUT P1, RZ, R69, 0x1, RZ, 0xc0, !PT ;  /* 0x0000000145ff7812 */ /* 0x000fe4000782c0ff */
[----:B------:R-:W-:Y:S01]  /*e690*/  SHF.R.U64 R69, R68, 0xc, RZ ;  /* 0x0000000c44457819 */ /* 0x000fe200000012ff */
[----:B--2---:R-:W-:-:S10]  /*e6a0*/  IMAD.WIDE R132, R80, 0x4, R170 ;  /* 0x0000000450847825 */ /* 0x004fd400078e02aa */
[----:B------:R1:W-:Y:S04]  /*e6b0*/  LDGSTS.E [R0+0x19000], desc[UR24][R138.64], P1 ;  /* 0x190000008a007fae */ /* 0x0003e800089a1018 */
[----:B------:R3:W-:Y:S04]  /*e6c0*/  STL.64 [R1+0x7a0], R132 ;  /* 0x0007a08401007387 */ /* 0x0007e80000100a00 */
[----:B------:R-:W2:Y:S04]  /*e6d0*/  LDL.LU.64 R168, [R1+0x908] ;  /* 0x0009080001a87983 */ /* 0x000ea80000300a00 */
[----:B------:R-:W2:Y:S01]  /*e6e0*/  LDL.LU.64 R170, [R1+0x910] ;  /* 0x0009100001aa7983 */ /* 0x000ea20000300a00 */
[----:B------:R-:W-:-:S03]  /*e6f0*/  LOP3.LUT P6, RZ, R69, 0x1, RZ, 0xc0, !PT ;  /* 0x0000000145ff7812 */ /* 0x000fc600078cc0ff */
[----:B------:R1:W-:Y:S04]  /*e700*/  LDGSTS.E [R0+0x19200], desc[UR24][R136.64], P1 ;  /* 0x1920000088007fae */ /* 0x0003e800089a1018 */
[----:B------:R1:W-:Y:S04]  /*e710*/  LDGSTS.E [R0+0x19400], desc[UR24][R134.64], P1 ;  /* 0x1940000086007fae */ /* 0x0003e800089a1018 */
[----:B------:R3:W-:Y:S01]  /*e720*/  LDGSTS.E [R0+0x19600], desc[UR24][R132.64], P1 ;  /* 0x1960000084007fae */ /* 0x0007e200089a1018 */
[----:B-1----:R-:W-:-:S03]  /*e730*/  IMAD.WIDE R138, R80, 0x4, R156 ;  /* 0x00000004508a7825 */ /* 0x002fc600078e029c */
[----:B------:R-:W2:Y:S04]  /*e740*/  LDL.LU.64 R156, [R1+0x918] ;  /* 0x00091800019c7983 */ /* 0x000ea80000300a00 */
[----:B------:R1:W-:Y:S01]  /*e750*/  LDGSTS.E [R0+0x19800], desc[UR24][R138.64], P6 ;  /* 0x198000008a007fae */ /* 0x0003e2000b1a1018 */
[----:B------:R-:W-:-:S03]  /*e760*/  IMAD.WIDE R136, R80, 0x4, R158 ;  /* 0x0000000450887825 */ /* 0x000fc600078e029e */
[----:B------:R-:W2:Y:S04]  /*e770*/  LDL.LU.64 R158, [R1+0x920] ;  /* 0x00092000019e7983 */ /* 0x000ea80000300a00 */
[----:B------:R1:W-:Y:S04]  /*e780*/  STL.64 [R1+0x7a8], R138 ;  /* 0x0007a88a01007387 */ /* 0x0003e80000100a00 */
[----:B------:R4:W-:Y:S04]  /*e790*/  STL.64 [R1+0x7b0], R136 ;  /* 0x0007b08801007387 */ /* 0x0009e80000100a00 */
[----:B------:R4:W-:Y:S01]  /*e7a0*/  LDGSTS.E [R0+0x19a00], desc[UR24][R136.64], P6 ;  /* 0x19a0000088007fae */ /* 0x0009e2000b1a1018 */
[----:B------:R-:W-:-:S05]  /*e7b0*/  IMAD.WIDE R134, R80, 0x4, R160 ;  /* 0x0000000450867825 */ /* 0x000fca00078e02a0 */
[----:B------:R1:W-:Y:S04]  /*e7c0*/  STL.64 [R1+0x7b8], R134 ;  /* 0x0007b88601007387 */ /* 0x0003e80000100a00 */
[----:B------:R1:W-:Y:S01]  /*e7d0*/  LDGSTS.E [R0+0x19c00], desc[UR24][R134.64], P6 ;  /* 0x19c0000086007fae */ /* 0x0003e2000b1a1018 */
[----:B---3--:R-:W-:-:S05]  /*e7e0*/  IMAD.WIDE R132, R80, 0x4, R162 ;  /* 0x0000000450847825 */ /* 0x008fca00078e02a2 */
[----:B------:R3:W-:Y:S04]  /*e7f0*/  STL.64 [R1+0x7c0], R132 ;  /* 0x0007c08401007387 */ /* 0x0007e80000100a00 */
[----:B------:R-:W2:Y:S04]  /*e800*/  LDL.LU.64 R160, [R1+0x928] ;  /* 0x0009280001a07983 */ /* 0x000ea80000300a00 */
[----:B------:R-:W2:Y:S04]  /*e810*/  LDL.LU.64 R162, [R1+0x930] ;  /* 0x0009300001a27983 */ /* 0x000ea80000300a00 */
[----:B------:R3:W-:Y:S01]  /*e820*/  LDGSTS.E [R0+0x19e00], desc[UR24][R132.64], P6 ;  /* 0x19e0000084007fae */ /* 0x0007e2000b1a1018 */
[----:B-1----:R-:W-:-:S04]  /*e830*/  IMAD.WIDE R138, R80, 0x4, R164 ;  /* 0x00000004508a7825 */ /* 0x002fc800078e02a4 */
[C---:B----4-:R-:W-:Y:S02]  /*e840*/  IMAD.WIDE R136, R80.reuse, 0x4, R2 ;  /* 0x0000000450887825 */ /* 0x050fe400078e0202 */
[----:B------:R-:W4:Y:S04]  /*e850*/  LDL.LU.64 R2, [R1+0x938] ;  /* 0x0009380001027983 */ /* 0x000f280000300a00 */
[----:B------:R2:W-:Y:S01]  /*e860*/  STL.64 [R1+0x7c8], R138 ;  /* 0x0007c88a01007387 */ /* 0x0005e20000100a00 */
[----:B------:R-:W-:-:S03]  /*e870*/  IMAD.WIDE R134, R80, 0x4, R166 ;  /* 0x0000000450867825 */ /* 0x000fc600078e02a6 */
[----:B------:R-:W4:Y:S01]  /*e880*/  LDL.LU.64 R164, [R1+0x940] ;  /* 0x0009400001a47983 */ /* 0x000f220000300a00 */
[----:B---3--:R-:W-:-:S03]  /*e890*/  IMAD.WIDE R132, R80, 0x4, R200 ;  /* 0x0000000450847825 */ /* 0x008fc600078e02c8 */
[----:B------:R1:W-:Y:S04]  /*e8a0*/  STL.64 [R1+0x7d0], R136 ;  /* 0x0007d08801007387 */ /* 0x0003e80000100a00 */
[----:B------:R3:W-:Y:S04]  /*e8b0*/  STL.64 [R1+0x7d8], R134 ;  /* 0x0007d88601007387 */ /* 0x0007e80000100a00 */
[----:B------:R1:W-:Y:S04]  /*e8c0*/  STL.64 [R1+0x7e0], R132 ;  /* 0x0007e08401007387 */ /* 0x0003e80000100a00 */
[----:B------:R-:W4:Y:S01]  /*e8d0*/  LDL.LU.64 R200, [R1+0x948] ;  /* 0x0009480001c87983 */ /* 0x000f220000300a00 */
[----:B------:R-:W-:-:S03]  /*e8e0*/  SHF.R.U64 R69, R68, 0xb, RZ ;  /* 0x0000000b44457819 */ /* 0x000fc600000012ff */
[----:B------:R-:W4:Y:S01]  /*e8f0*/  LDL.LU.64 R166, [R1+0x950] ;  /* 0x0009500001a67983 */ /* 0x000f220000300a00 */
[----:B------:R-:W-:Y:S02]  /*e900*/  LOP3.LUT P2, RZ, R69, 0x1, RZ, 0xc0, !PT ;  /* 0x0000000145ff7812 */ /* 0x000fe4000784c0ff */
[----:B------:R-:W-:-:S11]  /*e910*/  SHF.R.U64 R69, R68, 0xa, RZ ;  /* 0x0000000a44457819 */ /* 0x000fd600000012ff */
[----:B------:R2:W-:Y:S04]  /*e920*/  LDGSTS.E [R0+0x1a000], desc[UR24][R138.64], P2 ;  /* 0x1a0000008a007fae */ /* 0x0005e800091a1018 */
[----:B------:R1:W-:Y:S01]  /*e930*/  LDGSTS.E [R0+0x1a200], desc[UR24][R136.64], P2 ;  /* 0x1a20000088007fae */ /* 0x0003e200091a1018 */
[----:B------:R-:W-:Y:S01]  /*e940*/  LOP3.LUT P1, RZ, R69, 0x1, RZ, 0xc0, !PT ;  /* 0x0000000145ff7812 */ /* 0x000fe2000782c0ff */
[C---:B--2---:R-:W-:Y:S02]  /*e950*/  IMAD.WIDE R138, R80.reuse, 0x4, R168 ;  /* 0x00000004508a7825 */ /* 0x044fe400078e02a8 */
[----:B------:R3:W-:Y:S02]  /*e960*/  LDGSTS.E [R0+0x1a400], desc[UR24][R134.64], P2 ;  /* 0x1a40000086007fae */ /* 0x0007e400091a1018 */
[----:B-1----:R-:W-:-:S02]  /*e970*/  IMAD.WIDE R136, R80, 0x4, R170 ;  /* 0x0000000450887825 */ /* 0x002fc400078e02aa */
[----:B------:R-:W2:Y:S04]  /*e980*/  LDL.LU.64 R168, [R1+0x958] ;  /* 0x0009580001a87983 */ /* 0x000ea80000300a00 */
[----:B------:R-:W-:Y:S04]  /*e990*/  STL.64 [R1+0x7e8], R138 ;  /* 0x0007e88a01007387 */ /* 0x000fe80000100a00 */
[----:B------:R-:W2:Y:S01]  /*e9a0*/  LDL.LU.64 R170, [R1+0x960] ;  /* 0x0009600001aa7983 */ /* 0x000ea20000300a00 */
[----:B------:R-:W-:-:S03]  /*e9b0*/  SHF.R.U64 R69, R68, 0x9, RZ ;  /* 0x0000000944457819 */ /* 0x000fc600000012ff */
[----:B------:R1:W-:Y:S01]  /*e9c0*/  LDGSTS.E [R0+0x1a600], desc[UR24][R132.64], P2 ;  /* 0x1a60000084007fae */ /* 0x0003e200091a1018 */
[----:B------:R-:W-:-:S03]  /*e9d0*/  LOP3.LUT P6, RZ, R69, 0x1, RZ, 0xc0, !PT ;  /* 0x0000000145ff7812 */ /* 0x000fc600078cc0ff */
[----:B------:R-:W-:Y:S01]  /*e9e0*/  LDGSTS.E [R0+0x1a800], desc[UR24][R138.64], P1 ;  /* 0x1a8000008a007fae */ /* 0x000fe200089a1018 */
[----:B---3--:R-:W-:-:S03]  /*e9f0*/  IMAD.WIDE R134, R80, 0x4, R156 ;  /* 0x0000000450867825 */ /* 0x008fc600078e029c */
[----:B------:R3:W-:Y:S04]  /*ea00*/  STL.64 [R1+0x7f0], R136 ;  /* 0x0007f08801007387 */ /* 0x0007e80000100a00 */
[----:B------:R3:W-:Y:S01]  /*ea10*/  LDGSTS.E [R0+0x1aa00], desc[UR24][R136.64], P1 ;  /* 0x1aa0000088007fae */ /* 0x0007e200089a1018 */
[----:B-1----:R-:W-:-:S03]  /*ea20*/  IMAD.WIDE R132, R80, 0x4, R158 ;  /* 0x0000000450847825 */ /* 0x002fc600078e029e */
[----:B------:R1:W-:Y:S04]  /*ea30*/  STL.64 [R1+0x7f8], R134 ;  /* 0x0007f88601007387 */ /* 0x0003e80000100a00 */
[----:B------:R1:W-:Y:S04]  /*ea40*/  STL.64 [R1+0x800], R132 ;  /* 0x0008008401007387 */ /* 0x0003e80000100a00 */
[----:B------:R1:W-:Y:S04]  /*ea50*/  LDGSTS.E [R0+0x1ac00], desc[UR24][R134.64], P1 ;  /* 0x1ac0000086007fae */ /* 0x0003e800089a1018 */
[----:B------:R-:W2:Y:S04]  /*ea60*/  LDL.LU.64 R152, [R1+0x968] ;  /* 0x0009680001987983 */ /* 0x000ea80000300a00 */
[----:B------:R1:W-:Y:S04]  /*ea70*/  LDGSTS.E [R0+0x1ae00], desc[UR24][R132.64], P1 ;  /* 0x1ae0000084007fae */ /* 0x0003e800089a1018 */
[----:B------:R-:W2:Y:S04]  /*ea80*/  LDL.LU.64 R154, [R1+0x970] ;  /* 0x00097000019a7983 */ /* 0x000ea80000300a00 */
[----:B------:R-:W2:Y:S01]  /*ea90*/  LDL.LU.64 R156, [R1+0x978] ;  /* 0x00097800019c7983 */ /* 0x000ea20000300a00 */
[----:B---3--:R-:W-:-:S04]  /*eaa0*/  IMAD.WIDE R136, R80, 0x4, R160 ;  /* 0x0000000450887825 */ /* 0x008fc800078e02a0 */
[C---:B-1----:R-:W-:Y:S01]  /*eab0*/  IMAD.WIDE R134, R80.reuse, 0x4, R162 ;  /* 0x0000000450867825 */ /* 0x042fe200078e02a2 */
[----:B------:R1:W-:Y:S04]  /*eac0*/  STL.64 [R1+0x808], R136 ;  /* 0x0008088801007387 */ /* 0x0003e80000100a00 */
[----:B------:R-:W3:Y:S04]  /*ead0*/  LDL.LU.64 R158, [R1+0x988] ;  /* 0x00098800019e7983 */ /* 0x000ee80000300a00 */
[----:B------:R-:W-:Y:S04]  /*eae0*/  STL.64 [R1+0x810], R134 ;  /* 0x0008108601007387 */ /* 0x000fe80000100a00 */
[----:B------:R1:W-:Y:S04]  /*eaf0*/  LDGSTS.E [R0+0x1b000], desc[UR24][R136.64], P6 ;  /* 0x1b00000088007fae */ /* 0x0003e8000b1a1018 */
[----:B------:R2:W-:Y:S01]  /*eb00*/  LDGSTS.E [R0+0x1b200], desc[UR24][R134.64], P6 ;  /* 0x1b20000086007fae */ /* 0x0005e2000b1a1018 */
[----:B----4-:R-:W-:-:S04]  /*eb10*/  IMAD.WIDE R2, R80, 0x4, R2 ;  /* 0x0000000450027825 */ /* 0x010fc800078e0202 */
[C---:B------:R-:W-:Y:S01]  /*eb20*/  IMAD.WIDE R132, R80.reuse, 0x4, R164 ;  /* 0x0000000450847825 */ /* 0x040fe200078e02a4 */
[----:B------:R4:W-:Y:S04]  /*eb30*/  STL.64 [R1+0x818], R2 ;  /* 0x0008180201007387 */ /* 0x0009e80000100a00 */
[----:B------:R1:W-:Y:S04]  /*eb40*/  STL.64 [R1+0x820], R132 ;  /* 0x0008208401007387 */ /* 0x0003e80000100a00 */
[----:B------:R-:W3:Y:S04]  /*eb50*/  LDL.LU.64 R160, [R1+0x990] ;  /* 0x0009900001a07983 */ /* 0x000ee80000300a00 */
[----:B------:R-:W3:Y:S01]  /*eb60*/  LDL.LU.64 R164, [R1+0x998] ;  /* 0x0009980001a47983 */ /* 0x000ee20000300a00 */
[----:B------:R-:W-:-:S03]  /*eb70*/  IMAD.WIDE R138, R80, 0x4, R200 ;  /* 0x00000004508a7825 */ /* 0x000fc600078e02c8 */
[----:B------:R-:W-:Y:S01]  /*eb80*/  LDGSTS.E [R0+0x1b400], desc[UR24][R2.64], P6 ;  /* 0x1b40000002007fae */ /* 0x000fe2000b1a1018 */
[----:B-1----:R-:W-:-:S03]  /*eb90*/  IMAD.WIDE R136, R80, 0x4, R166 ;  /* 0x0000000450887825 */ /* 0x002fc600078e02a6 */
[----:B------:R1:W-:Y:S04]  /*eba0*/  LDGSTS.E [R0+0x1b600], desc[UR24][R132.64], P6 ;  /* 0x1b60000084007fae */ /* 0x0003e8000b1a1018 */
[----:B----4-:R-:W4:Y:S04]  /*ebb0*/  LDL.LU.64 R2, [R1+0x9a0] ;  /* 0x0009a00001027983 */ /* 0x010f280000300a00 */
[----:B------:R-:W4:Y:S01]  /*ebc0*/  LDL.LU.64 R200, [R1+0x9a8] ;  /* 0x0009a80001c87983 */ /* 0x000f220000300a00 */
[----:B------:R-:W-:-:S03]  /*ebd0*/  SHF.R.U64 R69, R68, 0x8, RZ ;  /* 0x0000000844457819 */ /* 0x000fc600000012ff */
[----:B------:R1:W-:Y:S04]  /*ebe0*/  STL.64 [R1+0x828], R138 ;  /* 0x0008288a01007387 */ /* 0x0003e80000100a00 */
[----:B------:R1:W-:Y:S01]  /*ebf0*/  STL.64 [R1+0x830], R136 ;  /* 0x0008308801007387 */ /* 0x0003e20000100a00 */
[----:B--2---:R-:W-:-:S04]  /*ec00*/  IMAD.WIDE R134, R80, 0x4, R168 ;  /* 0x0000000450867825 */ /* 0x004fc800078e02a8 */
[----:B-1----:R-:W-:Y:S01]  /*ec10*/  IMAD.WIDE R132, R80, 0x4, R170 ;  /* 0x0000000450847825 */ /* 0x002fe200078e02aa */
[----:B------:R1:W-:Y:S04]  /*ec20*/  STL.64 [R1+0x838], R134 ;  /* 0x0008388601007387 */ /* 0x0003e80000100a00 */
[----:B------:R3:W-:Y:S01]  /*ec30*/  STL.64 [R1+0x840], R132 ;  /* 0x0008408401007387 */ /* 0x0007e20000100a00 */
[----:B------:R-:W-:-:S03]  /*ec40*/  LOP3.LUT P2, RZ, R69, 0x1, RZ, 0xc0, !PT ;  /* 0x0000000145ff7812 */ /* 0x000fc6000784c0ff */
[----:B------:R-:W2:Y:S01]  /*ec50*/  LDL.LU.64 R162, [R1+0x9b0] ;  /* 0x0009b00001a27983 */ /* 0x000ea20000300a00 */
[----:B------:R-:W-:-:S03]  /*ec60*/  SHF.R.U64 R69, R68, 0x7, RZ ;  /* 0x0000000744457819 */ /* 0x000fc600000012ff */
[----:B------:R-:W2:Y:S04]  /*ec70*/  LDL.LU.64 R166, [R1+0x9b8] ;  /* 0x0009b80001a67983 */ /* 0x000ea80000300a00 */
[----:B------:R-:W2:Y:S04]  /*ec80*/  LDL.LU.64 R168, [R1+0x9c0] ;  /* 0x0009c00001a87983 */ /* 0x000ea80000300a00 */
[----:B------:R-:W2:Y:S01]  /*ec90*/  LDL.LU.64 R170, [R1+0x9c8] ;  /* 0x0009c80001aa7983 */ /* 0x000ea20000300a00 */
[----:B------:R-:W-:-:S03]  /*eca0*/  LOP3.LUT P1, RZ, R69, 0x1, RZ, 0xc0, !PT ;  /* 0x0000000145ff7812 */ /* 0x000fc6000782c0ff */
[----:B------:R1:W-:Y:S04]  /*ecb0*/  LDGSTS.E [R0+0x1b800], desc[UR24][R138.64], P2 ;  /* 0x1b8000008a007fae */ /* 0x0003e800091a1018 */
[----:B------:R1:W-:Y:S04]  /*ecc0*/  LDGSTS.E [R0+0x1ba00], desc[UR24][R136.64], P2 ;  /* 0x1ba0000088007fae */ /* 0x0003e800091a1018 */
[----:B------:R1:W-:Y:S02]  /*ecd0*/  LDGSTS.E [R0+0x1bc00], desc[UR24][R134.64], P2 ;  /* 0x1bc0000086007fae */ /* 0x0003e400091a1018 */
[----:B-1----:R-:W-:-:S02]  /*ece0*/  IMAD.WIDE R138, R80, 0x4, R152 ;  /* 0x00000004508a7825 */ /* 0x002fc400078e0298 */
[----:B------:R3:W-:Y:S02]  /*ecf0*/  LDGSTS.E [R0+0x1be00], desc[UR24][R132.64], P2 ;  /* 0x1be0000084007fae */ /* 0x0007e400091a1018 */
[C---:B------:R-:W-:Y:S02]  /*ed00*/  IMAD.WIDE R136, R80.reuse, 0x4, R154 ;  /* 0x0000000450887825 */ /* 0x040fe400078e029a */
[----:B------:R1:W-:Y:S02]  /*ed10*/  STL.64 [R1+0x848], R138 ;  /* 0x0008488a01007387 */ /* 0x0003e40000100a00 */
[C---:B------:R-:W-:Y:S02]  /*ed20*/  IMAD.WIDE R134, R80.reuse, 0x4, R156 ;  /* 0x0000000450867825 */ /* 0x040fe400078e029c */
[----:B------:R1:W-:Y:S04]  /*ed30*/  LDGSTS.E [R0+0x1c000], desc[UR24][R138.64], P1 ;  /* 0x1c0000008a007fae */ /* 0x0003e800089a1018 */
[----:B------:R1:W-:Y:S04]  /*ed40*/  STL.64 [R1+0x850], R136 ;  /* 0x0008508801007387 */ /* 0x0003e80000100a00 */
[----:B------:R1:W-:Y:S04]  /*ed50*/  LDGSTS.E [R0+0x1c200], desc[UR24][R136.64], P1 ;  /* 0x1c20000088007fae */ /* 0x0003e800089a1018 */
[----:B------:R4:W-:Y:S04]  /*ed60*/  STL.64 [R1+0x858], R134 ;  /* 0x0008588601007387 */ /* 0x0009e80000100a00 */
[----:B------:R4:W-:Y:S01]  /*ed70*/  LDGSTS.E [R0+0x1c400], desc[UR24][R134.64], P1 ;  /* 0x1c40000086007fae */ /* 0x0009e200089a1018 */
[----:B---3--:R-:W-:-:S05]  /*ed80*/  IMAD.WIDE R132, R80, 0x4, R158 ;  /* 0x0000000450847825 */ /* 0x008fca00078e029e */
[----:B------:R3:W-:Y:S04]  /*ed90*/  STL.64 [R1+0x860], R132 ;  /* 0x0008608401007387 */ /* 0x0007e80000100a00 */
[----:B------:R3:W-:Y:S01]  /*eda0*/  LDGSTS.E [R0+0x1c600], desc[UR24][R132.64], P1 ;  /* 0x1c60000084007fae */ /* 0x0007e200089a1018 */
[----:B-1----:R-:W-:-:S03]  /*edb0*/  IMAD.WIDE R138, R80, 0x4, R160 ;  /* 0x00000004508a7825 */ /* 0x002fc600078e02a0 */
[----:B------:R-:W2:Y:S01]  /*edc0*/  LDL.LU.64 R160, [R1+0x9d0] ;  /* 0x0009d00001a07983 */ /* 0x000ea20000300a00 */
[----:B------:R-:W-:-:S03]  /*edd0*/  IMAD.WIDE R136, R80, 0x4, R164 ;  /* 0x0000000450887825 */ /* 0x000fc600078e02a4 */
[----:B------:R2:W-:Y:S04]  /*ede0*/  STL.64 [R1+0x868], R138 ;  /* 0x0008688a01007387 */ /* 0x0005e80000100a00 */
[----:B------:R-:W2:Y:S04]  /*edf0*/  LDL.LU.64 R164, [R1+0x9d8] ;  /* 0x0009d80001a47983 */ /* 0x000ea80000300a00 */
[----:B------:R1:W-:Y:S01]  /*ee00*/  STL.64 [R1+0x870], R136 ;  /* 0x0008708801007387 */ /* 0x0003e20000100a00 */
[----:B----4-:R-:W-:-:S03]  /*ee10*/  IMAD.WIDE R134, R80, 0x4, R2 ;  /* 0x0000000450867825 */ /* 0x010fc600078e0202 */
[----:B------:R-:W4:Y:S01]  /*ee20*/  LDL.LU.64 R2, [R1+0x9e0] ;  /* 0x0009e00001027983 */ /* 0x000f220000300a00 */
[----:B---3--:R-:W-:-:S03]  /*ee30*/  IMAD.WIDE R132, R80, 0x4, R200 ;  /* 0x0000000450847825 */ /* 0x008fc600078e02c8 */
[----:B------:R3:W-:Y:S04]  /*ee40*/  STL.64 [R1+0x878], R134 ;  /* 0x0008788601007387 */ /* 0x0007e80000100a00 */
[----:B------:R1:W-:Y:S04]  /*ee50*/  STL.64 [R1+0x880], R132 ;  /* 0x0008808401007387 */ /* 0x0003e80000100a00 */
[----:B------:R-:W4:Y:S01]  /*ee60*/  LDL.LU.64 R200, [R1+0x9f0] ;  /* 0x0009f00001c87983 */ /* 0x000f220000300a00 */
[----:B------:R-:W-:-:S04]  /*ee70*/  SHF.R.U64 R69, R68, 0x6, RZ ;  /* 0x0000000644457819 */ /* 0x000fc800000012ff */
[----:B------:R-:W-:Y:S02]  /*ee80*/  LOP3.LUT P6, RZ, R69, 0x1, RZ, 0xc0, !PT ;  /* 0x0000000145ff7812 */ /* 0x000fe400078cc0ff */
[----:B------:R-:W-:-:S11]  /*ee90*/  SHF.R.U64 R69, R68, 0x5, RZ ;  /* 0x0000000544457819 */ /* 0x000fd600000012ff */
[----:B------:R2:W-:Y:S04]  /*eea0*/  LDGSTS.E [R0+0x1c800], desc[UR24][R138.64], P6 ;  /* 0x1c8000008a007fae */ /* 0x0005e8000b1a1018 */
[----:B------:R1:W-:Y:S04]  /*eeb0*/  LDGSTS.E [R0+0x1ca00], desc[UR24][R136.64], P6 ;  /* 0x1ca0000088007fae */ /* 0x0003e8000b1a1018 */
[----:B------:R3:W-:Y:S01]  /*eec0*/  LDGSTS.E [R0+0x1cc00], desc[UR24][R134.64], P6 ;  /* 0x1cc0000086007fae */ /* 0x0007e2000b1a1018 */
[----:B--2---:R-:W-:-:S03]  /*eed0*/  IMAD.WIDE R138, R80, 0x4, R162 ;  /* 0x00000004508a7825 */ /* 0x004fc600078e02a2 */
[----:B------:R2:W-:Y:S01]  /*eee0*/  LDGSTS.E [R0+0x1ce00], desc[UR24][R132.64], P6 ;  /* 0x1ce0000084007fae */ /* 0x0005e2000b1a1018 */
[----:B-1----:R-:W-:-:S03]  /*eef0*/  IMAD.WIDE R136, R80, 0x4, R166 ;  /* 0x0000000450887825 */ /* 0x002fc600078e02a6 */
[----:B------:R-:W-:Y:S01]  /*ef00*/  STL.64 [R1+0x888], R138 ;  /* 0x0008888a01007387 */ /* 0x000fe20000100a00 */
[----:B---3--:R-:W-:-:S03]  /*ef10*/  IMAD.WIDE R134, R80, 0x4, R168 ;  /* 0x0000000450867825 */ /* 0x008fc600078e02a8 */
[----:B------:R-:W3:Y:S01]  /*ef20*/  LDL.LU.64 R156, [R1+0x280] ;  /* 0x00028000019c7983 */ /* 0x000ee20000300a00 */
[----:B--2---:R-:W-:-:S03]  /*ef30*/  IMAD.WIDE R132, R80, 0x4, R170 ;  /* 0x0000000450847825 */ /* 0x004fc600078e02aa */
[----:B------:R1:W-:Y:S04]  /*ef40*/  STL.64 [R1+0x890], R136 ;  /* 0x0008908801007387 */ /* 0x0003e80000100a00 */
[----:B------:R-:W2:Y:S01]  /*ef50*/  LDL.LU.64 R166, [R1+0x9e8] ;  /* 0x0009e80001a67983 */ /* 0x000ea20000300a00 */
[----:B------:R-:W-:-:S03]  /*ef60*/  LOP3.LUT P2, RZ, R69, 0x1, RZ, 0xc0, !PT ;  /* 0x0000000145ff7812 */ /* 0x000fc6000784c0ff */
[----:B------:R1:W-:Y:S04]  /*ef70*/  STL.64 [R1+0x898], R134 ;  /* 0x0008988601007387 */ /* 0x0003e80000100a00 */
[----:B------:R4:W-:Y:S04]  /*ef80*/  STL.64 [R1+0x8a0], R132 ;  /* 0x0008a08401007387 */ /* 0x0009e80000100a00 */
[----:B------:R-:W2:Y:S01]  /*ef90*/  LDL.LU.64 R170, [R1+0x9f8] ;  /* 0x0009f80001aa7983 */ /* 0x000ea20000300a00 */
[----:B------:R-:W-:-:S03]  /*efa0*/  SHF.R.U64 R69, R68, 0x4, RZ ;  /* 0x0000000444457819 */ /* 0x000fc600000012ff */
[----:B------:R-:W2:Y:S01]  /*efb0*/  LDL.LU.64 R146, [R1+0xa08] ;  /* 0x000a080001927983 */ /* 0x000ea20000300a00 */
[----:B------:R-:W-:-:S03]  /*efc0*/  LOP3.LUT P1, RZ, R69, 0x1, RZ, 0xc0, !PT ;  /* 0x0000000145ff7812 */ /* 0x000fc6000782c0ff */
[----:B------:R-:W-:Y:S04]  /*efd0*/  LDGSTS.E [R0+0x1d000], desc[UR24][R138.64], P2 ;  /* 0x1d0000008a007fae */ /* 0x000fe800091a1018 */
[----:B------:R-:W2:Y:S04]  /*efe0*/  LDL.LU.64 R148, [R1+0xa00] ;  /* 0x000a000001947983 */ /* 0x000ea80000300a00 */
[----:B------:R1:W-:Y:S04]  /*eff0*/  LDGSTS.E [R0+0x1d200], desc[UR24][R136.64], P2 ;  /* 0x1d20000088007fae */ /* 0x0003e800091a1018 */
[----:B------:R-:W2:Y:S04]  /*f000*/  LDL.LU.64 R168, [R1+0xa10] ;  /* 0x000a100001a87983 */ /* 0x000ea80000300a00 */
[----:B------:R1:W-:Y:S04]  /*f010*/  LDGSTS.E [R0+0x1d400], desc[UR24][R134.64], P2 ;  /* 0x1d40000086007fae */ /* 0x0003e800091a1018 */
[----:B------:R-:W2:Y:S04]  /*f020*/  LDL.LU.64 R162, [R1+0xa18] ;  /* 0x000a180001a27983 */ /* 0x000ea80000300a00 */
[----:B------:R-:W2:Y:S04]  /*f030*/  LDL.LU.64 R158, [R1+0xa20] ;  /* 0x000a2000019e7983 */ /* 0x000ea80000300a00 */
[----:B------:R-:W2:Y:S04]  /*f040*/  LDL.LU.64 R154, [R1+0xa28] ;  /* 0x000a2800019a7983 */ /* 0x000ea80000300a00 */
[----:B------:R-:W2:Y:S04]  /*f050*/  LDL.LU.64 R152, [R1+0xa30] ;  /* 0x000a300001987983 */ /* 0x000ea80000300a00 */
[----:B------:R4:W-:Y:S01]  /*f060*/  LDGSTS.E [R0+0x1d600], desc[UR24][R132.64], P2 ;  /* 0x1d60000084007fae */ /* 0x0009e200091a1018 */
[----:B-1----:R-:W-:-:S05]  /*f070*/  IMAD.WIDE R136, R80, 0x4, R160 ;  /* 0x0000000450887825 */ /* 0x002fca00078e02a0 */
[----:B------:R-:W-:Y:S01]  /*f080*/  STL.64 [R1+0x8a8], R136 ;  /* 0x0008a88801007387 */ /* 0x000fe20000100a00 */
[----:B------:R-:W-:-:S03]  /*f090*/  IMAD.WIDE R134, R80, 0x4, R164 ;  /* 0x0000000450867825 */ /* 0x000fc600078e02a4 */
[----:B------:R-:W2:Y:S04]  /*f0a0*/  LDL.LU.64 R160, [R1+0xa38] ;  /* 0x000a380001a07983 */ /* 0x000ea80000300a00 */
[----:B------:R-:W-:Y:S04]  /*f0b0*/  STL.64 [R1+0x8b0], R134 ;  /* 0x0008b08601007387 */ /* 0x000fe80000100a00 */
[----:B------:R-:W2:Y:S01]  /*f0c0*/  LDL.LU.64 R164, [R1+0xa58] ;  /* 0x000a580001a47983 */ /* 0x000ea20000300a00 */
[----:B----4-:R-:W-:-:S03]  /*f0d0*/  IMAD.WIDE R132, R80, 0x4, R2 ;  /* 0x0000000450847825 */ /* 0x010fc600078e0202 */
[----:B------:R1:W-:Y:S04]  /*f0e0*/  LDGSTS.E [R0+0x1d800], desc[UR24][R136.64], P1 ;  /* 0x1d80000088007fae */ /* 0x0003e800089a1018 */
[----:B------:R-:W-:Y:S04]  /*f0f0*/  STL.64 [R1+0x8b8], R132 ;  /* 0x0008b88401007387 */ /* 0x000fe80000100a00 */
[----:B------:R4:W-:Y:S01]  /*f100*/  LDGSTS.E [R0+0x1da00], desc[UR24][R134.64], P1 ;  /* 0x1da0000086007fae */ /* 0x0009e200089a1018 */
[----:B------:R-:W-:-:S03]  /*f110*/  IMAD.WIDE R2, R80, 0x4, R200 ;  /* 0x0000000450027825 */ /* 0x000fc600078e02c8 */
[----:B------:R1:W-:Y:S04]  /*f120*/  LDGSTS.E [R0+0x1dc00], desc[UR24][R132.64], P1 ;  /* 0x1dc0000084007fae */ /* 0x0003e800089a1018 */
[----:B------:R1:W-:Y:S04]  /*f130*/  STL.64 [R1+0x8c0], R2 ;  /* 0x0008c00201007387 */ /* 0x0003e80000100a00 */
[----:B------:R-:W4:Y:S04]  /*f140*/  LDL.LU.64 R200, [R1+0xa60] ;  /* 0x000a600001c87983 */ /* 0x000f280000300a00 */
[----:B------:R-:W-:Y:S04]  /*f150*/  LDGSTS.E [R0+0x1de00], desc[UR24][R2.64], P1 ;  /* 0x1de0000002007fae */ /* 0x000fe800089a1018 */
[----:B-1----:R-:W4:Y:S01]  /*f160*/  LDL.LU.64 R2, [R1+0xa68] ;  /* 0x000a680001027983 */ /* 0x002f220000300a00 */
[----:B------:R-:W-:-:S03]  /*f170*/  SHF.R.U64 R69, R68, 0x3, RZ ;  /* 0x0000000344457819 */ /* 0x000fc600000012ff */
[----:B------:R-:W4:Y:S01]  /*f180*/  LDL.LU.64 R136, [R1+0xa70] ;  /* 0x000a700001887983 */ /* 0x000f220000300a00 */
[----:B------:R-:W-:Y:S02]  /*f190*/  LOP3.LUT P6, RZ, R69, 0x1, RZ, 0xc0, !PT ;  /* 0x0000000145ff7812 */ /* 0x000fe400078cc0ff */
[C---:B------:R-:W-:Y:S02]  /*f1a0*/  SHF.R.U64 R69, R68.reuse, 0x2, RZ ;  /* 0x0000000244457819 */ /* 0x040fe400000012ff */
[----:B------:R-:W-:Y:S02]  /*f1b0*/  SHF.R.U64 R68, R68, 0x1, RZ ;  /* 0x0000000144447819 */ /* 0x000fe400000012ff */
[----:B------:R-:W-:Y:S02]  /*f1c0*/  LOP3.LUT P2, RZ, R69, 0x1, RZ, 0xc0, !PT ;  /* 0x0000000145ff7812 */ /* 0x000fe4000784c0ff */
[----:B------:R-:W-:Y:S01]  /*f1d0*/  LOP3.LUT P1, RZ, R68, 0x1, RZ, 0xc0, !PT ;  /* 0x0000000144ff7812 */ /* 0x000fe2000782c0ff */
[----:B---3--:R-:W-:-:S04]  /*f1e0*/  IMAD.WIDE R150, R81, 0x4, R156 ;  /* 0x0000000451967825 */ /* 0x008fc800078e029c */
[C---:B--2---:R-:W-:Y:S02]  /*f1f0*/  IMAD.WIDE R68, R80.reuse, 0x4, R166 ;  /* 0x0000000450447825 */ /* 0x044fe400078e02a6 */
[----:B------:R-:W2:Y:S04]  /*f200*/  LDL.LU.64 R166, [R1+0xa78] ;  /* 0x000a780001a67983 */ /* 0x000ea80000300a00 */
[----:B------:R-:W-:Y:S01]  /*f210*/  LDGSTS.E [R0+0x1e000], desc[UR24][R68.64], P6 ;  /* 0x1e00000044007fae */ /* 0x000fe2000b1a1018 */
[----:B------:R-:W-:-:S03]  /*f220*/  IMAD.WIDE R156, R80, 0x4, R170 ;  /* 0x00000004509c7825 */ /* 0x000fc600078e02aa */
[----:B------:R-:W3:Y:S01]  /*f230*/  LDL.LU.64 R170, [R1+0xa80] ;  /* 0x000a800001aa7983 */ /* 0x000ee20000300a00 */
[----:B------:R-:W-:-:S03]  /*f240*/  IMAD.WIDE R146, R80, 0x4, R146 ;  /* 0x0000000450927825 */ /* 0x000fc600078e0292 */
[----:B------:R-:W-:Y:S04]  /*f250*/  STL.64 [R1+0x948], R150 ;  /* 0x0009489601007387 */ /* 0x000fe80000100a00 */
[----:B------:R-:W-:Y:S01]  /*f260*/  STL.64 [R1+0x8e8], R156 ;  /* 0x0008e89c01007387 */ /* 0x000fe20000100a00 */
[----:B------:R-:W-:-:S03]  /*f270*/  IMAD.WIDE R138, R80, 0x4, R148 ;  /* 0x00000004508a7825 */ /* 0x000fc600078e0294 */
[----:B------:R-:W-:Y:S01]  /*f280*/  STL.64 [R1+0x908], R146 ;  /* 0x0009089201007387 */ /* 0x000fe20000100a00 */
[----:B------:R-:W-:-:S05]  /*f290*/  IMAD.WIDE R168, R80, 0x4, R168 ;  /* 0x0000000450a87825 */ /* 0x000fca00078e02a8 */
[----:B------:R1:W-:Y:S01]  /*f2a0*/  STL.64 [R1+0x8d0], R168 ;  /* 0x0008d0a801007387 */ /* 0x0003e20000100a00 */
[----:B------:R-:W-:-:S03]  /*f2b0*/  IMAD.WIDE R162, R80, 0x4, R162 ;  /* 0x0000000450a27825 */ /* 0x000fc600078e02a2 */
[----:B------:R-:W-:Y:S01]  /*f2c0*/  STL.64 [R1+0x928], R138 ;  /* 0x0009288a01007387 */ /* 0x000fe20000100a00 */
[----:B------:R-:W-:-:S03]  /*f2d0*/  IMAD.WIDE R158, R80, 0x4, R158 ;  /* 0x00000004509e7825 */ /* 0x000fc600078e029e */
[----:B------:R-:W-:Y:S01]  /*f2e0*/  STL.64 [R1+0x8d8], R162 ;  /* 0x0008d8a201007387 */ /* 0x000fe20000100a00 */
[----:B------:R-:W-:-:S03]  /*f2f0*/  IMAD.WIDE R154, R80, 0x4, R154 ;  /* 0x00000004509a7825 */ /* 0x000fc600078e029a */
[----:B------:R1:W-:Y:S01]  /*f300*/  STL.64 [R1+0x8e0], R158 ;  /* 0x0008e09e01007387 */ /* 0x0003e20000100a00 */
[----:B------:R-:W-:-:S03]  /*f310*/  IMAD.WIDE R152, R80, 0x4, R152 ;  /* 0x0000000450987825 */ /* 0x000fc600078e0298 */
[----:B------:R-:W-:Y:S04]  /*f320*/  STL.64 [R1+0x8f0], R154 ;  /* 0x0008f09a01007387 */ /* 0x000fe80000100a00 */
[----:B------:R-:W-:Y:S04]  /*f330*/  LDGSTS.E [R0+0x1e200], desc[UR24][R168.64], P6 ;  /* 0x1e200000a8007fae */ /* 0x000fe8000b1a1018 */
[----:B------:R-:W-:Y:S04]  /*f340*/  LDGSTS.E [R0+0x1e400], desc[UR24][R162.64], P6 ;  /* 0x1e400000a2007fae */ /* 0x000fe8000b1a1018 */
[----:B------:R-:W-:Y:S04]  /*f350*/  LDGSTS.E [R0+0x1e600], desc[UR24][R158.64], P6 ;  /* 0x1e6000009e007fae */ /* 0x000fe8000b1a1018 */
[----:B------:R-:W-:Y:S04]  /*f360*/  LDGSTS.E [R0+0x1e800], desc[UR24][R156.64], P2 ;  /* 0x1e8000009c007fae */ /* 0x000fe800091a1018 */
[----:B------:R-:W-:Y:S04]  /*f370*/  LDGSTS.E [R0+0x1ea00], desc[UR24][R154.64], P2 ;  /* 0x1ea000009a007fae */ /* 0x000fe800091a1018 */
[----:B------:R-:W-:Y:S01]  /*f380*/  LDGSTS.E [R0+0x1ec00], desc[UR24][R152.64], P2 ;  /* 0x1ec0000098007fae */ /* 0x000fe200091a1018 */
[----:B------:R-:W-:-:S03]  /*f390*/  IMAD.WIDE R148, R80, 0x4, R160 ;  /* 0x0000000450947825 */ /* 0x000fc600078e02a0 */
[----:B------:R-:W3:Y:S04]  /*f3a0*/  LDL.LU.64 R160, [R1+0x278] ;  /* 0x0002780001a07983 */ /* 0x000ee80000300a00 */
[----:B------:R-:W-:Y:S01]  /*f3b0*/  STL.64 [R1+0x8f8], R152 ;  /* 0x0008f89801007387 */ /* 0x000fe20000100a00 */
[----:B------:R-:W-:-:S03]  /*f3c0*/  IMAD.WIDE R144, R80, 0x4, R164 ;  /* 0x0000000450907825 */ /* 0x000fc600078e02a4 */
[----:B------:R-:W3:Y:S04]  /*f3d0*/  LDL.LU.64 R164, [R1+0x270] ;  /* 0x0002700001a47983 */ /* 0x000ee80000300a00 */
[----:B------:R-:W-:Y:S04]  /*f3e0*/  STL.64 [R1+0x900], R148 ;  /* 0x0009009401007387 */ /* 0x000fe80000100a00 */
[----:B------:R-:W-:Y:S04]  /*f3f0*/  STL.64 [R1+0x910], R144 ;  /* 0x0009109001007387 */ /* 0x000fe80000100a00 */
[----:B------:R-:W-:Y:S04]  /*f400*/  LDGSTS.E [R0+0x1ee00], desc[UR24][R148.64], P2 ;  /* 0x1ee0000094007fae */ /* 0x000fe800091a1018 */
[----:B------:R-:W-:Y:S04]  /*f410*/  LDGSTS.E [R0+0x1f000], desc[UR24][R146.64], P1 ;  /* 0x1f00000092007fae */ /* 0x000fe800089a1018 */
[----:B------:R-:W-:Y:S01]  /*f420*/  LDGSTS.E [R0+0x1f200], desc[UR24][R144.64], P1 ;  /* 0x1f20000090007fae */ /* 0x000fe200089a1018 */
[----:B----4-:R-:W-:-:S03]  /*f430*/  IMAD.WIDE R142, R80, 0x4, R200 ;  /* 0x00000004508e7825 */ /* 0x010fc600078e02c8 */
[----:B------:R-:W4:Y:S04]  /*f440*/  LDL.LU.64 R200, [R1+0x260] ;  /* 0x0002600001c87983 */ /* 0x000f280000300a00 */
[----:B------:R-:W-:Y:S01]  /*f450*/  LDGSTS.E [R0+0x1f400], desc[UR24][R142.64], P1 ;  /* 0x1f4000008e007fae */ /* 0x000fe200089a1018 */
[----:B------:R-:W-:-:S03]  /*f460*/  IMAD.WIDE R140, R80, 0x4, R2 ;  /* 0x00000004508c7825 */ /* 0x000fc600078e0202 */
[----:B------:R-:W4:Y:S01]  /*f470*/  LDL.LU.64 R2, [R1+0x240] ;  /* 0x0002400001027983 */ /* 0x000f220000300a00 */
[----:B------:R-:W-:-:S03]  /*f480*/  IMAD.WIDE R136, R80, 0x4, R136 ;  /* 0x0000000450887825 */ /* 0x000fc600078e0288 */
[----:B------:R-:W-:Y:S04]  /*f490*/  STL.64 [R1+0x918], R142 ;  /* 0x0009188e01007387 */ /* 0x000fe80000100a00 */
[----:B------:R-:W-:Y:S04]  /*f4a0*/  STL.64 [R1+0x920], R140 ;  /* 0x0009208c01007387 */ /* 0x000fe80000100a00 */
[----:B------:R-:W-:Y:S04]  /*f4b0*/  LDGSTS.E [R0+0x1f600], desc[UR24][R140.64], P1 ;  /* 0x1f6000008c007fae */ /* 0x000fe800089a1018 */
[----:B------:R-:W-:Y:S04]  /*f4c0*/  LDGSTS.E [R0+0x1f800], desc[UR24][R138.64], !P5 ;  /* 0x1f8000008a007fae */ /* 0x000fe8000e9a1018 */
[----:B------:R-:W-:Y:S01]  /*f4d0*/  LDGSTS.E [R0+0x1fa00], desc[UR24][R136.64], !P5 ;  /* 0x1fa0000088007fae */ /* 0x000fe2000e9a1018 */
[----:B--2---:R-:W-:-:S03]  /*f4e0*/  IMAD.WIDE R134, R80, 0x4, R166 ;  /* 0x0000000450867825 */ /* 0x004fc600078e02a6 */
[----:B------:R-:W2:Y:S04]  /*f4f0*/  LDL.LU.64 R166, [R1+0x220] ;  /* 0x0002200001a67983 */ /* 0x000ea80000300a00 */
[----:B------:R-:W-:Y:S01]  /*f500*/  STL.64 [R1+0x930], R136 ;  /* 0x0009308801007387 */ /* 0x000fe20000100a00 */
[----:B---3--:R-:W-:-:S03]  /*f510*/  IMAD.WIDE R132, R80, 0x4, R170 ;  /* 0x0000000450847825 */ /* 0x008fc600078e02aa */
[----:B------:R-:W-:Y:S04]  /*f520*/  STL.64 [R1+0x938], R134 ;  /* 0x0009388601007387 */ /* 0x000fe80000100a00 */
[----:B------:R3:W-:Y:S04]  /*f530*/  STL.64 [R1+0x940], R132 ;  /* 0x0009408401007387 */ /* 0x0007e80000100a00 */
[----:B-1----:R-:W2:Y:S04]  /*f540*/  LDL.LU.64 R168, [R1+0x200] ;  /* 0x0002000001a87983 */ /* 0x002ea80000300a00 */
[----:B------:R-:W2:Y:S04]  /*f550*/  LDL.LU.64 R170, [R1+0x1e0] ;  /* 0x0001e00001aa7983 */ /* 0x000ea80000300a00 */
[----:B------:R-:W2:Y:S04]  /*f560*/  LDL.LU R159, [R1+0x984] ;  /* 0x00098400019f7983 */ /* 0x000ea80000300800 */
[----:B------:R-:W2:Y:S04]  /*f570*/  LDL.LU.64 R156, [R1+0x1c0] ;  /* 0x0001c000019c7983 */ /* 0x000ea80000300a00 */
[----:B------:R-:W2:Y:S04]  /*f580*/  LDL.LU.64 R162, [R1+0x1a0] ;  /* 0x0001a00001a27983 */ /* 0x000ea80000300a00 */
[----:B------:R-:W-:Y:S04]  /*f590*/  LDGSTS.E [R0+0x1fc00], desc[UR24][R134.64], !P5 ;  /* 0x1fc0000086007fae */ /* 0x000fe8000e9a1018 */
[----:B------:R3:W-:Y:S04]  /*f5a0*/  LDGSTS.E [R0+0x1fe00], desc[UR24][R132.64], !P5 ;  /* 0x1fe0000084007fae */ /* 0x0007e8000e9a1018 */
[----:B------:R-:W0:Y:S01]  /*f5b0*/  LDGDEPBAR ;  /* 0x00000000000079af */ /* 0x000e220000000000 */
[----:B---3--:R-:W-:-:S03]  /*f5c0*/  IMAD.WIDE R132, R81, 0x4, R160 ;  /* 0x0000000451847825 */ /* 0x008fc600078e02a0 */
[----:B------:R-:W3:Y:S01]  /*f5d0*/  LDL.LU.64 R160, [R1+0x268] ;  /* 0x0002680001a07983 */ /* 0x000ee20000300a00 */
[----:B----4-:R-:W-:-:S03]  /*f5e0*/  IMAD.WIDE R146, R81, 0x4, R200 ;  /* 0x0000000451927825 */ /* 0x010fc600078e02c8 */
[----:B------:R-:W4:Y:S01]  /*f5f0*/  LDL.LU.64 R200, [R1+0x258] ;  /* 0x0002580001c87983 */ /* 0x000f220000300a00 */
[----:B------:R-:W-:-:S03]  /*f600*/  IMAD.WIDE R144, R81, 0x4, R2 ;  /* 0x0000000451907825 */ /* 0x000fc600078e0202 */
[----:B------:R-:W3:Y:S01]  /*f610*/  LDL.LU.64 R2, [R1+0x238] ;  /* 0x0002380001027983 */ /* 0x000ee20000300a00 */
[----:B------:R-:W-:-:S03]  /*f620*/  IMAD.WIDE R148, R81, 0x4, R164 ;  /* 0x0000000451947825 */ /* 0x000fc600078e02a4 */
[----:B------:R1:W-:Y:S04]  /*f630*/  STL.64 [R1+0x968], R146 ;  /* 0x0009689201007387 */ /* 0x0003e80000100a00 */
[----:B------:R-:W-:Y:S04]  /*f640*/  STL.64 [R1+0x950], R132 ;  /* 0x0009508401007387 */ /* 0x000fe80000100a00 */
[----:B------:R-:W-:Y:S04]  /*f650*/  STL.64 [R1+0x9a0], R144 ;  /* 0x0009a09001007387 */ /* 0x000fe80000100a00 */
[----:B------:R-:W3:Y:S01]  /*f660*/  LDL.LU.64 R164, [R1+0x218] ;  /* 0x0002180001a47983 */ /* 0x000ee20000300a00 */
[----:B--2---:R-:W-:-:S03]  /*f670*/  IMAD.WIDE R142, R81, 0x4, R166 ;  /* 0x00000004518e7825 */ /* 0x004fc600078e02a6 */
[----:B------:R-:W-:Y:S04]  /*f680*/  STL.64 [R1+0x958], R148 ;  /* 0x0009589401007387 */ /* 0x000fe80000100a00 */
[----:B------:R-:W-:Y:S04]  /*f690*/  STL.64 [R1+0x9a8], R142 ;  /* 0x0009a88e01007387 */ /* 0x000fe80000100a00 */
[----:B------:R-:W2:Y:S01]  /*f6a0*/  LDL.LU.64 R166, [R1+0x1f8] ;  /* 0x0001f80001a67983 */ /* 0x000ea20000300a00 */
[----:B------:R-:W-:-:S03]  /*f6b0*/  IMAD.WIDE R140, R81, 0x4, R168 ;  /* 0x00000004518c7825 */ /* 0x000fc600078e02a8 */
[----:B------:R-:W2:Y:S01]  /*f6c0*/  LDL.LU.64 R168, [R1+0x1d8] ;  /* 0x0001d80001a87983 */ /* 0x000ea20000300a00 */
[----:B------:R-:W-:-:S03]  /*f6d0*/  IMAD.WIDE R138, R81, 0x4, R170 ;  /* 0x00000004518a7825 */ /* 0x000fc600078e02aa */
[----:B------:R-:W-:Y:S04]  /*f6e0*/  STL.64 [R1+0x9c8], R140 ;  /* 0x0009c88c01007387 */ /* 0x000fe80000100a00 */
[----:B------:R-:W2:Y:S01]  /*f6f0*/  LDL.LU.64 R170, [R1+0x1b8] ;  /* 0x0001b80001aa7983 */ /* 0x000ea20000300a00 */
[----:B------:R-:W-:-:S04]  /*f700*/  IMAD.WIDE R136, R81, 0x4, R156 ;  /* 0x0000000451887825 */ /* 0x000fc800078e029c */
[C---:B------:R-:W-:Y:S01]  /*f710*/  IMAD.WIDE R134, R81.reuse, 0x4, R162 ;  /* 0x0000000451867825 */ /* 0x040fe200078e02a2 */
[----:B------:R-:W-:Y:S04]  /*f720*/  STL.64 [R1+0x9e8], R138 ;  /* 0x0009e88a01007387 */ /* 0x000fe80000100a00 */
[----:B------:R-:W-:Y:S04]  /*f730*/  LDGSTS.E [R159+0x24000], desc[UR24][R150.64], P0 ;  /* 0x24000000969f7fae */ /* 0x000fe800081a1018 */
[----:B------:R-:W-:Y:S04]  /*f740*/  STL.64 [R1+0xa08], R136 ;  /* 0x000a088801007387 */ /* 0x000fe80000100a00 */
[----:B------:R-:W-:Y:S04]  /*f750*/  LDGSTS.E [R159+0x24400], desc[UR24][R146.64], P0 ;  /* 0x24400000929f7fae */ /* 0x000fe800081a1018 */
[----:B------:R4:W-:Y:S04]  /*f760*/  STL.64 [R1+0xa28], R134 ;  /* 0x000a288601007387 */ /* 0x0009e80000100a00 */
[----:B------:R-:W-:Y:S04]  /*f770*/  LDGSTS.E [R159+0x24800], desc[UR24][R144.64], P0 ;  /* 0x24800000909f7fae */ /* 0x000fe800081a1018 */
[----:B-1----:R-:W2:Y:S04]  /*f780*/  LDL.LU.64 R146, [R1+0x198] ;  /* 0x0001980001927983 */ /* 0x002ea80000300a00 */
[----:B------:R-:W2:Y:S04]  /*f790*/  LDL.LU.64 R150, [R1+0x250] ;  /* 0x0002500001967983 */ /* 0x000ea80000300a00 */
[----:B------:R-:W-:Y:S04]  /*f7a0*/  LDGSTS.E [R159+0x24c00], desc[UR24][R142.64], P0 ;  /* 0x24c000008e9f7fae */ /* 0x000fe800081a1018 */
[----:B------:R-:W2:Y:S04]  /*f7b0*/  LDL.LU.64 R162, [R1+0x248] ;  /* 0x0002480001a27983 */ /* 0x000ea80000300a00 */
[----:B------:R-:W-:Y:S04]  /*f7c0*/  LDGSTS.E [R159+0x25000], desc[UR24][R140.64], P0 ;  /* 0x250000008c9f7fae */ /* 0x000fe800081a1018 */
[----:B------:R-:W2:Y:S04]  /*f7d0*/  LDL.LU.64 R152, [R1+0x230] ;  /* 0x0002300001987983 */ /* 0x000ea80000300a00 */
[----:B------:R-:W-:Y:S04]  /*f7e0*/  LDGSTS.E [R159+0x25400], desc[UR24][R138.64], P0 ;  /* 0x254000008a9f7fae */ /* 0x000fe800081a1018 */
[----:B------:R-:W2:Y:S04]  /*f7f0*/  LDL.LU.64 R154, [R1+0x210] ;  /* 0x00021000019a7983 */ /* 0x000ea80000300a00 */
[----:B------:R-:W-:Y:S04]  /*f800*/  LDGSTS.E [R159+0x25800], desc[UR24][R136.64], P0 ;  /* 0x25800000889f7fae */ /* 0x000fe800081a1018 */
[----:B------:R-:W2:Y:S04]  /*f810*/  LDL.LU.64 R156, [R1+0x1f0] ;  /* 0x0001f000019c7983 */ /* 0x000ea80000300a00 */
[----:B------:R4:W-:Y:S04]  /*f820*/  LDGSTS.E [R159+0x25c00], desc[UR24][R134.64], P0 ;  /* 0x25c00000869f7fae */ /* 0x0009e800081a1018 */
[----:B------:R-:W-:Y:S04]  /*f830*/  LDGSTS.E [R91+0x24100], desc[UR24][R132.64], P0 ;  /* 0x24100000845b7fae */ /* 0x000fe800081a1018 */
[----:B------:R-:W2:Y:S01]  /*f840*/  LDL.LU.64 R158, [R1+0x1d0] ;  /* 0x0001d000019e7983 */ /* 0x000ea20000300a00 */
[----:B----4-:R-:W-:-:S03]  /*f850*/  IMAD.WIDE R134, R81, 0x4, R200 ;  /* 0x0000000451867825 */ /* 0x010fc600078e02c8 */
[----:B------:R-:W4:Y:S01]  /*f860*/  LDL.LU.64 R200, [R1+0x1b0] ;  /* 0x0001b00001c87983 */ /* 0x000f220000300a00 */
[----:B---3--:R-:W-:-:S03]  /*f870*/  IMAD.WIDE R160, R81, 0x4, R160 ;  /* 0x0000000451a07825 */ /* 0x008fc600078e02a0 */
[----:B------:R-:W-:Y:S01]  /*f880*/  LDGSTS.E [R91+0x24500], desc[UR24][R134.64], P0 ;  /* 0x24500000865b7fae */ /* 0x000fe200081a1018 */
[----:B------:R-:W-:-:S03]  /*f890*/  IMAD.WIDE R136, R81, 0x4, R2 ;  /* 0x0000000451887825 */ /* 0x000fc600078e0202 */
[----:B------:R-:W3:Y:S04]  /*f8a0*/  LDL.LU.64 R2, [R1+0x190] ;  /* 0x0001900001027983 */ /* 0x000ee80000300a00 */
[----:B------:R1:W-:Y:S04]  /*f8b0*/  STL.64 [R1+0x970], R134 ;  /* 0x0009708601007387 */ /* 0x0003e80000100a00 */
[----:B------:R-:W-:Y:S01]  /*f8c0*/  STL.64 [R1+0x960], R160 ;  /* 0x000960a001007387 */ /* 0x000fe20000100a00 */
[----:B------:R-:W-:-:S03]  /*f8d0*/  IMAD.WIDE R138, R81, 0x4, R164 ;  /* 0x00000004518a7825 */ /* 0x000fc600078e02a4 */
[----:B------:R1:W-:Y:S04]  /*f8e0*/  STL.64 [R1+0x990], R136 ;  /* 0x0009908801007387 */ /* 0x0003e80000100a00 */
[----:B------:R1:W-:Y:S04]  /*f8f0*/  STL.64 [R1+0x9b0], R138 ;  /* 0x0009b08a01007387 */ /* 0x0003e80000100a00 */
[----:B------:R-:W3:Y:S04]  /*f900*/  LDL.LU.64 R164, [R1+0x208] ;  /* 0x0002080001a47983 */ /* 0x000ee80000300a00 */
[----:B------:R-:W-:Y:S01]  /*f910*/  LDGSTS.E [R91+0x24900], desc[UR24][R136.64], P0 ;  /* 0x24900000885b7fae */ /* 0x000fe200081a1018 */
[----:B--2---:R-:W-:-:S03]  /*f920*/  IMAD.WIDE R140, R81, 0x4, R166 ;  /* 0x00000004518c7825 */ /* 0x004fc600078e02a6 */
[----:B------:R-:W-:Y:S04]  /*f930*/  LDGSTS.E [R91+0x24d00], desc[UR24][R138.64], P0 ;  /* 0x24d000008a5b7fae */ /* 0x000fe800081a1018 */
[----:B------:R2:W-:Y:S04]  /*f940*/  STL.64 [R1+0x9d0], R140 ;  /* 0x0009d08c01007387 */ /* 0x0005e80000100a00 */
[----:B------:R-:W3:Y:S01]  /*f950*/  LDL.LU.64 R166, [R1+0x1e8] ;  /* 0x0001e80001a67983 */ /* 0x000ee20000300a00 */
[----:B------:R-:W-:-:S03]  /*f960*/  IMAD.WIDE R142, R81, 0x4, R168 ;  /* 0x00000004518e7825 */ /* 0x000fc600078e02a8 */
[----:B------:R-:W-:Y:S04]  /*f970*/  LDGSTS.E [R91+0x25100], desc[UR24][R140.64], P0 ;  /* 0x251000008c5b7fae */ /* 0x000fe800081a1018 */
[----:B------:R1:W-:Y:S01]  /*f980*/  STL.64 [R1+0x9f0], R142 ;  /* 0x0009f08e01007387 */ /* 0x0003e20000100a00 */
[----:B------:R-:W-:-:S03]  /*f990*/  IMAD.WIDE R144, R81, 0x4, R170 ;  /* 0x0000000451907825 */ /* 0x000fc600078e02aa */
[----:B------:R-:W3:Y:S04]  /*f9a0*/  LDL.LU.64 R168, [R1+0x1c8] ;  /* 0x0001c80001a87983 */ /* 0x000ee80000300a00 */
[----:B------:R1:W-:Y:S04]  /*f9b0*/  STL.64 [R1+0xa10], R144 ;  /* 0x000a109001007387 */ /* 0x0003e80000100a00 */
[----:B------:R-:W3:Y:S04]  /*f9c0*/  LDL.LU.64 R170, [R1+0x1a8] ;  /* 0x0001a80001aa7983 */ /* 0x000ee80000300a00 */
[----:B------:R-:W5:Y:S04]  /*f9d0*/  LDL.LU.64 R132, [R1+0xb30] ;  /* 0x000b300001847983 */ /* 0x000f680000300a00 */
[----:B-1----:R-:W5:Y:S04]  /*f9e0*/  LDL.LU.64 R134, [R1+0xb28] ;  /* 0x000b280001867983 */ /* 0x002f680000300a00 */
[----:B------:R-:W5:Y:S04]  /*f9f0*/  LDL.LU.64 R136, [R1+0xb20] ;  /* 0x000b200001887983 */ /* 0x000f680000300a00 */
[----:B------:R-:W-:Y:S04]  /*fa00*/  LDGSTS.E [R91+0x25500], desc[UR24][R142.64], P0 ;  /* 0x255000008e5b7fae */ /* 0x000fe800081a1018 */
[----:B------:R-:W-:Y:S01]  /*fa10*/  LDGSTS.E [R91+0x25900], desc[UR24][R144.64], P0 ;  /* 0x25900000905b7fae */ /* 0x000fe200081a1018 */
[----:B------:R-:W-:-:S04]  /*fa20*/  IMAD.WIDE R146, R81, 0x4, R146 ;  /* 0x0000000451927825 */ /* 0x000fc800078e0292 */
[C---:B------:R-:W-:Y:S01]  /*fa30*/  IMAD.WIDE R150, R81.reuse, 0x4, R150 ;  /* 0x0000000451967825 */ /* 0x040fe200078e0296 */
[----:B------:R1:W-:Y:S04]  /*fa40*/  STL.64 [R1+0xa30], R146 ;  /* 0x000a309201007387 */ /* 0x0003e80000100a00 */
[----:B------:R-:W5:Y:S01]  /*fa50*/  LDL.LU.64 R138, [R1+0xb18] ;  /* 0x000b1800018a7983 */ /* 0x000f620000300a00 */
[----:B------:R-:W-:-:S03]  /*fa60*/  IMAD.WIDE R162, R81, 0x4, R162 ;  /* 0x0000000451a27825 */ /* 0x000fc600078e02a2 */
[----:B--2---:R-:W5:Y:S04]  /*fa70*/  LDL.LU.64 R140, [R1+0xb10] ;  /* 0x000b1000018c7983 */ /* 0x004f680000300a00 */
[----:B------:R-:W5:Y:S01]  /*fa80*/  LDL.LU.64 R142, [R1+0xb08] ;  /* 0x000b0800018e7983 */ /* 0x000f620000300a00 */
[----:B------:R-:W-:-:S03]  /*fa90*/  IMAD.WIDE R152, R81, 0x4, R152 ;  /* 0x0000000451987825 */ /* 0x000fc600078e0298 */
[----:B------:R-:W5:Y:S04]  /*faa0*/  LDL.LU.64 R144, [R1+0xb00] ;  /* 0x000b000001907983 */ /* 0x000f680000300a00 */
[----:B------:R-:W-:Y:S01]  /*fab0*/  LDGSTS.E [R91+0x25d00], desc[UR24][R146.64], P0 ;  /* 0x25d00000925b7fae */ /* 0x000fe200081a1018 */
[----:B------:R-:W-:-:S03]  /*fac0*/  IMAD.WIDE R154, R81, 0x4, R154 ;  /* 0x00000004519a7825 */ /* 0x000fc600078e029a */
[----:B------:R-:W-:Y:S04]  /*fad0*/  LDGSTS.E [R90+0x24200], desc[UR24][R148.64], P0 ;  /* 0x24200000945a7fae */ /* 0x000fe800081a1018 */
[----:B------:R-:W-:Y:S01]  /*fae0*/  LDGSTS.E [R90+0x24600], desc[UR24][R150.64], P0 ;  /* 0x24600000965a7fae */ /* 0x000fe200081a1018 */
[----:B------:R-:W-:-:S03]  /*faf0*/  IMAD.WIDE R156, R81, 0x4, R156 ;  /* 0x00000004519c7825 */ /* 0x000fc600078e029c */
[----:B-1----:R-:W5:Y:S04]  /*fb00*/  LDL.LU.64 R146, [R1+0xaf8] ;  /* 0x000af80001927983 */ /* 0x002f680000300a00 */
[----:B------:R1:W-:Y:S04]  /*fb10*/  STL.64 [R1+0x978], R150 ;  /* 0x0009789601007387 */ /* 0x0003e80000100a00 */
[----:B------:R-:W-:Y:S04]  /*fb20*/  STL.64 [R1+0x988], R162 ;  /* 0x000988a201007387 */ /* 0x000fe80000100a00 */
[----:B------:R2:W-:Y:S01]  /*fb30*/  STL.64 [R1+0x998], R152 ;  /* 0x0009989801007387 */ /* 0x0005e20000100a00 */
[----:B------:R-:W-:-:S03]  /*fb40*/  IMAD.WIDE R158, R81, 0x4, R158 ;  /* 0x00000004519e7825 */ /* 0x000fc600078e029e */
[----:B------:R1:W-:Y:S04]  /*fb50*/  STL.64 [R1+0x9b8], R154 ;  /* 0x0009b89a01007387 */ /* 0x0003e80000100a00 */
[----:B------:R1:W-:Y:S04]  /*fb60*/  STL.64 [R1+0x9d8], R156 ;  /* 0x0009d89c01007387 */ /* 0x0003e80000100a00 */
[----:B------:R-:W5:Y:S04]  /*fb70*/  LDL.LU.64 R148, [R1+0xaf0] ;  /* 0x000af00001947983 */ /* 0x000f680000300a00 */
[----:B------:R2:W-:Y:S04]  /*fb80*/  STL.64 [R1+0x9f8], R158 ;  /* 0x0009f89e01007387 */ /* 0x0005e80000100a00 */
[----:B-1----:R-:W5:Y:S04]  /*fb90*/  LDL.LU.64 R150, [R1+0xae8] ;  /* 0x000ae80001967983 */ /* 0x002f680000300a00 */
[----:B------:R-:W-:Y:S04]  /*fba0*/  LDGSTS.E [R90+0x24a00], desc[UR24][R152.64], P0 ;  /* 0x24a00000985a7fae */ /* 0x000fe800081a1018 */
[----:B------:R-:W-:Y:S04]  /*fbb0*/  LDGSTS.E [R90+0x24e00], desc[UR24][R154.64], P0 ;  /* 0x24e000009a5a7fae */ /* 0x000fe800081a1018 */
[----:B------:R-:W-:Y:S04]  /*fbc0*/  LDGSTS.E [R90+0x25200], desc[UR24][R156.64], P0 ;  /* 0x252000009c5a7fae */ /* 0x000fe800081a1018 */
[----:B------:R-:W-:Y:S01]  /*fbd0*/  LDGSTS.E [R90+0x25600], desc[UR24][R158.64], P0 ;  /* 0x256000009e5a7fae */ /* 0x000fe200081a1018 */
[----:B----4-:R-:W-:-:S05]  /*fbe0*/  IMAD.WIDE R200, R81, 0x4, R200 ;  /* 0x0000000451c87825 */ /* 0x010fca00078e02c8 */
[----:B------:R1:W-:Y:S04]  /*fbf0*/  STL.64 [R1+0xa18], R200 ;  /* 0x000a18c801007387 */ /* 0x0003e80000100a00 */
[----:B--2---:R-:W5:Y:S04]  /*fc00*/  LDL.LU.64 R152, [R1+0xae0] ;  /* 0x000ae00001987983 */ /* 0x004f680000300a00 */
[----:B------:R-:W-:Y:S01]  /*fc10*/  LDGSTS.E [R90+0x25a00], desc[UR24][R200.64], P0 ;  /* 0x25a00000c85a7fae */ /* 0x000fe200081a1018 */
[----:B---3--:R-:W-:-:S05]  /*fc20*/  IMAD.WIDE R2, R81, 0x4, R2 ;  /* 0x0000000451027825 */ /* 0x008fca00078e0202 */
[----:B------:R2:W-:Y:S04]  /*fc30*/  STL.64 [R1+0xa38], R2 ;  /* 0x000a380201007387 */ /* 0x0005e80000100a00 */
[----:B------:R-:W5:Y:S04]  /*fc40*/  LDL.LU.64 R154, [R1+0xad8] ;  /* 0x000ad800019a7983 */ /* 0x000f680000300a00 */
[----:B------:R-:W5:Y:S04]  /*fc50*/  LDL.LU.64 R156, [R1+0xad0] ;  /* 0x000ad000019c7983 */ /* 0x000f680000300a00 */
[----:B------:R-:W5:Y:S04]  /*fc60*/  LDL.LU.64 R158, [R1+0xac8] ;  /* 0x000ac800019e7983 */ /* 0x000f680000300a00 */
[----:B-1----:R-:W3:Y:S04]  /*fc70*/  LDL.LU.64 R200, [R1+0xac0] ;  /* 0x000ac00001c87983 */ /* 0x002ee80000300a00 */
[----:B------:R1:W-:Y:S04]  /*fc80*/  LDGSTS.E [R90+0x25e00], desc[UR24][R2.64], P0 ;  /* 0x25e00000025a7fae */ /* 0x0003e800081a1018 */
[----:B--2---:R-:W2:Y:S04]  /*fc90*/  LDL.LU.64 R2, [R1+0xab8] ;  /* 0x000ab80001027983 */ /* 0x004ea80000300a00 */
[----:B------:R-:W1:Y:S01]  /*fca0*/  LDL.LU.64 R90, [R1+0x228] ;  /* 0x00022800015a7983 */ /* 0x000e620000300a00 */
[----:B------:R-:W-:-:S04]  /*fcb0*/  IMAD.WIDE R164, R81, 0x4, R164 ;  /* 0x0000000451a47825 */ /* 0x000fc800078e02a4 */
[C---:B------:R-:W-:Y:S01]  /*fcc0*/  IMAD.WIDE R166, R81.reuse, 0x4, R166 ;  /* 0x0000000451a67825 */ /* 0x040fe200078e02a6 */
[----:B------:R4:W-:Y:S03]  /*fcd0*/  STL.64 [R1+0x9c0], R164 ;  /* 0x0009c0a401007387 */ /* 0x0009e60000100a00 */
[C---:B------:R-:W-:Y:S01]  /*fce0*/  IMAD.WIDE R168, R81.reuse, 0x4, R168 ;  /* 0x0000000451a87825 */ /* 0x040fe200078e02a8 */
[----:B------:R1:W-:Y:S03]  /*fcf0*/  STL.64 [R1+0x9e0], R166 ;  /* 0x0009e0a601007387 */ /* 0x0003e60000100a00 */
[C---:B------:R-:W-:Y:S01]  /*fd00*/  IMAD.WIDE R170, R81.reuse, 0x4, R170 ;  /* 0x0000000451aa7825 */ /* 0x040fe200078e02aa */
[----:B--2---:R2:W-:Y:S03]  /*fd10*/  LDGSTS.E [R2+0x24300], desc[UR24][R160.64], P0 ;  /* 0x24300000a0027fae */ /* 0x0045e600081a1018 */
[----:B-1----:R-:W-:Y:S01]  /*fd20*/  IMAD.WIDE R90, R81, 0x4, R90 ;  /* 0x00000004515a7825 */ /* 0x002fe200078e025a */
[----:B------:R2:W-:Y:S04]  /*fd30*/  LDGSTS.E [R2+0x24700], desc[UR24][R162.64], P0 ;  /* 0x24700000a2027fae */ /* 0x0005e800081a1018 */
[----:B------:R2:W-:Y:S04]  /*fd40*/  LDGSTS.E [R2+0x24b00], desc[UR24][R90.64], P0 ;  /* 0x24b000005a027fae */ /* 0x0005e800081a1018 */
[----:B------:R2:W5:Y:S04]  /*fd50*/  LDL.LU.64 R160, [R1+0xab0] ;  /* 0x000ab00001a07983 */ /* 0x0005680000300a00 */
[----:B------:R1:W-:Y:S04]  /*fd60*/  STL.64 [R1+0xa00], R168 ;  /* 0x000a00a801007387 */ /* 0x0003e80000100a00 */
[----:B------:R2:W5:Y:S04]  /*fd70*/  LDL.LU.64 R162, [R1+0xaa8] ;  /* 0x000aa80001a27983 */ /* 0x0005680000300a00 */
[----:B------:R1:W-:Y:S04]  /*fd80*/  STL.64 [R1+0xa20], R170 ;  /* 0x000a20aa01007387 */ /* 0x0003e80000100a00 */
[----:B------:R2:W-:Y:S04]  /*fd90*/  LDGSTS.E [R2+0x24f00], desc[UR24][R164.64], P0 ;  /* 0x24f00000a4027fae */ /* 0x0005e800081a1018 */
[----:B------:R2:W-:Y:S04]  /*fda0*/  LDGSTS.E [R2+0x25300], desc[UR24][R166.64], P0 ;  /* 0x25300000a6027fae */ /* 0x0005e800081a1018 */
[----:B------:R2:W-:Y:S04]  /*fdb0*/  LDGSTS.E [R2+0x25700], desc[UR24][R168.64], P0 ;  /* 0x25700000a8027fae */ /* 0x0005e800081a1018 */
[----:B----4-:R2:W5:Y:S04]  /*fdc0*/  LDL.LU.64 R164, [R1+0xaa0] ;  /* 0x000aa00001a47983 */ /* 0x0105680000300a00 */
[----:B------:R2:W5:Y:S04]  /*fdd0*/  LDL.LU.64 R166, [R1+0xa98] ;  /* 0x000a980001a67983 */ /* 0x0005680000300a00 */
[----:B-1----:R2:W5:Y:S04]  /*fde0*/  LDL.LU.64 R168, [R1+0xa90] ;  /* 0x000a900001a87983 */ /* 0x0025680000300a00 */
[----:B------:R2:W-:Y:S04]  /*fdf0*/  LDGSTS.E [R2+0x25b00], desc[UR24][R170.64], P0 ;  /* 0x25b00000aa027fae */ /* 0x0005e800081a1018 */
[----:B------:R2:W5:Y:S01]  /*fe00*/  LDL.LU.64 R170, [R1+0xa88] ;  /* 0x000a880001aa7983 */ /* 0x0005620000300a00 */
[----:B------:R-:W-:-:S05]  /*fe10*/  VIADD R203, R203, 0x3f ;  /* 0x0000003fcbcb7836 */ /* 0x000fca0000000000 */
[----:B------:R-:W-:Y:S01]  /*fe20*/  ISETP.GE.AND P1, PT, R203, 0x80, PT ;  /* 0x00000080cb00780c */ /* 0x000fe20003f26270 */
[----:B---3--:R-:W-:Y:S01]  /*fe30*/  IMAD.WIDE R200, R81, 0x4, R200 ;  /* 0x0000000451c87825 */ /* 0x008fe200078e02c8 */
[----:B------:R-:W-:-:S04]  /*fe40*/  UMOV UR4, URZ ;  /* 0x000000ff00047c82 */ /* 0x000fc80008000000 */
[----:B------:R2:W-:Y:S01]  /*fe50*/  LDGSTS.E [R2+0x25f00], desc[UR24][R200.64], P0 ;  /* 0x25f00000c8027fae */ /* 0x0005e200081a1018 */
[----:B------:R-:W-:-:S03]  /*fe60*/  ISETP.GE.AND P0, PT, R203, 0x40, PT ;  /* 0x00000040cb00780c */ /* 0x000fc60003f06270 */
[----:B------:R-:W0:Y:S03]  /*fe70*/  LDGDEPBAR ;  /* 0x00000000000079af */ /* 0x000e260000000000 */
[----:B------:R-:W-:Y:S07]  /*fe80*/  @!P1 BRA `(.L_x_9) ;  /* 0x00000110009c9947 */ /* 0x000fee0003800000 */
[----:B-----5:R-:W-:Y:S04]  /*fe90*/  STL [R1+0x144], R170 ;  /* 0x000144aa01007387 */ /* 0x020fe80000100800 */
[----:B------:R-:W-:Y:S04]  /*fea0*/  STL [R1+0x140], R171 ;  /* 0x000140ab01007387 */ /* 0x000fe80000100800 */
        /* <DEDUP_REMOVED lines=19> */
[----:B------:R1:W-:Y:S04]  /*ffe0*/  STL [R1+0x190], R151 ;  /* 0x0001909701007387 */ /* 0x0003e80000100800 */
        /* <DEDUP_REMOVED lines=196> */
[----:B-1----:R-:W3:Y:S04]  /*10c30*/  LDL.LU.64 R150, [R1] ;  /* 0x0000000001967983 */ /* 0x002ee80000300a00 */
[----:B------:R-:W-:Y:S04]  /*10c40*/  STL [R1+0x4ac], R232 ;  /* 0x0004ace801007387 */ /* 0x000fe80000100800 */
[----:B------:R-:W-:Y:S04]  /*10c50*/  STL [R1+0x4a8], R233 ;  /* 0x0004a8e901007387 */ /* 0x000fe80000100800 */
[----:B--2---:R-:W2:Y:S04]  /*10c60*/  LDL.LU.64 R164, [R1+0x8] ;  /* 0x0000080001a47983 */ /* 0x004ea80000300a00 */
[----:B------:R-:W-:Y:S04]  /*10c70*/  STL [R1+0x4b4], R234 ;  /* 0x0004b4ea01007387 */ /* 0x000fe80000100800 */
[----:B------:R-:W-:Y:S04]  /*10c80*/  STL [R1+0x4b0], R235 ;  /* 0x0004b0eb01007387 */ /* 0x000fe80000100800 */
[----:B------:R-:W4:Y:S04]  /*10c90*/  LDL.LU.64 R152, [R1+0x10] ;  /* 0x0000100001987983 */ /* 0x000f280000300a00 */
        /* <DEDUP_REMOVED lines=24> */
[----:B---3--:R1:W-:Y:S01]  /*10e20*/  STL [R1+0x4fc], R150 ;  /* 0x0004fc9601007387 */ /* 0x0083e20000100800 */
[----:B------:R-:W-:-:S03]  /*10e30*/  MOV R0, R151 ;  /* 0x0000009700007202 */ /* 0x000fc60000000f00 */
[----:B-1----:R-:W3:Y:S04]  /*10e40*/  LDL.LU.64 R150, [R1+0x58] ;  /* 0x0000580001967983 */ /* 0x002ee80000300a00 */
[----:B------:R1:W-:Y:S04]  /*10e50*/  STL [R1+0x4f8], R0 ;  /* 0x0004f80001007387 */ /* 0x0003e80000100800 */
[----:B--2---:R2:W-:Y:S01]  /*10e60*/  STL [R1+0x504], R164 ;  /* 0x000504a401007387 */ /* 0x0045e20000100800 */
[----:B-1----:R-:W-:-:S03]  /*10e70*/  IMAD.MOV.U32 R0, RZ, RZ, R165 ;  /* 0x000000ffff007224 */ /* 0x002fc600078e00a5 */
[----:B--2---:R-:W2:Y:S04]  /*10e80*/  LDL.LU.64 R164, [R1+0x60] ;  /* 0x0000600001a47983 */ /* 0x004ea80000300a00 */
[----:B------:R1:W-:Y:S04]  /*10e90*/  STL [R1+0x500], R0 ;  /* 0x0005000001007387 */ /* 0x0003e80000100800 */
[----:B----4-:R4:W-:Y:S01]  /*10ea0*/  STL [R1+0x50c], R152 ;  /* 0x00050c9801007387 */ /* 0x0109e20000100800 */
[----:B-1----:R-:W-:-:S03]  /*10eb0*/  IMAD.MOV.U32 R0, RZ, RZ, R153 ;  /* 0x000000ffff007224 */ /* 0x002fc600078e0099 */
[----:B----4-:R-:W4:Y:S04]  /*10ec0*/  LDL.LU.64 R152, [R1+0x68] ;  /* 0x0000680001987983 */ /* 0x010f280000300a00 */
[----:B------:R1:W-:Y:S04]  /*10ed0*/  STL [R1+0x508], R0 ;  /* 0x0005080001007387 */ /* 0x0003e80000100800 */
[----:B------:R1:W-:Y:S02]  /*10ee0*/  STL [R1+0x514], R154 ;  /* 0x0005149a01007387 */ /* 0x0003e40000100800 */
[----:B-1----:R-:W-:-:S02]  /*10ef0*/  MOV R0, R155 ;  /* 0x0000009b00007202 */ /* 0x002fc40000000f00 */
[----:B------:R-:W4:Y:S04]  /*10f00*/  LDL.LU.64 R154, [R1+0x70] ;  /* 0x00007000019a7983 */ /* 0x000f280000300a00 */
[----:B------:R1:W-:Y:S04]  /*10f10*/  STL [R1+0x510], R0 ;  /* 0x0005100001007387 */ /* 0x0003e80000100800 */
[----:B------:R1:W-:Y:S02]  /*10f20*/  STL [R1+0x51c], R156 ;  /* 0x00051c9c01007387 */ /* 0x0003e40000100800 */
[----:B-1----:R-:W-:-:S02]  /*10f30*/  IMAD.MOV.U32 R0, RZ, RZ, R157 ;  /* 0x000000ffff007224 */ /* 0x002fc400078e009d */
[----:B------:R-:W4:Y:S04]  /*10f40*/  LDL.LU.64 R156, [R1+0x78] ;  /* 0x00007800019c7983 */ /* 0x000f280000300a00 */
[----:B------:R1:W-:Y:S04]  /*10f50*/  STL [R1+0x518], R0 ;  /* 0x0005180001007387 */ /* 0x0003e80000100800 */
[----:B------:R1:W-:Y:S02]  /*10f60*/  STL [R1+0x524], R166 ;  /* 0x000524a601007387 */ /* 0x0003e40000100800 */
[----:B-1----:R-:W-:-:S02]  /*10f70*/  IMAD.MOV.U32 R0, RZ, RZ, R167 ;  /* 0x000000ffff007224 */ /* 0x002fc400078e00a7 */
[----:B------:R-:W4:Y:S04]  /*10f80*/  LDL.LU.64 R166, [R1+0x80] ;  /* 0x0000800001a67983 */ /* 0x000f280000300a00 */
        /* <DEDUP_REMOVED lines=21> */
[----:B---3--:R3:W-:Y:S01]  /*110e0*/  STL [R1+0x554], R150 ;  /* 0x0005549601007387 */ /* 0x0087e20000100800 */
[----:B-1----:R-:W-:-:S03]  /*110f0*/  IMAD.MOV.U32 R0, RZ, RZ, R151 ;  /* 0x000000ffff007224 */ /* 0x002fc600078e0097 */
[----:B---3--:R-:W3:Y:S04]  /*11100*/  LDL.LU.64 R150, [R1+0xb0] ;  /* 0x0000b00001967983 */ /* 0x008ee80000300a00 */
[----:B------:R1:W-:Y:S04]  /*11110*/  STL [R1+0x550], R0 ;  /* 0x0005500001007387 */ /* 0x0003e80000100800 */
[----:B--2---:R2:W-:Y:S01]  /*11120*/  STL [R1+0x55c], R164 ;  /* 0x00055ca401007387 */ /* 0x0045e20000100800 */
[----:B-1----:R-:W-:-:S03]  /*11130*/  MOV R0, R165 ;  /* 0x000000a500007202 */ /* 0x002fc60000000f00 */
[----:B--2---:R-:W2:Y:S04]  /*11140*/  LDL.LU.64 R164, [R1+0xb8] ;  /* 0x0000b80001a47983 */ /* 0x004ea80000300a00 */
[----:B------:R1:W-:Y:S04]  /*11150*/  STL [R1+0x558], R0 ;  /* 0x0005580001007387 */ /* 0x0003e80000100800 */
[----:B----4-:R4:W-:Y:S01]  /*11160*/  STL [R1+0x564], R152 ;  /* 0x0005649801007387 */ /* 0x0109e20000100800 */
[----:B-1----:R-:W-:-:S03]  /*11170*/  IMAD.MOV.U32 R0, RZ, RZ, R153 ;  /* 0x000000ffff007224 */ /* 0x002fc600078e0099 */
[----:B----4-:R-:W4:Y:S04]  /*11180*/  LDL.LU.64 R152, [R1+0xc0] ;  /* 0x0000c00001987983 */ /* 0x010f280000300a00 */
        /* <DEDUP_REMOVED lines=33> */
[----:B---3--:R3:W-:Y:S01]  /*113a0*/  STL [R1+0x5ac], R150 ;  /* 0x0005ac9601007387 */ /* 0x0087e20000100800 */
[----:B-1----:R-:W-:-:S03]  /*113b0*/  IMAD.MOV.U32 R0, RZ, RZ, R151 ;  /* 0x000000ffff007224 */ /* 0x002fc600078e0097 */
[----:B---3--:R-:W3:Y:S04]  /*113c0*/  LDL.LU.64 R150, [R1+0x108] ;  /* 0x0001080001967983 */ /* 0x008ee80000300a00 */
[----:B------:R1:W-:Y:S04]  /*113d0*/  STL [R1+0x5a8], R0 ;  /* 0x0005a80001007387 */ /* 0x0003e80000100800 */
[----:B--2---:R2:W-:Y:S01]  /*113e0*/  STL [R1+0x5b4], R164 ;  /* 0x0005b4a401007387 */ /* 0x0045e20000100800 */
[----:B-1----:R-:W-:-:S03]  /*113f0*/  IMAD.MOV.U32 R0, RZ, RZ, R165 ;  /* 0x000000ffff007224 */ /* 0x002fc600078e00a5 */
[----:B--2---:R-:W2:Y:S04]  /*11400*/  LDL.LU.64 R164, [R1+0x110] ;  /* 0x0001100001a47983 */ /* 0x004ea80000300a00 */
[----:B------:R1:W-:Y:S04]  /*11410*/  STL [R1+0x5b0], R0 ;  /* 0x0005b00001007387 */ /* 0x0003e80000100800 */
[----:B----4-:R4:W-:Y:S01]  /*11420*/  STL [R1+0x5bc], R152 ;  /* 0x0005bc9801007387 */ /* 0x0109e20000100800 */
[----:B-1----:R-:W-:-:S03]  /*11430*/  MOV R0, R153 ;  /* 0x0000009900007202 */ /* 0x002fc60000000f00 */
[----:B----4-:R-:W4:Y:S04]  /*11440*/  LDL.LU.64 R152, [R1+0x118] ;  /* 0x0001180001987983 */ /* 0x010f280000300a00 */
        /* <DEDUP_REMOVED lines=33> */
[----:B---3--:R3:W-:Y:S01]  /*11660*/  STL [R1+0x604], R150 ;  /* 0x0006049601007387 */ /* 0x0087e20000100800 */
[----:B-1----:R-:W-:-:S03]  /*11670*/  MOV R0, R151 ;  /* 0x0000009700007202 */ /* 0x002fc60000000f00 */
[----:B---3--:R-:W3:Y:S04]  /*11680*/  LDL.LU.64 R150, [R1+0x660] ;  /* 0x0006600001967983 */ /* 0x008ee80000300a00 */
        /* <DEDUP_REMOVED lines=173> */
[----:B---3--:R-:W-:Y:S01]  /*12160*/  STL [R1+0x764], R150 ;  /* 0x0007649601007387 */ /* 0x008fe20000100800 */
[----:B-1----:R-:W-:-:S03]  /*12170*/  IMAD.MOV.U32 R0, RZ, RZ, R151 ;  /* 0x000000ffff007224 */ /* 0x002fc600078e0097 */
[----:B------:R-:W3:Y:S04]  /*12180*/  LDL.LU.64 R148, [R1+0x7c0] ;  /* 0x0007c00001947983 */ /* 0x000ee80000300a00 */
        /* <DEDUP_REMOVED lines=9> */
[----:B------:R1:W-:Y:S04]  /*12220*/  STL [R1+0x77c], R154 ;  /* 0x00077c9a01007387 */ /* 0x0003e80000100800 */
[----:B------:R-:W4:Y:S01]  /*12230*/  LDL.LU.64 R150, [R1+0x7d8] ;  /* 0x0007d80001967983 */ /* 0x000f220000300a00 */
[----:B-1----:R-:W-:-:S05]  /*12240*/  IMAD.MOV.U32 R0, RZ, RZ, R155 ;  /* 0x000000ffff007224 */ /* 0x002fca00078e009b */
[----:B------:R1:W-:Y:S04]  /*12250*/  STL [R1+0x778], R0 ;  /* 0x0007780001007387 */ /* 0x0003e80000100800 */
[----:B------:R-:W-:Y:S04]  /*12260*/  STL [R1+0x784], R156 ;  /* 0x0007849c01007387 */ /* 0x000fe80000100800 */
[----:B------:R-:W4:Y:S01]  /*12270*/  LDL.LU.64 R154, [R1+0x7e0] ;  /* 0x0007e000019a7983 */ /* 0x000f220000300a00 */
[----:B-1----:R-:W-:-:S05]  /*12280*/  MOV R0, R157 ;  /* 0x0000009d00007202 */ /* 0x002fca0000000f00 */
[----:B------:R1:W-:Y:S04]  /*12290*/  STL [R1+0x780], R0 ;  /* 0x0007800001007387 */ /* 0x0003e80000100800 */
[----:B------:R1:W-:Y:S02]  /*122a0*/  STL [R1+0x78c], R166 ;  /* 0x00078ca601007387 */ /* 0x0003e40000100800 */
[----:B-1----:R-:W-:Y:S02]  /*122b0*/  IMAD.MOV.U32 R0, RZ, RZ, R167 ;  /* 0x000000ffff007224 */ /* 0x002fe400078e00a7 */
        /* <DEDUP_REMOVED lines=10> */
[----:B------:R1:W-:Y:S04]  /*12360*/  STL [R1+0x7a4], R158 ;  /* 0x0007a49e01007387 */ /* 0x0003e80000100800 */
[----:B------:R-:W4:Y:S01]  /*12370*/  LDL.LU.64 R156, [R1+0x800] ;  /* 0x00080000019c7983 */ /* 0x000f220000300a00 */
[----:B-1----:R-:W-:-:S05]  /*12380*/  IMAD.MOV.U32 R0, RZ, RZ, R159 ;  /* 0x000000ffff007224 */ /* 0x002fca00078e009f */
[----:B------:R1:W-:Y:S04]  /*12390*/  STL [R1+0x7a0], R0 ;  /* 0x0007a00001007387 */ /* 0x0003e80000100800 */
[----:B------:R1:W-:Y:S04]  /*123a0*/  STL [R1+0x7ac], R160 ;  /* 0x0007aca001007387 */ /* 0x0003e80000100800 */
[----:B------:R-:W4:Y:S01]  /*123b0*/  LDL.LU.64 R158, [R1+0x808] ;  /* 0x00080800019e7983 */ /* 0x000f220000300a00 */
[----:B-1----:R-:W-:-:S03]  /*123c0*/  IMAD.MOV.U32 R0, RZ, RZ, R161 ;  /* 0x000000ffff007224 */ /* 0x002fc600078e00a1 */
[----:B------:R-:W-:Y:S04]  /*123d0*/  STL [R1+0x7b4], R162 ;  /* 0x0007b4a201007387 */ /* 0x000fe80000100800 */
[----:B------:R1:W-:Y:S04]  /*123e0*/  STL [R1+0x7a8], R0 ;  /* 0x0007a80001007387 */ /* 0x0003e80000100800 */
[----:B------:R-:W4:Y:S01]  /*123f0*/  LDL.LU.64 R160, [R1+0x810] ;  /* 0x0008100001a07983 */ /* 0x000f220000300a00 */
[----:B-1----:R-:W-:-:S03]  /*12400*/  MOV R0, R163 ;  /* 0x000000a300007202 */ /* 0x002fc60000000f00 */
[----:B---3--:R-:W-:Y:S04]  /*12410*/  STL [R1+0x7bc], R148 ;  /* 0x0007bc9401007387 */ /* 0x008fe80000100800 */
[----:B------:R1:W-:Y:S04]  /*12420*/  STL [R1+0x7b0], R0 ;  /* 0x0007b00001007387 */ /* 0x0003e80000100800 */
[----:B------:R-:W3:Y:S01]  /*12430*/  LDL.LU.64 R162, [R1+0x818] ;  /* 0x0008180001a27983 */ /* 0x000ee20000300a00 */
[----:B-1----:R-:W-:-:S03]  /*12440*/  IMAD.MOV.U32 R0, RZ, RZ, R149 ;  /* 0x000000ffff007224 */ /* 0x002fc600078e0095 */
[----:B--2---:R-:W-:Y:S04]  /*12450*/  STL [R1+0x7c4], R164 ;  /* 0x0007c4a401007387 */ /* 0x004fe80000100800 */
[----:B------:R1:W-:Y:S02]  /*12460*/  STL [R1+0x7b8], R0 ;  /* 0x0007b80001007387 */ /* 0x0003e40000100800 */
[----:B-1----:R-:W-:Y:S02]  /*12470*/  IMAD.MOV.U32 R0, RZ, RZ, R165 ;  /* 0x000000ffff007224 */ /* 0x002fe400078e00a5 */
[----:B------:R-:W2:Y:S04]  /*12480*/  LDL.LU.64 R164, [R1+0x820] ;  /* 0x0008200001a47983 */ /* 0x000ea80000300a00 */
        /* <DEDUP_REMOVED lines=27> */
[----:B------:R-:W-:Y:S04]  /*12640*/  STL [R1+0x804], R158 ;  /* 0x0008049e01007387 */ /* 0x000fe80000100800 */
[----:B------:R1:W-:Y:S04]  /*12650*/  STL [R1+0x7f8], R0 ;  /* 0x0007f80001007387 */ /* 0x0003e80000100800 */
[----:B------:R-:W4:Y:S01]  /*12660*/  LDL.LU.64 R156, [R1+0x858] ;  /* 0x00085800019c7983 */ /* 0x000f220000300a00 */
[----:B-1----:R-:W-:-:S03]  /*12670*/  IMAD.MOV.U32 R0, RZ, RZ, R159 ;  /* 0x000000ffff007224 */ /* 0x002fc600078e009f */
[----:B------:R-:W-:Y:S04]  /*12680*/  STL [R1+0x80c], R160 ;  /* 0x00080ca001007387 */ /* 0x000fe80000100800 */
[----:B------:R1:W-:Y:S04]  /*12690*/  STL [R1+0x800], R0 ;  /* 0x0008000001007387 */ /* 0x0003e80000100800 */
[----:B------:R-:W4:Y:S01]  /*126a0*/  LDL.LU.64 R158, [R1+0x860] ;  /* 0x00086000019e7983 */ /* 0x000f220000300a00 */
[----:B-1----:R-:W-:-:S03]  /*126b0*/  IMAD.MOV.U32 R0, RZ, RZ, R161 ;  /* 0x000000ffff007224 */ /* 0x002fc600078e00a1 */
[----:B---3--:R-:W-:Y:S04]  /*126c0*/  STL [R1+0x814], R162 ;  /* 0x000814a201007387 */ /* 0x008fe80000100800 */
[----:B------:R1:W-:Y:S04]  /*126d0*/  STL [R1+0x808], R0 ;  /* 0x0008080001007387 */ /* 0x0003e80000100800 */
[----:B------:R-:W3:Y:S04]  /*126e0*/  LDL.LU.64 R148, [R1+0x868] ;  /* 0x0008680001947983 */ /* 0x000ee80000300a00 */
[----:B------:R-:W3:Y:S01]  /*126f0*/  LDL.LU.64 R160, [R1+0x870] ;  /* 0x0008700001a07983 */ /* 0x000ee20000300a00 */
[----:B-1----:R-:W-:-:S05]  /*12700*/  MOV R0, R163 ;  /* 0x000000a300007202 */ /* 0x002fca0000000f00 */
[----:B------:R1:W-:Y:S04]  /*12710*/  STL [R1+0x810], R0 ;  /* 0x0008100001007387 */ /* 0x0003e80000100800 */
[----:B--2---:R2:W-:Y:S01]  /*12720*/  STL [R1+0x81c], R164 ;  /* 0x00081ca401007387 */ /* 0x0045e20000100800 */
[----:B-1----:R-:W-:-:S03]  /*12730*/  IMAD.MOV.U32 R0, RZ, RZ, R165 ;  /* 0x000000ffff007224 */ /* 0x002fc600078e00a5 */
[----:B------:R-:W3:Y:S04]  /*12740*/  LDL.LU.64 R162, [R1+0x878] ;  /* 0x0008780001a27983 */ /* 0x000ee80000300a00 */
[----:B----4-:R-:W-:Y:S04]  /*12750*/  STL [R1+0x824], R152 ;  /* 0x0008249801007387 */ /* 0x010fe80000100800 */
[----:B------:R1:W-:Y:S04]  /*12760*/  STL [R1+0x818], R0 ;  /* 0x0008180001007387 */ /* 0x0003e80000100800 */
[----:B--2---:R-:W2:Y:S01]  /*12770*/  LDL.LU.64 R164, [R1+0x880] ;  /* 0x0008800001a47983 */ /* 0x004ea20000300a00 */
[----:B-1----:R-:W-:-:S03]  /*12780*/  IMAD.MOV.U32 R0, RZ, RZ, R153 ;  /* 0x000000ffff007224 */ /* 0x002fc600078e0099 */
[----:B------:R-:W-:Y:S04]  /*12790*/  STL [R1+0x82c], R150 ;  /* 0x00082c9601007387 */ /* 0x000fe80000100800 */
[----:B------:R1:W-:Y:S04]  /*127a0*/  STL [R1+0x820], R0 ;  /* 0x0008200001007387 */ /* 0x0003e80000100800 */
[----:B------:R-:W4:Y:S01]  /*127b0*/  LDL.LU.64 R152, [R1+0x888] ;  /* 0x0008880001987983 */ /* 0x000f220000300a00 */
[----:B-1----:R-:W-:-:S03]  /*127c0*/  MOV R0, R151 ;  /* 0x0000009700007202 */ /* 0x002fc60000000f00 */
        /* <DEDUP_REMOVED lines=25> */
[----:B------:R3:W-:Y:S02]  /*12960*/  STL [R1+0x858], R0 ;  /* 0x0008580001007387 */ /* 0x0007e40000100800 */
[----:B---3--:R-:W-:Y:S02]  /*12970*/  IMAD.MOV.U32 R0, RZ, RZ, R149 ;  /* 0x000000ffff007224 */ /* 0x008fe400078e0095 */
[----:B------:R-:W-:Y:S04]  /*12980*/  STL [R1+0x864], R148 ;  /* 0x0008649401007387 */ /* 0x000fe80000100800 */
[----:B------:R-:W-:Y:S04]  /*12990*/  STL [R1+0x86c], R160 ;  /* 0x00086ca001007387 */ /* 0x000fe80000100800 */
[----:B------:R1:W-:Y:S02]  /*129a0*/  STL [R1+0x860], R0 ;  /* 0x0008600001007387 */ /* 0x0003e40000100800 */
[----:B-1----:R-:W-:-:S02]  /*129b0*/  IMAD.MOV.U32 R0, RZ, RZ, R161 ;  /* 0x000000ffff007224 */ /* 0x002fc400078e00a1 */
[----:B------:R-:W-:Y:S04]  /*129c0*/  STL [R1+0x874], R162 ;  /* 0x000874a201007387 */ /* 0x000fe80000100800 */
[----:B------:R1:W-:Y:S04]  /*129d0*/  STL [R1+0x868], R0 ;  /* 0x0008680001007387 */ /* 0x0003e80000100800 */
[----:B------:R-:W3:Y:S01]  /*129e0*/  LDL.LU.64 R160, [R1+0x8d0] ;  /* 0x0008d00001a07983 */ /* 0x000ee20000300a00 */
[----:B-1----:R-:W-:-:S03]  /*129f0*/  MOV R0, R163 ;  /* 0x000000a300007202 */ /* 0x002fc60000000f00 */
[----:B--2---:R-:W-:Y:S04]  /*12a00*/  STL [R1+0x87c], R164 ;  /* 0x00087ca401007387 */ /* 0x004fe80000100800 */
[----:B------:R1:W-:Y:S04]  /*12a10*/  STL [R1+0x870], R0 ;  /* 0x0008700001007387 */ /* 0x0003e80000100800 */
[----:B------:R-:W2:Y:S01]  /*12a20*/  LDL.LU.64 R162, [R1+0x8d8] ;  /* 0x0008d80001a27983 */ /* 0x000ea20000300a00 */
[----:B-1----:R-:W-:-:S03]  /*12a30*/  IMAD.MOV.U32 R0, RZ, RZ, R165 ;  /* 0x000000ffff007224 */ /* 0x002fc600078e00a5 */
[----:B----4-:R-:W-:Y:S04]  /*12a40*/  STL [R1+0x884], R152 ;  /* 0x0008849801007387 */ /* 0x010fe80000100800 */
        /* <DEDUP_REMOVED lines=32> */
[----:B------:R-:W4:Y:S04]  /*12c50*/  LDL.LU.64 R158, [R1+0x918] ;  /* 0x00091800019e7983 */ /* 0x000f280000300a00 */
[----:B------:R-:W-:Y:S01]  /*12c60*/  STL [R1+0x8c0], R69 ;  /* 0x0008c04501007387 */ /* 0x000fe20000100800 */
[----:B---3--:R-:W-:-:S03]  /*12c70*/  IMAD.MOV.U32 R0, RZ, RZ, R161 ;  /* 0x000000ffff007224 */ /* 0x008fc600078e00a1 */
[----:B------:R1:W-:Y:S04]  /*12c80*/  STL [R1+0x8cc], R160 ;  /* 0x0008cca001007387 */ /* 0x0003e80000100800 */
[----:B-1----:R-:W3:Y:S04]  /*12c90*/  LDL.LU.64 R160, [R1+0x920] ;  /* 0x0009200001a07983 */ /* 0x002ee80000300a00 */
[----:B------:R1:W-:Y:S04]  /*12ca0*/  STL [R1+0x8c8], R0 ;  /* 0x0008c80001007387 */ /* 0x0003e80000100800 */
[----:B--2---:R2:W-:Y:S04]  /*12cb0*/  STL [R1+0x8d4], R162 ;  /* 0x0008d4a201007387 */ /* 0x0045e80000100800 */
[----:B------:R-:W3:Y:S01]  /*12cc0*/  LDL.LU.64 R146, [R1+0x928] ;  /* 0x0009280001927983 */ /* 0x000ee20000300a00 */
[----:B-1----:R-:W-:-:S03]  /*12cd0*/  IMAD.MOV.U32 R0, RZ, RZ, R163 ;  /* 0x000000ffff007224 */ /* 0x002fc600078e00a3 */
[----:B----4-:R-:W-:Y:S04]  /*12ce0*/  STL [R1+0x8dc], R164 ;  /* 0x0008dca401007387 */ /* 0x010fe80000100800 */
[----:B------:R1:W-:Y:S04]  /*12cf0*/  STL [R1+0x8d0], R0 ;  /* 0x0008d00001007387 */ /* 0x0003e80000100800 */
[----:B--2---:R-:W2:Y:S01]  /*12d00*/  LDL.LU.64 R162, [R1+0x930] ;  /* 0x0009300001a27983 */ /* 0x004ea20000300a00 */
[----:B-1----:R-:W-:-:S03]  /*12d10*/  MOV R0, R165 ;  /* 0x000000a500007202 */ /* 0x002fc60000000f00 */
[----:B------:R-:W-:Y:S04]  /*12d20*/  STL [R1+0x8e4], R152 ;  /* 0x0008e49801007387 */ /* 0x000fe80000100800 */
[----:B------:R1:W-:Y:S04]  /*12d30*/  STL [R1+0x8d8], R0 ;  /* 0x0008d80001007387 */ /* 0x0003e80000100800 */
[----:B------:R-:W4:Y:S04]  /*12d40*/  LDL.LU.64 R164, [R1+0x938] ;  /* 0x0009380001a47983 */ /* 0x000f280000300a00 */
[----:B------:R-:W4:Y:S01]  /*12d50*/  LDL.LU.64 R148, [R1+0x940] ;  /* 0x0009400001947983 */ /* 0x000f220000300a00 */
[----:B-1----:R-:W-:-:S05]  /*12d60*/  IMAD.MOV.U32 R0, RZ, RZ, R153 ;  /* 0x000000ffff007224 */ /* 0x002fca00078e0099 */
[----:B------:R1:W-:Y:S04]  /*12d70*/  STL [R1+0x8e0], R0 ;  /* 0x0008e00001007387 */ /* 0x0003e80000100800 */
[----:B------:R-:W-:Y:S01]  /*12d80*/  STL [R1+0x8ec], R154 ;  /* 0x0008ec9a01007387 */ /* 0x000fe20000100800 */
[----:B-1----:R-:W-:-:S03]  /*12d90*/  IMAD.MOV.U32 R0, RZ, RZ, R155 ;  /* 0x000000ffff007224 */ /* 0x002fc600078e009b */
[----:B------:R-:W4:Y:S04]  /*12da0*/  LDL.LU.64 R150, [R1+0x948] ;  /* 0x0009480001967983 */ /* 0x000f280000300a00 */
[----:B------:R1:W-:Y:S04]  /*12db0*/  STL [R1+0x8e8], R0 ;  /* 0x0008e80001007387 */ /* 0x0003e80000100800 */
[----:B------:R1:W-:Y:S04]  /*12dc0*/  STL [R1+0x8f4], R166 ;  /* 0x0008f4a601007387 */ /* 0x0003e80000100800 */
[----:B------:R-:W4:Y:S01]  /*12dd0*/  LDL.LU.64 R152, [R1+0x950] ;  /* 0x0009500001987983 */ /* 0x000f220000300a00 */
[----:B-1----:R-:W-:-:S03]  /*12de0*/  MOV R0, R167 ;  /* 0x000000a700007202 */ /* 0x002fc60000000f00 */
[----:B------:R-:W4:Y:S04]  /*12df0*/  LDL.LU.64 R166, [R1+0x958] ;  /* 0x0009580001a67983 */ /* 0x000f280000300a00 */
[----:B------:R1:W-:Y:S04]  /*12e00*/  STL [R1+0x8f0], R0 ;  /* 0x0008f00001007387 */ /* 0x0003e80000100800 */
[----:B------:R1:W-:Y:S02]  /*12e10*/  STL [R1+0x8fc], R168 ;  /* 0x0008fca801007387 */ /* 0x0003e40000100800 */
[----:B-1----:R-:W-:-:S02]  /*12e20*/  IMAD.MOV.U32 R0, RZ, RZ, R169 ;  /* 0x000000ffff007224 */ /* 0x002fc400078e00a9 */
[----:B------:R-:W4:Y:S04]  /*12e30*/  LDL.LU.64 R168, [R1+0x960] ;  /* 0x0009600001a87983 */ /* 0x000f280000300a00 */
        /* <DEDUP_REMOVED lines=13> */
[----:B------:R3:W-:Y:S02]  /*12f10*/  STL [R1+0x910], R0 ;  /* 0x0009100001007387 */ /* 0x0007e40000100800 */
[----:B---3--:R-:W-:Y:S02]  /*12f20*/  IMAD.MOV.U32 R0, RZ, RZ, R161 ;  /* 0x000000ffff007224 */ /* 0x008fe400078e00a1 */
[----:B------:R1:W-:Y:S04]  /*12f30*/  STL [R1+0x91c], R160 ;  /* 0x00091ca001007387 */ /* 0x0003e80000100800 */
[----:B------:R-:W-:Y:S04]  /*12f40*/  STL [R1+0x924], R146 ;  /* 0x0009249201007387 */ /* 0x000fe80000100800 */
[----:B------:R3:W-:Y:S04]  /*12f50*/  STL [R1+0x918], R0 ;  /* 0x0009180001007387 */ /* 0x0007e80000100800 */
[----:B-1----:R-:W4:Y:S01]  /*12f60*/  LDL.LU.64 R160, [R1+0x9a0] ;  /* 0x0009a00001a07983 */ /* 0x002f220000300a00 */
[----:B---3--:R-:W-:-:S03]  /*12f70*/  MOV R0, R147 ;  /* 0x0000009300007202 */ /* 0x008fc60000000f00 */
[----:B--2---:R-:W-:Y:S04]  /*12f80*/  STL [R1+0x92c], R162 ;  /* 0x00092ca201007387 */ /* 0x004fe80000100800 */
[----:B------:R1:W-:Y:S02]  /*12f90*/  STL [R1+0x920], R0 ;  /* 0x0009200001007387 */ /* 0x0003e40000100800 */
[----:B-1----:R-:W-:Y:S02]  /*12fa0*/  IMAD.MOV.U32 R0, RZ, RZ, R163 ;  /* 0x000000ffff007224 */ /* 0x002fe400078e00a3 */
[----:B------:R-:W2:Y:S04]  /*12fb0*/  LDL.LU.64 R162, [R1+0x990] ;  /* 0x0009900001a27983 */ /* 0x000ea80000300a00 */
[----:B------:R1:W-:Y:S04]  /*12fc0*/  STL [R1+0x928], R0 ;  /* 0x0009280001007387 */ /* 0x0003e80000100800 */
[----:B----4-:R3:W-:Y:S01]  /*12fd0*/  STL [R1+0x934], R164 ;  /* 0x000934a401007387 */ /* 0x0107e20000100800 */
[----:B-1----:R-:W-:-:S03]  /*12fe0*/  IMAD.MOV.U32 R0, RZ, RZ, R165 ;  /* 0x000000ffff007224 */ /* 0x002fc600078e00a5 */
[----:B------:R-:W-:Y:S04]  /*12ff0*/  STL [R1+0x93c], R148 ;  /* 0x00093c9401007387 */ /* 0x000fe80000100800 */
[----:B------:R1:W-:Y:S04]  /*13000*/  STL [R1+0x930], R0 ;  /* 0x0009300001007387 */ /* 0x0003e80000100800 */
[----:B---3--:R-:W3:Y:S01]  /*13010*/  LDL.LU.64 R164, [R1+0x998] ;  /* 0x0009980001a47983 */ /* 0x008ee20000300a00 */
[----:B-1----:R-:W-:-:S03]  /*13020*/  MOV R0, R149 ;  /* 0x0000009500007202 */ /* 0x002fc60000000f00 */
[----:B------:R-:W-:Y:S04]  /*13030*/  STL [R1+0x944], R150 ;  /* 0x0009449601007387 */ /* 0x000fe80000100800 */
[----:B------:R1:W-:Y:S02]  /*13040*/  STL [R1+0x938], R0 ;  /* 0x0009380001007387 */ /* 0x0003e40000100800 */
[----:B-1----:R-:W-:Y:S02]  /*13050*/  IMAD.MOV.U32 R0, RZ, RZ, R151 ;  /* 0x000000ffff007224 */ /* 0x002fe400078e0097 */
[----:B------:R-:W-:Y:S04]  /*13060*/  STL [R1+0x94c], R152 ;  /* 0x00094c9801007387 */ /* 0x000fe80000100800 */
[----:B------:R1:W-:Y:S04]  /*13070*/  STL [R1+0x940], R0 ;  /* 0x0009400001007387 */ /* 0x0003e80000100800 */
[----:B------:R-:W-:Y:S01]  /*13080*/  STL [R1+0x954], R166 ;  /* 0x000954a601007387 */ /* 0x000fe20000100800 */
[----:B-1----:R-:W-:-:S05]  /*13090*/  IMAD.MOV.U32 R0, RZ, RZ, R153 ;  /* 0x000000ffff007224 */ /* 0x002fca00078e0099 */
[----:B------:R1:W-:Y:S02]  /*130a0*/  STL [R1+0x948], R0 ;  /* 0x0009480001007387 */ /* 0x0003e40000100800 */
[----:B-1----:R-:W-:Y:S02]  /*130b0*/  MOV R0, R167 ;  /* 0x000000a700007202 */ /* 0x002fe40000000f00 */
[----:B------:R-:W4:Y:S04]  /*130c0*/  LDL.LU.64 R166, [R1+0x9a8] ;  /* 0x0009a80001a67983 */ /* 0x000f280000300a00 */
[----:B------:R1:W-:Y:S04]  /*130d0*/  STL [R1+0x950], R0 ;  /* 0x0009500001007387 */ /* 0x0003e80000100800 */
[----:B------:R1:W-:Y:S02]  /*130e0*/  STL [R1+0x95c], R168 ;  /* 0x00095ca801007387 */ /* 0x0003e40000100800 */
[----:B-1----:R-:W-:-:S02]  /*130f0*/  IMAD.MOV.U32 R0, RZ, RZ, R169 ;  /* 0x000000ffff007224 */ /* 0x002fc400078e00a9 */
[----:B------:R-:W-:Y:S04]  /*13100*/  STL [R1+0x964], R154 ;  /* 0x0009649a01007387 */ /* 0x000fe80000100800 */
[----:B------:R1:W-:Y:S04]  /*13110*/  STL [R1+0x958], R0 ;  /* 0x0009580001007387 */ /* 0x0003e80000100800 */
[----:B------:R-:W4:Y:S01]  /*13120*/  LDL.LU.64 R168, [R1+0x9b0] ;  /* 0x0009b00001a87983 */ /* 0x000f220000300a00 */
[----:B-1----:R-:W-:-:S03]  /*13130*/  IMAD.MOV.U32 R0, RZ, RZ, R155 ;  /* 0x000000ffff007224 */ /* 0x002fc600078e009b */
[----:B------:R-:W-:Y:S04]  /*13140*/  STL [R1+0x96c], R170 ;  /* 0x00096caa01007387 */ /* 0x000fe80000100800 */
[----:B------:R1:W-:Y:S02]  /*13150*/  STL [R1+0x960], R0 ;  /* 0x0009600001007387 */ /* 0x0003e40000100800 */
[----:B-1----:R-:W-:Y:S02]  /*13160*/  MOV R0, R171 ;  /* 0x000000ab00007202 */ /* 0x002fe40000000f00 */
[----:B------:R-:W4:Y:S04]  /*13170*/  LDL.LU.64 R170, [R1+0x9b8] ;  /* 0x0009b80001aa7983 */ /* 0x000f280000300a00 */
[----:B------:R1:W-:Y:S04]  /*13180*/  STL [R1+0x968], R0 ;  /* 0x0009680001007387 */ /* 0x0003e80000100800 */
[----:B------:R-:W-:Y:S01]  /*13190*/  STL [R1+0x974], R156 ;  /* 0x0009749c01007387 */ /* 0x000fe20000100800 */
[----:B-1----:R-:W-:-:S03]  /*131a0*/  IMAD.MOV.U32 R0, RZ, RZ, R157 ;  /* 0x000000ffff007224 */ /* 0x002fc600078e009d */
[----:B------:R-:W-:Y:S04]  /*131b0*/  STL [R1+0x97c], R158 ;  /* 0x00097c9e01007387 */ /* 0x000fe80000100800 */
[----:B------:R1:W-:Y:S04]  /*131c0*/  STL [R1+0x970], R0 ;  /* 0x0009700001007387 */ /* 0x0003e80000100800 */
[----:B------:R-:W4:Y:S04]  /*131d0*/  LDL.LU.64 R140, [R1+0x9c0] ;  /* 0x0009c000018c7983 */ /* 0x000f280000300a00 */
[----:B------:R-:W4:Y:S01]  /*131e0*/  LDL.LU.64 R142, [R1+0x9c8] ;  /* 0x0009c800018e7983 */ /* 0x000f220000300a00 */
[----:B-1----:R-:W-:-:S05]  /*131f0*/  IMAD.MOV.U32 R0, RZ, RZ, R159 ;  /* 0x000000ffff007224 */ /* 0x002fca00078e009f */
[----:B------:R1:W-:Y:S04]  /*13200*/  STL [R1+0x978], R0 ;  /* 0x0009780001007387 */ /* 0x0003e80000100800 */
[----:B------:R-:W-:Y:S04]  /*13210*/  STL [R1+0x988], R160 ;  /* 0x000988a001007387 */ /* 0x000fe80000100800 */
[----:B------:R-:W4:Y:S01]  /*13220*/  LDL.LU.64 R144, [R1+0x9d0] ;  /* 0x0009d00001907983 */ /* 0x000f220000300a00 */
[----:B-1----:R-:W-:-:S03]  /*13230*/  MOV R0, R161 ;  /* 0x000000a100007202 */ /* 0x002fc60000000f00 */
[----:B------:R-:W4:Y:S04]  /*13240*/  LDL.LU.64 R146, [R1+0x9d8] ;  /* 0x0009d80001927983 */ /* 0x000f280000300a00 */
[----:B------:R1:W-:Y:S04]  /*13250*/  STL [R1+0x984], R0 ;  /* 0x0009840001007387 */ /* 0x0003e80000100800 */
[----:B--2---:R-:W-:Y:S04]  /*13260*/  STL [R1+0x990], R162 ;  /* 0x000990a201007387 */ /* 0x004fe80000100800 */
[----:B------:R-:W2:Y:S01]  /*13270*/  LDL.LU.64 R148, [R1+0x9e0] ;  /* 0x0009e00001947983 */ /* 0x000ea20000300a00 */
[----:B-1----:R-:W-:-:S03]  /*13280*/  IMAD.MOV.U32 R0, RZ, RZ, R163 ;  /* 0x000000ffff007224 */ /* 0x002fc600078e00a3 */
[----:B------:R-:W2:Y:S04]  /*13290*/  LDL.LU.64 R150, [R1+0x9e8] ;  /* 0x0009e80001967983 */ /* 0x000ea80000300a00 */
[----:B------:R1:W-:Y:S04]  /*132a0*/  STL [R1+0x98c], R0 ;  /* 0x00098c0001007387 */ /* 0x0003e80000100800 */
[----:B---3--:R-:W-:Y:S04]  /*132b0*/  STL [R1+0x998], R164 ;  /* 0x000998a401007387 */ /* 0x008fe80000100800 */
[----:B------:R-:W3:Y:S01]  /*132c0*/  LDL.LU.64 R152, [R1+0x9f0] ;  /* 0x0009f00001987983 */ /* 0x000ee20000300a00 */
[----:B-1----:R-:W-:-:S03]  /*132d0*/  IMAD.MOV.U32 R0, RZ, RZ, R165 ;  /* 0x000000ffff007224 */ /* 0x002fc600078e00a5 */
[----:B------:R-:W3:Y:S04]  /*132e0*/  LDL.LU.64 R154, [R1+0x9f8] ;  /* 0x0009f800019a7983 */ /* 0x000ee80000300a00 */
[----:B------:R1:W-:Y:S04]  /*132f0*/  STL [R1+0x994], R0 ;  /* 0x0009940001007387 */ /* 0x0003e80000100800 */
[----:B------:R-:W-:Y:S04]  /*13300*/  STL [R1+0x9a0], R90 ;  /* 0x0009a05a01007387 */ /* 0x000fe80000100800 */
[----:B------:R-:W3:Y:S04]  /*13310*/  LDL.LU.64 R156, [R1+0xa00] ;  /* 0x000a0000019c7983 */ /* 0x000ee80000300a00 */
[----:B------:R-:W-:Y:S04]  /*13320*/  STL [R1+0x99c], R91 ;  /* 0x00099c5b01007387 */ /* 0x000fe80000100800 */
[----:B------:R-:W3:Y:S04]  /*13330*/  LDL.LU.64 R158, [R1+0xa08] ;  /* 0x000a0800019e7983 */ /* 0x000ee80000300a00 */
[----:B----4-:R-:W-:Y:S04]  /*13340*/  STL [R1+0x9a8], R166 ;  /* 0x0009a8a601007387 */ /* 0x010fe80000100800 */
[----:B------:R-:W4:Y:S01]  /*13350*/  LDL.LU.64 R160, [R1+0xa10] ;  /* 0x000a100001a07983 */ /* 0x000f220000300a00 */
[----:B-1----:R-:W-:-:S03]  /*13360*/  MOV R0, R167 ;  /* 0x000000a700007202 */ /* 0x002fc60000000f00 */
[----:B------:R-:W4:Y:S04]  /*13370*/  LDL.LU.64 R162, [R1+0xa18] ;  /* 0x000a180001a27983 */ /* 0x000f280000300a00 */
[----:B------:R1:W-:Y:S04]  /*13380*/  STL [R1+0x9a4], R0 ;  /* 0x0009a40001007387 */ /* 0x0003e80000100800 */
[----:B------:R1:W-:Y:S04]  /*13390*/  STL [R1+0x9b0], R168 ;  /* 0x0009b0a801007387 */ /* 0x0003e80000100800 */
[----:B------:R-:W4:Y:S01]  /*133a0*/  LDL.LU.64 R164, [R1+0xa20] ;  /* 0x000a200001a47983 */ /* 0x000f220000300a00 */
[----:B-1----:R-:W-:-:S03]  /*133b0*/  IMAD.MOV.U32 R0, RZ, RZ, R169 ;  /* 0x000000ffff007224 */ /* 0x002fc600078e00a9 */
[----:B------:R-:W4:Y:S04]  /*133c0*/  LDL.LU.64 R166, [R1+0xa28] ;  /* 0x000a280001a67983 */ /* 0x000f280000300a00 */
[----:B------:R1:W-:Y:S04]  /*133d0*/  STL [R1+0x9ac], R0 ;  /* 0x0009ac0001007387 */ /* 0x0003e80000100800 */
[----:B------:R1:W-:Y:S04]  /*133e0*/  STL [R1+0x9b8], R170 ;  /* 0x0009b8aa01007387 */ /* 0x0003e80000100800 */
[----:B------:R-:W4:Y:S01]  /*133f0*/  LDL.LU.64 R168, [R1+0xa30] ;  /* 0x000a300001a87983 */ /* 0x000f220000300a00 */
[----:B-1----:R-:W-:-:S03]  /*13400*/  IMAD.MOV.U32 R0, RZ, RZ, R171 ;  /* 0x000000ffff007224 */ /* 0x002fc600078e00ab */
[----:B------:R-:W4:Y:S04]  /*13410*/  LDL.LU.64 R170, [R1+0xa38] ;  /* 0x000a380001aa7983 */ /* 0x000f280000300a00 */
[----:B------:R1:W-:Y:S04]  /*13420*/  STL [R1+0x9b4], R0 ;  /* 0x0009b40001007387 */ /* 0x0003e80000100800 */
[----:B------:R-:W-:Y:S01]  /*13430*/  STL [R1+0x9c0], R140 ;  /* 0x0009c08c01007387 */ /* 0x000fe20000100800 */
[----:B-1----:R-:W-:-:S03]  /*13440*/  MOV R0, R141 ;  /* 0x0000008d00007202 */ /* 0x002fc60000000f00 */
[----:B------:R-:W-:Y:S04]  /*13450*/  STL [R1+0x9c8], R142 ;  /* 0x0009c88e01007387 */ /* 0x000fe80000100800 */
[----:B------:R1:W-:Y:S02]  /*13460*/  STL [R1+0x9bc], R0 ;  /* 0x0009bc0001007387 */ /* 0x0003e40000100800 */
[----:B-1----:R-:W-:Y:S01]  /*13470*/  IMAD.MOV.U32 R0, RZ, RZ, R143 ;  /* 0x000000ffff007224 */ /* 0x002fe200078e008f */
[----:B------:R-:W-:-:S04]  /*13480*/  SHF.R.S32.HI R4, RZ, 0x1f, R203 ;  /* 0x0000001fff047819 */ /* 0x000fc800000114cb */
[----:B------:R-:W-:-:S04]  /*13490*/  LEA.HI R4, R4, R203, RZ, 0x6 ;  /* 0x000000cb04047211 */ /* 0x000fc800078f30ff */
[----:B------:R-:W-:-:S04]  /*134a0*/  SHF.R.S32.HI R4, RZ, 0x6, R4 ;  /* 0x00000006ff047819 */ /* 0x000fc80000011404 */
[----:B------:R-:W-:Y:S01]  /*134b0*/  VIMNMX R5, PT, PT, R4, 0x2, !PT ;  /* 0x0000000204057848 */ /* 0x000fe20007fe0100 */
[----:B------:R-:W-:Y:S04]  /*134c0*/  STL [R1+0x9d0], R144 ;  /* 0x0009d09001007387 */ /* 0x000fe80000100800 */
[----:B------:R1:W-:Y:S04]  /*134d0*/  STL [R1+0x9c4], R0 ;  /* 0x0009c40001007387 */ /* 0x0003e80000100800 */
[----:B------:R-:W-:Y:S01]  /*134e0*/  STL [R1+0x9d8], R146 ;  /* 0x0009d89201007387 */ /* 0x000fe20000100800 */
[----:B-1----:R-:W-:-:S05]  /*134f0*/  IMAD.MOV.U32 R0, RZ, RZ, R145 ;  /* 0x000000ffff007224 */ /* 0x002fca00078e0091 */
[----:B------:R1:W-:Y:S02]  /*13500*/  STL [R1+0x9cc], R0 ;  /* 0x0009cc0001007387 */ /* 0x0003e40000100800 */
[----:B-1----:R-:W-:Y:S02]  /*13510*/  MOV R0, R147 ;  /* 0x0000009300007202 */ /* 0x002fe40000000f00 */
[----:B--2---:R-:W-:Y:S04]  /*13520*/  STL [R1+0x9e0], R148 ;  /* 0x0009e09401007387 */ /* 0x004fe80000100800 */
[----:B------:R1:W-:Y:S04]  /*13530*/  STL [R1+0x9d4], R0 ;  /* 0x0009d40001007387 */ /* 0x0003e80000100800 */
[----:B------:R-:W-:Y:S01]  /*13540*/  STL [R1+0x9e8], R150 ;  /* 0x0009e89601007387 */ /* 0x000fe20000100800 */
[----:B-1----:R-:W-:-:S05]  /*13550*/  IMAD.MOV.U32 R0, RZ, RZ, R149 ;  /* 0x000000ffff007224 */ /* 0x002fca00078e0095 */
[----:B------:R1:W-:Y:S04]  /*13560*/  STL [R1+0x9dc], R0 ;  /* 0x0009dc0001007387 */ /* 0x0003e80000100800 */
[----:B---3--:R-:W-:Y:S01]  /*13570*/  STL [R1+0x9f0], R152 ;  /* 0x0009f09801007387 */ /* 0x008fe20000100800 */
[----:B-1----:R-:W-:-:S05]  /*13580*/  IMAD.MOV.U32 R0, RZ, RZ, R151 ;  /* 0x000000ffff007224 */ /* 0x002fca00078e0097 */
[----:B------:R1:W-:Y:S04]  /*13590*/  STL [R1+0x9e4], R0 ;  /* 0x0009e40001007387 */ /* 0x0003e80000100800 */
[----:B------:R-:W-:Y:S01]  /*135a0*/  STL [R1+0x9f8], R154 ;  /* 0x0009f89a01007387 */ /* 0x000fe20000100800 */
[----:B-1----:R-:W-:-:S05]  /*135b0*/  MOV R0, R153 ;  /* 0x0000009900007202 */ /* 0x002fca0000000f00 */
[----:B------:R1:W-:Y:S04]  /*135c0*/  STL [R1+0x9ec], R0 ;  /* 0x0009ec0001007387 */ /* 0x0003e80000100800 */
[----:B------:R-:W-:Y:S01]  /*135d0*/  STL [R1+0xa00], R156 ;  /* 0x000a009c01007387 */ /* 0x000fe20000100800 */
[----:B-1----:R-:W-:-:S05]  /*135e0*/  IMAD.MOV.U32 R0, RZ, RZ, R155 ;  /* 0x000000ffff007224 */ /* 0x002fca00078e009b */
[----:B------:R1:W-:Y:S04]  /*135f0*/  STL [R1+0x9f4], R0 ;  /* 0x0009f40001007387 */ /* 0x0003e80000100800 */
[----:B------:R-:W-:Y:S01]  /*13600*/  STL [R1+0xa08], R158 ;  /* 0x000a089e01007387 */ /* 0x000fe20000100800 */
[----:B-1----:R-:W-:-:S05]  /*13610*/  IMAD.MOV.U32 R0, RZ, RZ, R157 ;  /* 0x000000ffff007224 */ /* 0x002fca00078e009d */
[----:B------:R1:W-:Y:S04]  /*13620*/  STL [R1+0x9fc], R0 ;  /* 0x0009fc0001007387 */ /* 0x0003e80000100800 */
[----:B----4-:R-:W-:Y:S01]  /*13630*/  STL [R1+0xa10], R160 ;  /* 0x000a10a001007387 */ /* 0x010fe20000100800 */
        /* <DEDUP_REMOVED lines=15> */
[----:B-1----:R-:W-:Y:S02]  /*13730*/  IMAD.MOV.U32 R0, RZ, RZ, R169 ;  /* 0x000000ffff007224 */ /* 0x002fe400078e00a9 */
[----:B------:R-:W-:-:S03]  /*13740*/  VIADD R5, R5, 0xfffffffe ;  /* 0xfffffffe05057836 */ /* 0x000fc60000000000 */
[----:B------:R1:W-:Y:S04]  /*13750*/  STL [R1+0xa2c], R0 ;  /* 0x000a2c0001007387 */ /* 0x0003e80000100800 */
[----:B------:R2:W-:Y:S01]  /*13760*/  STL [R1+0xa40], R200 ;  /* 0x000a40c801007387 */ /* 0x0005e20000100800 */
[----:B-1----:R-:W-:-:S05]  /*13770*/  MOV R0, R171 ;  /* 0x000000ab00007202 */ /* 0x002fca0000000f00 */
[----:B------:R1:W-:Y:S04]  /*13780*/  STL [R1+0xa34], R0 ;  /* 0x000a340001007387 */ /* 0x0003e80000100800 */
[----:B------:R3:W-:Y:S04]  /*13790*/  STL [R1+0xa3c], R201 ;  /* 0x000a3cc901007387 */ /* 0x0007e80000100800 */
[----:B------:R4:W-:Y:S01]  /*137a0*/  STL [R1+0xa54], R5 ;  /* 0x000a540501007387 */ /* 0x0009e20000100800 */
[----:B--2---:R-:W-:Y:S02]  /*137b0*/  SHF.R.S32.HI R200, RZ, 0x1f, R81 ;  /* 0x0000001fffc87819 */ /* 0x004fe40000011451 */
[----:B-1----:R-:W-:Y:S01]  /*137c0*/  SHF.R.S32.HI R0, RZ, 0x1f, R80 ;  /* 0x0000001fff007819 */ /* 0x002fe20000011450 */
[----:B------:R-:W-:Y:S01]  /*137d0*/  HFMA2 R203, -RZ, RZ, 0, 0 ;  /* 0x00000000ffcb7431 */ /* 0x000fe200000001ff */
[----:B------:R-:W-:Y:S01]  /*137e0*/  IADD3 R6, PT, PT, R4, -0x2, RZ ;  /* 0xfffffffe04067810 */ /* 0x000fe20007ffe0ff */
[C---:B------:R-:W-:Y:S01]  /*137f0*/  IMAD.SHL.U32 R2, R80.reuse, 0x4, RZ ;  /* 0x0000000450027824 */ /* 0x040fe200078e00ff */
[----:B------:R-:W-:Y:S01]  /*13800*/  SHF.L.U64.HI R0, R80, 0x2, R0 ;  /* 0x0000000250007819 */ /* 0x000fe20000010200 */
[C---:B---3--:R-:W-:Y:S01]  /*13810*/  IMAD.SHL.U32 R201, R81.reuse, 0x4, RZ ;  /* 0x0000000451c97824 */ /* 0x048fe200078e00ff */
[----:B------:R-:W-:Y:S01]  /*13820*/  SHF.L.U64.HI R200, R81, 0x2, R200 ;  /* 0x0000000251c87819 */ /* 0x000fe200000102c8 */
[----:B------:R-:W-:Y:S01]  /*13830*/  IMAD.MOV.U32 R4, RZ, RZ, RZ ;  /* 0x000000ffff047224 */ /* 0x000fe200078e00ff */
[----:B------:R-:W-:Y:S01]  /*13840*/  UMOV UR11, 0x1 ;  /* 0x00000001000b7882 */ /* 0x000fe20000000000 */
[----:B------:R-:W-:Y:S01]  /*13850*/  UMOV UR5, URZ ;  /* 0x000000ff00057c82 */ /* 0x000fe20008000000 */
[----:B----4-:R-:W-:-:S05]  /*13860*/  UMOV UR12, URZ ;  /* 0x000000ff000c7c82 */ /* 0x010fca0008000000 */
.L_x_12:
[----:B------:R-:W-:-:S04]  /*13870*/  IMAD.U32 R4, R4, -0x80000000, RZ ;  /* 0x8000000004047824 */ /* 0x000fc800078e00ff */
[----:B------:R-:W1:Y:S02]  /*13880*/  SYNCS.PHASECHK.TRANS64.TRYWAIT P1, [UR9], R4 ;  /* 0x00000004ff0075a7 */ /* 0x000e640008021109 */
[----:B-1----:R-:W-:Y:S05]  /*13890*/  @!P1 BRA `(.L_x_10) ;  /* 0x00000130001c9947 */ /* 0x002fea0003800000 */
.L_x_18:
[----:B------:R-:W-:-:S04]  /*138a0*/  DEPBAR.LE SB0, 0x0 ;  /* 0x000080000000791a */ /* 0x000fc80000000000 */
[----:B------:R-:W-:Y:S06]  /*138b0*/  BAR.SYNC.DEFER_BLOCKING 0x0 ;  /* 0x0000000000007b1d */ /* 0x000fec0000010000 */
[----:B------:R-:W-:Y:S04]  /*138c0*/  STL [R1+0xa9c], R252 ;  /* 0x000a9cfc01007387 */ /* 0x000fe80000100800 */
[----:B------:R-:W-:Y:S04]  /*138d0*/  STL [R1+0xa98], R203 ;  /* 0x000a98cb01007387 */ /* 0x000fe80000100800 */
[----:B------:R-:W-:Y:S04]  /*138e0*/  STL [R1+0xa94], R201 ;  /* 0x000a94c901007387 */ /* 0x000fe80000100800 */
[----:B------:R-:W-:Y:S04]  /*138f0*/  STL [R1+0xa90], R200 ;  /* 0x000a90c801007387 */ /* 0x000fe80000100800 */
[----:B------:R-:W1:Y:S04]  /*13900*/  LDSM.16.M88.4 R68, [R3+0x15000] ;  /* 0x015000000344783b */ /* 0x000e680000000200 */
[----:B------:R-:W2:Y:S04]  /*13910*/  LDSM.16.M88.4 R136, [R3+0x15800] ;  /* 0x015800000388783b */ /* 0x000ea80000000200 */
[----:B------:R-:W-:Y:S04]  /*13920*/  STL [R1+0xa8c], R2 ;  /* 0x000a8c0201007387 */ /* 0x000fe80000100800 */
[----:B------:R-:W-:Y:S04]  /*13930*/  STL [R1+0xa88], R0 ;  /* 0x000a880001007387 */ /* 0x000fe80000100800 */
[----:B------:R-:W3:Y:S04]  /*13940*/  LDSM.16.M88.4 R144, [R3+0x19000] ;  /* 0x019000000390783b */ /* 0x000ee80000000200 */
[----:B------:R-:W-:Y:S04]  /*13950*/  LDSM.16.M88.4 R16, [R3+0x5000] ;  /* 0x005000000310783b */ /* 0x000fe80000000200 */
[----:B------:R-:W4:Y:S04]  /*13960*/  LDSM.16.M88.4 R20, [R3+0x7000] ;  /* 0x007000000314783b */ /* 0x000f280000000200 */
[----:B------:R-:W4:Y:S04]  /*13970*/  LDSM.16.M88.4 R120, [R3+0xa000] ;  /* 0x00a000000378783b */ /* 0x000f280000000200 */
[----:B------:R-:W4:Y:S04]  /*13980*/  LDSM.16.M88.4 R112, [R3+0xc000] ;  /* 0x00c000000370783b */ /* 0x000f280000000200 */
[----:B------:R-:W4:Y:S04]  /*13990*/  LDSM.16.M88.4 R168, [R3+0x1a000] ;  /* 0x01a0000003a8783b */ /* 0x000f280000000200 */
[----:B-1----:R1:W-:Y:S01]  /*139a0*/  STL [R1+0x14], R69 ;  /* 0x0000144501007387 */ /* 0x0023e20000100800 */
[----:B------:R-:W-:-:S03]  /*139b0*/  IMAD.MOV.U32 R178, RZ, RZ, R68 ;  /* 0x000000ffffb27224 */ /* 0x000fc600078e0044 */
[----:B------:R-:W-:Y:S01]  /*139c0*/  STL.64 [R1+0x18], R70 ;  /* 0x0000184601007387 */ /* 0x000fe20000100a00 */
[----:B--2---:R-:W-:Y:S01]  /*139d0*/  MOV R179, R136 ;  /* 0x0000008800b37202 */ /* 0x004fe20000000f00 */
[----:B------:R-:W-:Y:S02]  /*139e0*/  IMAD.MOV.U32 R68, RZ, RZ, R139 ;  /* 0x000000ffff447224 */ /* 0x000fe400078e008b */
[----:B------:R-:W-:Y:S01]  /*139f0*/  STL [R1+0x4], R137 ;  /* 0x0000048901007387 */ /* 0x000fe20000100800 */
[----:B-1----:R-:W-:-:S03]  /*13a00*/  IMAD.MOV.U32 R69, RZ, RZ, R138 ;  /* 0x000000ffff457224 */ /* 0x002fc600078e008a */
[----:B------:R-:W1:Y:S01]  /*13a10*/  LDSM.16.M88.4 R136, [R3+0x17000] ;  /* 0x017000000388783b */ /* 0x000e620000000200 */
[----:B---3--:R-:W-:Y:S01]  /*13a20*/  IMAD.MOV.U32 R140, RZ, RZ, R146 ;  /* 0x000000ffff8c7224 */ /* 0x008fe200078e0092 */
[----:B------:R-:W-:Y:S02]  /*13a30*/  MOV R186, R144 ;  /* 0x0000009000ba7202 */ /* 0x000fe40000000f00 */
[----:B------:R-:W2:Y:S04]  /*13a40*/  LDSM.16.M88.4 R108, [R3+0xe800] ;  /* 0x00e80000036c783b */ /* 0x000ea80000000200 */
[----:B------:R-:W3:Y:S01]  /*13a50*/  LDSM.16.M88.4 R104, [R3+0xe000] ;  /* 0x00e000000368783b */ /* 0x000ee20000000200 */
[----:B----4-:R-:W-:-:S03]  /*13a60*/  IMAD.MOV.U32 R150, RZ, RZ, R20 ;  /* 0x000000ffff967224 */ /* 0x010fc600078e0014 */
[----:B------:R-:W4:Y:S01]  /*13a70*/  LDSM.16.M88.4 R96, [R3+0xd800] ;  /* 0x00d800000360783b */ /* 0x000f220000000200 */
[----:B------:R-:W-:-:S03]  /*13a80*/  IMAD.MOV.U32 R156, RZ, RZ, R120 ;  /* 0x000000ffff9c7224 */ /* 0x000fc600078e0078 */
[----:B------:R-:W4:Y:S01]  /*13a90*/  LDSM.16.M88.4 R124, [R3+0xa800] ;  /* 0x00a80000037c783b */ /* 0x000f220000000200 */
[----:B------:R-:W-:-:S03]  /*13aa0*/  IMAD.MOV.U32 R160, RZ, RZ, R112 ;  /* 0x000000ffffa07224 */ /* 0x000fc600078e0070 */
[----:B------:R-:W4:Y:S01]  /*13ab0*/  LDSM.16.M88.4 R92, [R3+0xb800] ;  /* 0x00b80000035c783b */ /* 0x000f220000000200 */
[----:B------:R-:W-:Y:S01]  /*13ac0*/  MOV R112, R168 ;  /* 0x000000a800707202 */ /* 0x000fe20000000f00 */
[----:B------:R-:W-:Y:S01]  /*13ad0*/  IMAD.MOV.U32 R20, RZ, RZ, R171 ;  /* 0x000000ffff147224 */ /* 0x000fe200078e00ab */
[----:B------:R-:W-:Y:S01]  /*13ae0*/  MOV R120, R170 ;  /* 0x000000aa00787202 */ /* 0x000fe20000000f00 */
[----:B------:R-:W4:Y:S02]  /*13af0*/  LDSM.16.M88.4 R88, [R3+0x9800] ;  /* 0x009800000358783b */ /* 0x000f240000000200 */
[----:B------:R-:W-:Y:S02]  /*13b00*/  IMAD.MOV.U32 R188, RZ, RZ, R112 ;  /* 0x000000ffffbc7224 */ /* 0x000fe400078e0070 */
[----:B------:R-:W4:Y:S01]  /*13b10*/  LDSM.16.M88.4 R84, [R3+0x7800] ;  /* 0x007800000354783b */ /* 0x000f220000000200 */
[----:B------:R-:W-:-:S03]  /*13b20*/  IMAD.MOV.U32 R112, RZ, RZ, R68 ;  /* 0x000000ffff707224 */ /* 0x000fc600078e0044 */
[----:B------:R-:W-:Y:S04]  /*13b30*/  LDSM.16.M88.4 R80, [R3+0x5800] ;  /* 0x005800000350783b */ /* 0x000fe80000000200 */
[----:B------:R-:W4:Y:S01]  /*13b40*/  LDSM.16.M88.4 R12, [R3+0x3000] ;  /* 0x00300000030c783b */ /* 0x000f220000000200 */
[----:B-1----:R-:W-:-:S03]  /*13b50*/  MOV R182, R136 ;  /* 0x0000008800b67202 */ /* 0x002fc60000000f00 */
[----:B------:R-:W-:Y:S01]  /*13b60*/  STL [R1+0x54], R137 ;  /* 0x0000548901007387 */ /* 0x000fe20000100800 */
[----:B--2---:R-:W-:-:S03]  /*13b70*/  IMAD.MOV.U32 R165, RZ, RZ, R108 ;  /* 0x000000ffffa57224 */ /* 0x004fc600078e006c */
[----:B------:R-:W-:Y:S01]  /*13b80*/  STL.64 [R1+0x58], R138 ;  /* 0x0000588a01007387 */ /* 0x000fe20000100a00 */
[----:B---3--:R-:W-:-:S03]  /*13b90*/  MOV R164, R104 ;  /* 0x0000006800a47202 */ /* 0x008fc60000000f00 */
[----:B------:R-:W1:Y:S01]  /*13ba0*/  LDSM.16.M88.4 R136, [R3+0x17800] ;  /* 0x017800000388783b */ /* 0x000e620000000200 */
[----:B----4-:R-:W-:-:S03]  /*13bb0*/  IMAD.MOV.U32 R163, RZ, RZ, R96 ;  /* 0x000000ffffa37224 */ /* 0x010fc600078e0060 */
[----:B------:R-:W2:Y:S01]  /*13bc0*/  LDSM.16.M88.4 R128, [R3+0x8000] ;  /* 0x008000000380783b */ /* 0x000ea20000000200 */
[----:B------:R-:W-:-:S03]  /*13bd0*/  IMAD.MOV.U32 R157, RZ, RZ, R124 ;  /* 0x000000ffff9d7224 */ /* 0x000fc600078e007c */
[----:B------:R-:W3:Y:S01]  /*13be0*/  LDSM.16.M88.4 R36, [R3+0xf000] ;  /* 0x00f000000324783b */ /* 0x000ee20000000200 */
[----:B------:R-:W-:-:S03]  /*13bf0*/  IMAD.MOV.U32 R159, RZ, RZ, R92 ;  /* 0x000000ffff9f7224 */ /* 0x000fc600078e005c */
[----:B------:R-:W-:Y:S01]  /*13c00*/  LDSM.16.M88.4 R8, [R3+0x1800] ;  /* 0x001800000308783b */ /* 0x000fe20000000200 */
[----:B------:R-:W-:-:S03]  /*13c10*/  MOV R155, R88 ;  /* 0x00000058009b7202 */ /* 0x000fc60000000f00 */
[----:B------:R-:W-:Y:S01]  /*13c20*/  LDSM.16.M88.4 R72, [R3+0x2000] ;  /* 0x002000000348783b */ /* 0x000fe20000000200 */
[----:B------:R-:W-:-:S03]  /*13c30*/  IMAD.MOV.U32 R151, RZ, RZ, R84 ;  /* 0x000000ffff977224 */ /* 0x000fc600078e0054 */
[----:B------:R-:W4:Y:S04]  /*13c40*/  LDSM.16.M88.4 R76, [R3+0x3800] ;  /* 0x00380000034c783b */ /* 0x000f280000000200 */
[----:B------:R-:W-:Y:S01]  /*13c50*/  LDSM.16.M88.4 R228, [R3+0x2800] ;  /* 0x0028000003e4783b */ /* 0x000fe20000000200 */
[----:B------:R-:W-:-:S03]  /*13c60*/  MOV R142, R12 ;  /* 0x0000000c008e7202 */ /* 0x000fc60000000f00 */
[----:B------:R-:W4:Y:S04]  /*13c70*/  LDSM.16.M88.4 R32, [R3+0xd000] ;  /* 0x00d000000320783b */ /* 0x000f280000000200 */
[----:B------:R-:W4:Y:S04]  /*13c80*/  LDSM.16.M88.4 R4, [R3] ;  /* 0x000000000304783b */ /* 0x000f280000000200 */
[----:B------:R-:W-:Y:S01]  /*13c90*/  LDSM.16.M88.4 R132, [R3+0x800] ;  /* 0x000800000384783b */ /* 0x000fe20000000200 */
[----:B-1----:R-:W-:-:S03]  /*13ca0*/  IMAD.MOV.U32 R183, RZ, RZ, R136 ;  /* 0x000000ffffb77224 */ /* 0x002fc600078e0088 */
[----:B------:R-:W-:Y:S01]  /*13cb0*/  STL [R1+0x44], R137 ;  /* 0x0000448901007387 */ /* 0x000fe20000100800 */
[----:B--2---:R-:W-:-:S03]  /*13cc0*/  MOV R152, R128 ;  /* 0x0000008000987202 */ /* 0x004fc60000000f00 */
[----:B------:R-:W-:Y:S01]  /*13cd0*/  STL.64 [R1+0x48], R138 ;  /* 0x0000488a01007387 */ /* 0x000fe20000100a00 */
[----:B---3--:R-:W-:-:S03]  /*13ce0*/  IMAD.MOV.U32 R166, RZ, RZ, R36 ;  /* 0x000000ffffa67224 */ /* 0x008fc600078e0024 */
[----:B------:R-:W1:Y:S04]  /*13cf0*/  LDSM.16.M88.4 R136, [R3+0x18000] ;  /* 0x018000000388783b */ /* 0x000e680000000200 */
[----:B------:R-:W2:Y:S04]  /*13d00*/  LDSM.16.M88.4 R224, [R3+0x1000] ;  /* 0x0010000003e0783b */ /* 0x000ea80000000200 */
[----:B------:R-:W-:Y:S01]  /*13d10*/  LDSM.16.M88.4 R216, [R3+0x4000] ;  /* 0x0040000003d8783b */ /* 0x000fe20000000200 */
[----:B----4-:R-:W-:-:S03]  /*13d20*/  IMAD.MOV.U32 R143, RZ, RZ, R76 ;  /* 0x000000ffff8f7224 */ /* 0x010fc600078e004c */
[----:B------:R-:W-:Y:S04]  /*13d30*/  LDSM.16.M88.4 R220, [R3+0x4800] ;  /* 0x0048000003dc783b */ /* 0x000fe80000000200 */
[----:B------:R-:W3:Y:S01]  /*13d40*/  LDSM.16.M88.4 R28, [R3+0xb000] ;  /* 0x00b00000031c783b */ /* 0x000ee20000000200 */
[----:B------:R-:W-:-:S03]  /*13d50*/  IMAD.MOV.U32 R162, RZ, RZ, R32 ;  /* 0x000000ffffa27224 */ /* 0x000fc600078e0020 */
[----:B------:R-:W4:Y:S01]  /*13d60*/  LDSM.16.M88.4 R24, [R3+0x9000] ;  /* 0x009000000318783b */ /* 0x000f220000000200 */
[----:B------:R-:W-:Y:S01]  /*13d70*/  UIADD3 UR5, UPT, UPT, UR5, 0x1, URZ ;  /* 0x0000000105057890 */ /* 0x000fe2000fffe0ff */
[----:B------:R-:W-:Y:S02]  /*13d80*/  MOV R68, R6 ;  /* 0x0000000600447202 */ /* 0x000fe40000000f00 */
[----:B------:R-:W4:Y:S04]  /*13d90*/  LDSM.16.M88.4 R208, [R3+0x6000] ;  /* 0x0060000003d0783b */ /* 0x000f280000000200 */
[----:B------:R-:W4:Y:S04]  /*13da0*/  LDSM.16.M88.4 R212, [R3+0x6800] ;  /* 0x0068000003d4783b */ /* 0x000f280000000200 */
[----:B------:R-:W4:Y:S04]  /*13db0*/  LDSM.16.M88.4 R204, [R3+0x8800] ;  /* 0x0088000003cc783b */ /* 0x000f280000000200 */
[----:B------:R-:W4:Y:S01]  /*13dc0*/  LDSM.16.M88.4 R116, [R3+0xc800] ;  /* 0x00c800000374783b */ /* 0x000f220000000200 */
[----:B-1----:R-:W-:Y:S01]  /*13dd0*/  IMAD.MOV.U32 R184, RZ, RZ, R136 ;  /* 0x000000ffffb87224 */ /* 0x002fe200078e0088 */
[----:B------:R-:W-:-:S02]  /*13de0*/  MOV R71, R138 ;  /* 0x0000008a00477202 */ /* 0x000fc40000000f00 */
[----:B------:R-:W-:Y:S01]  /*13df0*/  STL [R1+0x34], R137 ;  /* 0x0000348901007387 */ /* 0x000fe20000100800 */
[----:B------:R-:W-:Y:S01]  /*13e00*/  IMAD.MOV.U32 R70, RZ, RZ, R139 ;  /* 0x000000ffff467224 */ /* 0x000fe200078e008b */
[----:B--2---:R-:W-:Y:S02]  /*13e10*/  MOV R6, R227 ;  /* 0x000000e300067202 */ /* 0x004fe40000000f00 */
[----:B------:R-:W1:Y:S04]  /*13e20*/  LDSM.16.M88.4 R136, [R3+0x18800] ;  /* 0x018800000388783b */ /* 0x000e680000000200 */
[----:B------:R-:W2:Y:S04]  /*13e30*/  LDSM.16.M88.4 R60, [R3+0xf800] ;  /* 0x00f80000033c783b */ /* 0x000ea80000000200 */
[----:B------:R-:W-:Y:S01]  /*13e40*/  LDSM.16.M88.4 R64, [R3+0x10000] ;  /* 0x010000000340783b */ /* 0x000fe20000000200 */
[----:B---3--:R-:W-:-:S03]  /*13e50*/  MOV R158, R28 ;  /* 0x0000001c009e7202 */ /* 0x008fc60000000f00 */
[----:B------:R-:W-:Y:S01]  /*13e60*/  LDSM.16.M88.4 R100, [R3+0x10800] ;  /* 0x010800000364783b */ /* 0x000fe20000000200 */
[----:B----4-:R-:W-:-:S03]  /*13e70*/  IMAD.MOV.U32 R154, RZ, RZ, R24 ;  /* 0x000000ffff9a7224 */ /* 0x010fc600078e0018 */
[----:B------:R-:W-:Y:S01]  /*13e80*/  LDSM.16.M88.4 R40, [R3+0x11000] ;  /* 0x011000000328783b */ /* 0x000fe20000000200 */
[----:B------:R-:W-:-:S03]  /*13e90*/  IMAD.MOV.U32 R148, RZ, RZ, R208 ;  /* 0x000000ffff947224 */ /* 0x000fc600078e00d0 */
[----:B------:R-:W-:Y:S01]  /*13ea0*/  LDSM.16.M88.4 R48, [R3+0x11800] ;  /* 0x011800000330783b */ /* 0x000fe20000000200 */
[----:B------:R-:W-:-:S03]  /*13eb0*/  MOV R149, R212 ;  /* 0x000000d400957202 */ /* 0x000fc60000000f00 */
[----:B------:R-:W3:Y:S01]  /*13ec0*/  LDSM.16.M88.4 R52, [R3+0x12000] ;  /* 0x012000000334783b */ /* 0x000ee20000000200 */
[----:B------:R-:W-:-:S03]  /*13ed0*/  IMAD.MOV.U32 R153, RZ, RZ, R204 ;  /* 0x000000ffff997224 */ /* 0x000fc600078e00cc */
[----:B------:R-:W4:Y:S01]  /*13ee0*/  LDSM.16.M88.4 R56, [R3+0x12800] ;  /* 0x012800000338783b */ /* 0x000f220000000200 */
[----:B------:R-:W-:-:S03]  /*13ef0*/  MOV R161, R116 ;  /* 0x0000007400a17202 */ /* 0x000fc60000000f00 */
[----:B------:R-:W4:Y:S01]  /*13f00*/  LDSM.16.M88.4 R240, [R3+0x13000] ;  /* 0x0130000003f0783b */ /* 0x000f220000000200 */
[----:B------:R-:W-:Y:S02]  /*13f10*/  IMAD.MOV.U32 R116, RZ, RZ, R71 ;  /* 0x000000ffff747224 */ /* 0x000fe400078e0047 */
[----:B------:R-:W-:Y:S01]  /*13f20*/  IMAD.MOV.U32 R71, RZ, RZ, R10 ;  /* 0x000000ffff477224 */ /* 0x000fe200078e000a */
[----:B------:R-:W4:Y:S01]  /*13f30*/  LDSM.16.M88.4 R236, [R3+0x13800] ;  /* 0x0138000003ec783b */ /* 0x000f220000000200 */
[----:B------:R-:W-:Y:S02]  /*13f40*/  MOV R10, R15 ;  /* 0x0000000f000a7202 */ /* 0x000fe40000000f00 */
[----:B------:R-:W-:Y:S01]  /*13f50*/  MOV R15, R83 ;  /* 0x00000053000f7202 */ /* 0x000fe20000000f00 */
[----:B-1----:R1:W-:Y:S01]  /*13f60*/  STL [R1+0x24], R137 ;  /* 0x0000248901007387 */ /* 0x0023e20000100800 */
[----:B------:R-:W-:Y:S02]  /*13f70*/  IMAD.MOV.U32 R185, RZ, RZ, R136 ;  /* 0x000000ffffb97224 */ /* 0x000fe400078e0088 */
[----:B------:R-:W-:Y:S01]  /*13f80*/  IMAD.MOV.U32 R136, RZ, RZ, R4 ;  /* 0x000000ffff887224 */ /* 0x000fe200078e0004 */
[----:B------:R1:W-:Y:S01]  /*13f90*/  STL.64 [R1+0x28], R138 ;  /* 0x0000288a01007387 */ /* 0x0003e20000100a00 */
[----:B--2---:R-:W-:-:S02]  /*13fa0*/  IMAD.MOV.U32 R167, RZ, RZ, R60 ;  /* 0x000000ffffa77224 */ /* 0x004fc400078e003c */
[----:B------:R-:W-:Y:S01]  /*13fb0*/  IMAD.MOV.U32 R60, RZ, RZ, R20 ;  /* 0x000000ffff3c7224 */ /* 0x000fe200078e0014 */
[----:B------:R-:W2:Y:S01]  /*13fc0*/  LDSM.16.M88.4 R232, [R3+0x14000] ;  /* 0x0140000003e8783b */ /* 0x000ea20000000200 */
[----:B------:R-:W-:Y:S01]  /*13fd0*/  IMAD.MOV.U32 R83, RZ, RZ, R86 ;  /* 0x000000ffff537224 */ /* 0x000fe200078e0056 */
[----:B-1----:R-:W-:Y:S01]  /*13fe0*/  MOV R137, R145 ;  /* 0x0000009100897202 */ /* 0x002fe20000000f00 */
[----:B------:R-:W-:Y:S01]  /*13ff0*/  IMAD.MOV.U32 R86, RZ, RZ, R26 ;  /* 0x000000ffff567224 */ /* 0x000fe200078e001a */
[----:B------:R-:W1:Y:S01]  /*14000*/  LDSM.16.M88.4 R44, [R3+0x14800] ;  /* 0x01480000032c783b */ /* 0x000e620000000200 */
[----:B------:R-:W-:Y:S02]  /*14010*/  MOV R26, R31 ;  /* 0x0000001f001a7202 */ /* 0x000fe40000000f00 */
[----:B------:R-:W-:Y:S01]  /*14020*/  MOV R4, R137 ;  /* 0x0000008900047202 */ /* 0x000fe20000000f00 */
[----:B------:R-:W-:Y:S01]  /*14030*/  IMAD.MOV.U32 R138, RZ, RZ, R147 ;  /* 0x000000ffff8a7224 */ /* 0x000fe200078e0093 */
[----:B------:R-:W1:Y:S01]  /*14040*/  LDSM.16.M88.4 R248, [R3+0x16000] ;  /* 0x0160000003f8783b */ /* 0x000e620000000200 */
[----:B------:R-:W-:Y:S01]  /*14050*/  IMAD.MOV.U32 R139, RZ, RZ, R8 ;  /* 0x000000ffff8b7224 */ /* 0x000fe200078e0008 */
[----:B------:R-:W-:Y:S01]  /*14060*/  MOV R31, R99 ;  /* 0x00000063001f7202 */ /* 0x000fe20000000f00 */
[----:B------:R-:W-:Y:S01]  /*14070*/  IMAD.MOV.U32 R8, RZ, RZ, R140 ;  /* 0x000000ffff087224 */ /* 0x000fe200078e008c */
[----:B------:R-:W1:Y:S01]  /*14080*/  LDSM.16.M88.4 R144, [R3+0x19800] ;  /* 0x019800000390783b */ /* 0x000e620000000200 */
[----:B------:R-:W-:Y:S01]  /*14090*/  MOV R140, R72 ;  /* 0x00000048008c7202 */ /* 0x000fe20000000f00 */
[----:B------:R-:W-:Y:S01]  /*140a0*/  IMAD.MOV.U32 R137, RZ, RZ, R132 ;  /* 0x000000ffff897224 */ /* 0x000fe200078e0084 */
[----:B---3--:R-:W-:Y:S01]  /*140b0*/  MOV R172, R52 ;  /* 0x0000003400ac7202 */ /* 0x008fe20000000f00 */
[----:B------:R-:W-:Y:S01]  /*140c0*/  IMAD.MOV.U32 R132, RZ, RZ, R138 ;  /* 0x000000ffff847224 */ /* 0x000fe200078e008a */
[----:B------:R-:W-:Y:S01]  /*140d0*/  MOV R138, R224 ;  /* 0x000000e0008a7202 */ /* 0x000fe20000000f00 */
[----:B------:R-:W3:Y:S01]  /*140e0*/  LDSM.16.M88.4 R244, [R3+0x16800] ;  /* 0x0168000003f4783b */ /* 0x000ee20000000200 */
[----:B----4-:R-:W-:Y:S01]  /*140f0*/  IMAD.MOV.U32 R173, RZ, RZ, R56 ;  /* 0x000000ffffad7224 */ /* 0x010fe200078e0038 */
[----:B------:R-:W-:Y:S01]  /*14100*/  MOV R20, R131 ;  /* 0x0000008300147202 */ /* 0x000fe20000000f00 */
[----:B------:R-:W-:-:S02]  /*14110*/  IMAD.MOV.U32 R99, RZ, RZ, R62 ;  /* 0x000000ffff637224 */ /* 0x000fc400078e003e */
[----:B------:R-:W-:Y:S02]  /*14120*/  IMAD.MOV.U32 R174, RZ, RZ, R240 ;  /* 0x000000ffffae7224 */ /* 0x000fe400078e00f0 */
[----:B------:R-:W-:Y:S01]  /*14130*/  IMAD.MOV.U32 R52, RZ, RZ, R70 ;  /* 0x000000ffff347224 */ /* 0x000fe200078e0046 */
[----:B------:R-:W-:Y:S01]  /*14140*/  MOV R175, R236 ;  /* 0x000000ec00af7202 */ /* 0x000fe20000000f00 */
[----:B------:R-:W-:Y:S02]  /*14150*/  IMAD.MOV.U32 R70, RZ, RZ, R226 ;  /* 0x000000ffff467224 */ /* 0x000fe400078e00e2 */
[----:B--2---:R-:W-:Y:S02]  /*14160*/  IMAD.MOV.U32 R176, RZ, RZ, R232 ;  /* 0x000000ffffb07224 */ /* 0x004fe400078e00e8 */
        /* <DEDUP_REMOVED lines=15> */
[----:B------:R-:W1:Y:S01]  /*14260*/  LDSM.16.M88.4 R168, [R3+0x1a800] ;  /* 0x01a8000003a8783b */ /* 0x000e620000000200 */
[----:B------:R-:W-:Y:S01]  /*14270*/  IMAD.MOV.U32 R147, RZ, RZ, R80 ;  /* 0x000000ffff937224 */ /* 0x000fe200078e0050 */
[----:B------:R-:W-:Y:S01]  /*14280*/  MOV R9, R231 ;  /* 0x000000e700097202 */ /* 0x000fe20000000f00 */
[----:B------:R-:W-:-:S02]  /*14290*/  IMAD.MOV.U32 R12, RZ, RZ, R2 ;  /* 0x000000ffff0c7224 */ /* 0x000fc400078e0002 */
[----:B------:R-:W-:Y:S02]  /*142a0*/  IMAD.MOV.U32 R141, RZ, RZ, R145 ;  /* 0x000000ffff8d7224 */ /* 0x000fe400078e0091 */
[----:B------:R-:W-:Y:S02]  /*142b0*/  IMAD.MOV.U32 R187, RZ, RZ, R144 ;  /* 0x000000ffffbb7224 */ /* 0x000fe400078e0090 */
[----:B------:R-:W-:Y:S02]  /*142c0*/  IMAD.MOV.U32 R72, RZ, RZ, R141 ;  /* 0x000000ffff487224 */ /* 0x000fe400078e008d */
[----:B------:R-:W-:Y:S02]  /*142d0*/  IMAD.MOV.U32 R141, RZ, RZ, R228 ;  /* 0x000000ffff8d7224 */ /* 0x000fe400078e00e4 */
[----:B------:R-:W-:Y:S01]  /*142e0*/  IMAD.MOV.U32 R144, RZ, RZ, R216 ;  /* 0x000000ffff907224 */ /* 0x000fe200078e00d8 */
[----:B------:R-:W-:Y:S01]  /*142f0*/  MOV R236, R72 ;  /* 0x0000004800ec7202 */ /* 0x000fe20000000f00 */
[----:B------:R-:W-:-:S02]  /*14300*/  IMAD.MOV.U32 R145, RZ, RZ, R220 ;  /* 0x000000ffff917224 */ /* 0x000fc400078e00dc */
[----:B---3--:R-:W-:Y:S01]  /*14310*/  IMAD.MOV.U32 R181, RZ, RZ, R244 ;  /* 0x000000ffffb57224 */ /* 0x008fe200078e00f4 */
        /* <DEDUP_REMOVED lines=22> */
[----:B-1----:R-:W-:Y:S01]  /*14480*/  STL [R1+0x64], R169 ;  /* 0x000064a901007387 */ /* 0x002fe20000100800 */
[----:B------:R-:W-:Y:S01]  /*14490*/  IMAD.MOV.U32 R108, RZ, RZ, R168 ;  /* 0x000000ffff6c7224 */ /* 0x000fe200078e00a8 */
[----:B------:R-:W-:Y:S01]  /*144a0*/  MOV R11, R79 ;  /* 0x0000004f000b7202 */ /* 0x000fe20000000f00 */
[----:B------:R-:W-:Y:S01]  /*144b0*/  IMAD.MOV.U32 R79, RZ, RZ, R82 ;  /* 0x000000ffff4f7224 */ /* 0x000fe200078e0052 */
[----:B------:R-:W-:Y:S01]  /*144c0*/  STL.64 [R1+0x68], R170 ;  /* 0x000068aa01007387 */ /* 0x000fe20000100a00 */
[----:B------:R-:W-:Y:S01]  /*144d0*/  IMAD.MOV.U32 R82, RZ, RZ, R22 ;  /* 0x000000ffff527224 */ /* 0x000fe200078e0016 */
[----:B------:R-:W-:Y:S01]  /*144e0*/  MOV R189, R108 ;  /* 0x0000006c00bd7202 */ /* 0x000fe20000000f00 */
[----:B------:R-:W-:Y:S01]  /*144f0*/  IMAD.MOV.U32 R108, RZ, RZ, R234 ;  /* 0x000000ffff6c7224 */ /* 0x000fe200078e00ea */
[----:B------:R-:W1:Y:S01]  /*14500*/  LDSM.16.M88.4 R168, [R3+0x1b000] ;  /* 0x01b0000003a8783b */ /* 0x000e620000000200 */
[----:B------:R-:W-:-:S02]  /*14510*/  MOV R22, R27 ;  /* 0x0000001b00167202 */ /* 0x000fc40000000f00 */
[----:B------:R-:W-:Y:S01]  /*14520*/  MOV R27, R95 ;  /* 0x0000005f001b7202 */ /* 0x000fe20000000f00 */
[----:B------:R-:W-:Y:S02]  /*14530*/  IMAD.MOV.U32 R95, RZ, RZ, R98 ;  /* 0x000000ffff5f7224 */ /* 0x000fe400078e0062 */
[----:B------:R-:W-:Y:S01]  /*14540*/  IMAD.MOV.U32 R98, RZ, RZ, R38 ;  /* 0x000000ffff627224 */ /* 0x000fe200078e0026 */
[----:B------:R-:W-:Y:S02]  /*14550*/  MOV R38, R43 ;  /* 0x0000002b00267202 */ /* 0x000fe40000000f00 */
[----:B------:R-:W-:Y:S01]  /*14560*/  MOV R43, R239 ;  /* 0x000000ef002b7202 */ /* 0x000fe20000000f00 */
[----:B-1----:R-:W-:Y:S01]  /*14570*/  STL [R1+0xd4], R169 ;  /* 0x0000d4a901007387 */ /* 0x002fe20000100800 */
[----:B------:R-:W-:-:S03]  /*14580*/  IMAD.MOV.U32 R104, RZ, RZ, R168 ;  /* 0x000000ffff687224 */ /* 0x000fc600078e00a8 */
[----:B------:R-:W-:Y:S01]  /*14590*/  STL.64 [R1+0xd8], R170 ;  /* 0x0000d8aa01007387 */ /* 0x000fe20000100a00 */
[----:B------:R-:W-:Y:S02]  /*145a0*/  IMAD.MOV.U32 R190, RZ, RZ, R104 ;  /* 0x000000ffffbe7224 */ /* 0x000fe400078e0068 */
[----:B------:R-:W-:Y:S01]  /*145b0*/  IMAD.MOV.U32 R104, RZ, RZ, R54 ;  /* 0x000000ffff687224 */ /* 0x000fe200078e0036 */
[----:B------:R-:W1:Y:S04]  /*145c0*/  LDSM.16.M88.4 R168, [R3+0x1b800] ;  /* 0x01b8000003a8783b */ /* 0x000e680000000200 */
[----:B-1----:R-:W-:Y:S01]  /*145d0*/  STL [R1+0xc4], R169 ;  /* 0x0000c4a901007387 */ /* 0x002fe20000100800 */
[----:B------:R-:W-:-:S03]  /*145e0*/  MOV R96, R168 ;  /* 0x000000a800607202 */ /* 0x000fc60000000f00 */
[----:B------:R-:W-:Y:S02]  /*145f0*/  STL.64 [R1+0xc8], R170 ;  /* 0x0000c8aa01007387 */ /* 0x000fe40000100a00 */
[----:B------:R-:W-:Y:S02]  /*14600*/  IMAD.MOV.U32 R191, RZ, RZ, R96 ;  /* 0x000000ffffbf7224 */ /* 0x000fe400078e0060 */
[----:B------:R-:W1:Y:S01]  /*14610*/  LDSM.16.M88.4 R168, [R3+0x1c000] ;  /* 0x01c0000003a8783b */ /* 0x000e620000000200 */
[----:B------:R-:W-:Y:S02]  /*14620*/  IMAD.MOV.U32 R96, RZ, RZ, R106 ;  /* 0x000000ffff607224 */ /* 0x000fe400078e006a */
[----:B------:R-:W-:Y:S01]  /*14630*/  IMAD.MOV.U32 R106, RZ, RZ, R242 ;  /* 0x000000ffff6a7224 */ /* 0x000fe200078e00f2 */
[----:B-1----:R-:W-:Y:S01]  /*14640*/  STL [R1+0xb4], R169 ;  /* 0x0000b4a901007387 */ /* 0x002fe20000100800 */
[----:B------:R-:W-:Y:S02]  /*14650*/  IMAD.MOV.U32 R92, RZ, RZ, R168 ;  /* 0x000000ffff5c7224 */ /* 0x000fe400078e00a8 */
[----:B------:R-:W-:Y:S01]  /*14660*/  IMAD.MOV.U32 R124, RZ, RZ, R170 ;  /* 0x000000ffff7c7224 */ /* 0x000fe200078e00aa */
[----:B------:R-:W-:Y:S02]  /*14670*/  STL [R1+0xbc], R171 ;  /* 0x0000bcab01007387 */ /* 0x000fe40000100800 */
[----:B------:R-:W-:Y:S01]  /*14680*/  MOV R192, R92 ;  /* 0x0000005c00c07202 */ /* 0x000fe20000000f00 */
[----:B------:R-:W-:Y:S01]  /*14690*/  IMAD.MOV.U32 R92, RZ, RZ, R114 ;  /* 0x000000ffff5c7224 */ /* 0x000fe200078e0072 */
[----:B------:R-:W1:Y:S04]  /*146a0*/  LDSM.16.M88.4 R168, [R3+0x1c800] ;  /* 0x01c8000003a8783b */ /* 0x000e680000000200 */
[----:B-1----:R-:W-:Y:S01]  /*146b0*/  STL [R1+0xa4], R169 ;  /* 0x0000a4a901007387 */ /* 0x002fe20000100800 */
[----:B------:R-:W-:-:S03]  /*146c0*/  MOV R88, R168 ;  /* 0x000000a800587202 */ /* 0x000fc60000000f00 */
[----:B------:R-:W-:Y:S02]  /*146d0*/  STL.64 [R1+0xa8], R170 ;  /* 0x0000a8aa01007387 */ /* 0x000fe40000100a00 */
[----:B------:R-:W-:Y:S02]  /*146e0*/  IMAD.MOV.U32 R193, RZ, RZ, R88 ;  /* 0x000000ffffc17224 */ /* 0x000fe400078e0058 */
[----:B------:R-:W1:Y:S01]  /*146f0*/  LDSM.16.M88.4 R168, [R3+0x1d000] ;  /* 0x01d0000003a8783b */ /* 0x000e620000000200 */
[----:B------:R-:W-:-:S03]  /*14700*/  IMAD.MOV.U32 R88, RZ, RZ, R122 ;  /* 0x000000ffff587224 */ /* 0x000fc600078e007a */
[----:B-1----:R-:W-:Y:S01]  /*14710*/  STL [R1+0x114], R169 ;  /* 0x000114a901007387 */ /* 0x002fe20000100800 */
[----:B------:R-:W-:-:S03]  /*14720*/  IMAD.MOV.U32 R84, RZ, RZ, R168 ;  /* 0x000000ffff547224 */ /* 0x000fc600078e00a8 */
[----:B------:R-:W-:Y:S01]  /*14730*/  STL.64 [R1+0x118], R170 ;  /* 0x000118aa01007387 */ /* 0x000fe20000100a00 */
[----:B------:R-:W-:Y:S02]  /*14740*/  IMAD.MOV.U32 R194, RZ, RZ, R84 ;  /* 0x000000ffffc27224 */ /* 0x000fe400078e0054 */
[----:B------:R-:W-:Y:S01]  /*14750*/  IMAD.MOV.U32 R84, RZ, RZ, R130 ;  /* 0x000000ffff547224 */ /* 0x000fe200078e0082 */
[----:B------:R-:W1:Y:S02]  /*14760*/  LDSM.16.M88.4 R168, [R3+0x1d800] ;  /* 0x01d8000003a8783b */ /* 0x000e640000000200 */
[----:B-1----:R-:W-:Y:S01]  /*14770*/  IMAD.MOV.U32 R80, RZ, RZ, R168 ;  /* 0x000000ffff507224 */ /* 0x002fe200078e00a8 */
[----:B------:R-:W-:Y:S01]  /*14780*/  MOV R252, R169 ;  /* 0x000000a900fc7202 */ /* 0x000fe20000000f00 */
[----:B------:R-:W-:Y:S02]  /*14790*/  IMAD.MOV.U32 R203, RZ, RZ, R170 ;  /* 0x000000ffffcb7224 */ /* 0x000fe400078e00aa */
[----:B------:R-:W-:Y:S01]  /*147a0*/  IMAD.MOV.U32 R201, RZ, RZ, R171 ;  /* 0x000000ffffc97224 */ /* 0x000fe200078e00ab */
[----:B------:R-:W-:Y:S01]  /*147b0*/  MOV R195, R80 ;  /* 0x0000005000c37202 */ /* 0x000fe20000000f00 */
[----:B------:R-:W1:Y:S01]  /*147c0*/  LDSM.16.M88.4 R168, [R3+0x1e000] ;  /* 0x01e0000003a8783b */ /* 0x000e620000000200 */
[----:B------:R-:W-:Y:S01]  /*147d0*/  IMAD.MOV.U32 R80, RZ, RZ, R210 ;  /* 0x000000ffff507224 */ /* 0x000fe200078e00d2 */
[----:B-1----:R-:W-:Y:S01]  /*147e0*/  MOV R36, R168 ;  /* 0x000000a800247202 */ /* 0x002fe20000000f00 */
[----:B------:R-:W-:Y:S01]  /*147f0*/  IMAD.MOV.U32 R200, RZ, RZ, R169 ;  /* 0x000000ffffc87224 */ /* 0x000fe200078e00a9 */
[----:B------:R-:W-:Y:S01]  /*14800*/  MOV R2, R171 ;  /* 0x000000ab00027202 */ /* 0x000fe20000000f00 */
[----:B------:R-:W-:-:S02]  /*14810*/  IMAD.MOV.U32 R128, RZ, RZ, R170 ;  /* 0x000000ffff807224 */ /* 0x000fc400078e00aa */
[----:B------:R-:W1:Y:S01]  /*14820*/  LDSM.16.M88.4 R168, [R3+0x1e800] ;  /* 0x01e8000003a8783b */ /* 0x000e620000000200 */
[----:B------:R-:W-:Y:S01]  /*14830*/  IMAD.MOV.U32 R196, RZ, RZ, R36 ;  /* 0x000000ffffc47224 */ /* 0x000fe200078e0024 */
[----:B------:R-:W-:Y:S01]  /*14840*/  MOV R36, R67 ;  /* 0x0000004300247202 */ /* 0x000fe20000000f00 */
[----:B-1----:R-:W-:Y:S01]  /*14850*/  IMAD.MOV.U32 R32, RZ, RZ, R168 ;  /* 0x000000ffff207224 */ /* 0x002fe200078e00a8 */
[----:B------:R-:W-:Y:S01]  /*14860*/  MOV R202, R170 ;  /* 0x000000aa00ca7202 */ /* 0x000fe20000000f00 */
[----:B------:R-:W-:Y:S02]  /*14870*/  IMAD.MOV.U32 R0, RZ, RZ, R169 ;  /* 0x000000ffff007224 */ /* 0x000fe400078e00a9 */
[----:B------:R-:W-:Y:S02]  /*14880*/  IMAD.MOV.U32 R228, RZ, RZ, R171 ;  /* 0x000000ffffe47224 */ /* 0x000fe400078e00ab */
[----:B------:R-:W1:Y:S01]  /*14890*/  LDSM.16.M88.4 R168, [R3+0x1f000] ;  /* 0x01f0000003a8783b */ /* 0x000e620000000200 */
[----:B------:R-:W-:Y:S01]  /*148a0*/  IMAD.MOV.U32 R197, RZ, RZ, R32 ;  /* 0x000000ffffc57224 */ /* 0x000fe200078e0020 */
[----:B------:R-:W-:Y:S01]  /*148b0*/  MOV R32, R107 ;  /* 0x0000006b00207202 */ /* 0x000fe20000000f00 */
[----:B------:R-:W-:-:S02]  /*148c0*/  IMAD.MOV.U32 R63, RZ, RZ, R201 ;  /* 0x000000ffff3f7224 */ /* 0x000fc400078e00c9 */
[----:B------:R-:W-:Y:S02]  /*148d0*/  IMAD.MOV.U32 R107, RZ, RZ, R238 ;  /* 0x000000ffff6b7224 */ /* 0x000fe400078e00ee */
[----:B-1----:R-:W-:Y:S01]  /*148e0*/  IMAD.MOV.U32 R28, RZ, RZ, R168 ;  /* 0x000000ffff1c7224 */ /* 0x002fe200078e00a8 */
[----:B------:R-:W-:Y:S01]  /*148f0*/  MOV R224, R169 ;  /* 0x000000a900e07202 */ /* 0x000fe20000000f00 */
[----:B------:R-:W-:Y:S02]  /*14900*/  IMAD.MOV.U32 R220, RZ, RZ, R170 ;  /* 0x000000ffffdc7224 */ /* 0x000fe400078e00aa */
[----:B------:R-:W-:Y:S01]  /*14910*/  IMAD.MOV.U32 R216, RZ, RZ, R171 ;  /* 0x000000ffffd87224 */ /* 0x000fe200078e00ab */
[----:B------:R-:W-:Y:S01]  /*14920*/  MOV R198, R28 ;  /* 0x0000001c00c67202 */ /* 0x000fe20000000f00 */
[----:B------:R-:W1:Y:S01]  /*14930*/  LDSM.16.M88.4 R168, [R3+0x1f800] ;  /* 0x01f8000003a8783b */ /* 0x000e620000000200 */
[----:B------:R-:W-:Y:S02]  /*14940*/  MOV R28, R115 ;  /* 0x00000073001c7202 */ /* 0x000fe40000000f00 */
[----:B-1----:R-:W-:Y:S01]  /*14950*/  MOV R24, R168 ;  /* 0x000000a800187202 */ /* 0x002fe20000000f00 */
        /* <DEDUP_REMOVED lines=14> */
[----:B------:R1:W-:Y:S01]  /*14a40*/  STTM.x64 tmem[UR8+0x100], R136 ;  /* 0x00010088000079ed */ /* 0x0003e20008340008 */
[----:B------:R-:W-:-:S02]  /*14a50*/  IMAD.MOV.U32 R56, RZ, RZ, R60 ;  /* 0x000000ffff387224 */ /* 0x000fc400078e003c */
[----:B------:R-:W-:Y:S02]  /*14a60*/  IMAD.MOV.U32 R69, RZ, RZ, R134 ;  /* 0x000000ffff457224 */ /* 0x000fe400078e0086 */
[----:B------:R-:W-:Y:S01]  /*14a70*/  IMAD.MOV.U32 R134, RZ, RZ, R225 ;  /* 0x000000ffff867224 */ /* 0x000fe200078e00e1 */
[----:B------:R-:W-:Y:S01]  /*14a80*/  MOV R67, R204 ;  /* 0x000000cc00437202 */ /* 0x000fe20000000f00 */
[----:B------:R-:W-:Y:S02]  /*14a90*/  IMAD.MOV.U32 R100, RZ, RZ, R66 ;  /* 0x000000ffff647224 */ /* 0x000fe400078e0042 */
[----:B-1----:R-:W-:Y:S01]  /*14aa0*/  IMAD.MOV.U32 R159, RZ, RZ, R97 ;  /* 0x000000ffff9f7224 */ /* 0x002fe200078e0061 */
[----:B------:R-:W2:Y:S01]  /*14ab0*/  LDL.LU R174, [R1+0x14] ;  /* 0x0000140001ae7983 */ /* 0x000ea20000300800 */
[----:B------:R-:W-:Y:S02]  /*14ac0*/  IMAD.MOV.U32 R161, RZ, RZ, R109 ;  /* 0x000000ffffa17224 */ /* 0x000fe400078e006d */
[----:B------:R-:W-:-:S02]  /*14ad0*/  IMAD.MOV.U32 R97, RZ, RZ, R110 ;  /* 0x000000ffff617224 */ /* 0x000fc400078e006e */
[----:B------:R-:W-:Y:S01]  /*14ae0*/  IMAD.MOV.U32 R109, RZ, RZ, R46 ;  /* 0x000000ffff6d7224 */ /* 0x000fe200078e002e */
[----:B------:R-:W3:Y:S01]  /*14af0*/  LDL.LU R110, [R1+0x18] ;  /* 0x00001800016e7983 */ /* 0x000ee20000300800 */
[----:B------:R-:W-:Y:S01]  /*14b00*/  IMAD.MOV.U32 R162, RZ, RZ, R37 ;  /* 0x000000ffffa27224 */ /* 0x000fe200078e0025 */
[----:B------:R-:W-:Y:S01]  /*14b10*/  MOV R37, R103 ;  /* 0x0000006700257202 */ /* 0x000fe20000000f00 */
[----:B------:R-:W-:Y:S01]  /*14b20*/  IMAD.MOV.U32 R103, RZ, RZ, R50 ;  /* 0x000000ffff677224 */ /* 0x000fe200078e0032 */
[----:B------:R-:W4:Y:S01]  /*14b30*/  LDL.LU R46, [R1+0x1c] ;  /* 0x00001c00012e7983 */ /* 0x000f220000300800 */
[----:B------:R-:W-:Y:S02]  /*14b40*/  IMAD.MOV.U32 R157, RZ, RZ, R117 ;  /* 0x000000ffff9d7224 */ /* 0x000fe400078e0075 */
[----:B------:R-:W-:Y:S01]  /*14b50*/  IMAD.MOV.U32 R168, RZ, RZ, R53 ;  /* 0x000000ffffa87224 */ /* 0x000fe200078e0035 */
[----:B------:R-:W2:Y:S01]  /*14b60*/  LDL.LU R175, [R1+0x4] ;  /* 0x0000040001af7983 */ /* 0x000ea20000300800 */
[----:B------:R-:W-:-:S02]  /*14b70*/  IMAD.MOV.U32 R152, RZ, RZ, R121 ;  /* 0x000000ffff987224 */ /* 0x000fc400078e0079 */
[----:B------:R-:W-:Y:S01]  /*14b80*/  IMAD.MOV.U32 R169, RZ, RZ, R57 ;  /* 0x000000ffffa97224 */ /* 0x000fe200078e0039 */
[----:B------:R-:W2:Y:S01]  /*14b90*/  LDL.LU R178, [R1+0x54] ;  /* 0x0000540001b27983 */ /* 0x000ea20000300800 */
[----:B------:R-:W-:Y:S02]  /*14ba0*/  IMAD.MOV.U32 R160, RZ, RZ, R105 ;  /* 0x000000ffffa07224 */ /* 0x000fe400078e0069 */
[----:B------:R-:W-:Y:S01]  /*14bb0*/  IMAD.MOV.U32 R105, RZ, RZ, R58 ;  /* 0x000000ffff697224 */ /* 0x000fe200078e003a */
[----:B------:R-:W3:Y:S01]  /*14bc0*/  LDL.LU R114, [R1+0x58] ;  /* 0x0000580001727983 */ /* 0x000ee20000300800 */
[----:B------:R-:W-:Y:S01]  /*14bd0*/  IMAD.MOV.U32 R166, RZ, RZ, R41 ;  /* 0x000000ffffa67224 */ /* 0x000fe200078e0029 */
[----:B------:R-:W-:Y:S01]  /*14be0*/  MOV R41, R59 ;  /* 0x0000003b00297202 */ /* 0x000fe20000000f00 */
[----:B------:R-:W-:Y:S01]  /*14bf0*/  IMAD.MOV.U32 R153, RZ, RZ, R125 ;  /* 0x000000ffff997224 */ /* 0x000fe200078e007d */
[----:B------:R-:W4:Y:S01]  /*14c00*/  LDL.LU R50, [R1+0x5c] ;  /* 0x00005c0001327983 */ /* 0x000f220000300800 */
[----:B------:R-:W-:-:S02]  /*14c10*/  IMAD.MOV.U32 R163, RZ, RZ, R61 ;  /* 0x000000ffffa37224 */ /* 0x000fc400078e003d */
[----:B------:R-:W-:Y:S01]  /*14c20*/  IMAD.MOV.U32 R151, RZ, RZ, R89 ;  /* 0x000000ffff977224 */ /* 0x000fe200078e0059 */
[----:B------:R-:W2:Y:S01]  /*14c30*/  LDL.LU R179, [R1+0x44] ;  /* 0x0000440001b37983 */ /* 0x000ea20000300800 */
[----:B------:R-:W-:Y:S02]  /*14c40*/  IMAD.MOV.U32 R89, RZ, RZ, R126 ;  /* 0x000000ffff597224 */ /* 0x000fe400078e007e */
[----:B------:R-:W-:Y:S01]  /*14c50*/  IMAD.MOV.U32 R150, RZ, RZ, R25 ;  /* 0x000000ffff967224 */ /* 0x000fe200078e0019 */
[----:B------:R-:W3:Y:S01]  /*14c60*/  LDL.LU R115, [R1+0x48] ;  /* 0x0000480001737983 */ /* 0x000ee20000300800 */
[----:B------:R-:W-:Y:S01]  /*14c70*/  MOV R25, R127 ;  /* 0x0000007f00197202 */ /* 0x000fe20000000f00 */
[----:B------:R-:W-:Y:S02]  /*14c80*/  IMAD.MOV.U32 R148, RZ, RZ, R129 ;  /* 0x000000ffff947224 */ /* 0x000fe400078e0081 */
[----:B------:R-:W4:Y:S01]  /*14c90*/  LDL.LU R51, [R1+0x4c] ;  /* 0x00004c0001337983 */ /* 0x000f220000300800 */
        /* <DEDUP_REMOVED lines=57> */
[----:B------:R-:W4:Y:S01]  /*15030*/  LDL.LU R60, [R1+0xbc] ;  /* 0x0000bc00013c7983 */ /* 0x000f220000300800 */
[----:B------:R-:W1:Y:S01]  /*15040*/  S2R R202, SR_TID.X ;  /* 0x0000000000ca7919 */ /* 0x000e620000002100 */
[----:B------:R-:W-:Y:S02]  /*15050*/  IMAD.MOV.U32 R47, RZ, RZ, R112 ;  /* 0x000000ffff2f7224 */ /* 0x000fe400078e0070 */
        /* <DEDUP_REMOVED lines=13> */
[----:B------:R-:W-:Y:S01]  /*15130*/  IMAD.MOV.U32 R111, RZ, RZ, R48 ;  /* 0x000000ffff6f7224 */ /* 0x000fe200078e0030 */
[----:B------:R-:W-:Y:S02]  /*15140*/  MOV R42, R243 ;  /* 0x000000f3002a7202 */ /* 0x000fe40000000f00 */
[----:B------:R-:W3:Y:S04]  /*15150*/  LDL.LU R126, [R1+0x118] ;  /* 0x00011800017e7983 */ /* 0x000ee80000300800 */
[----:B------:R-:W4:Y:S04]  /*15160*/  LDL.LU R62, [R1+0x11c] ;  /* 0x00011c00013e7983 */ /* 0x000f280000300800 */
[----:B------:R1:W5:Y:S04]  /*15170*/  LDL.LU R252, [R1+0xa9c] ;  /* 0x000a9c0001fc7983 */ /* 0x0003680000300800 */
[----:B------:R1:W5:Y:S04]  /*15180*/  LDL.LU R203, [R1+0xa98] ;  /* 0x000a980001cb7983 */ /* 0x0003680000300800 */
[----:B------:R1:W5:Y:S04]  /*15190*/  LDL.LU R201, [R1+0xa94] ;  /* 0x000a940001c97983 */ /* 0x0003680000300800 */
[----:B------:R1:W5:Y:S04]  /*151a0*/  LDL.LU R200, [R1+0xa90] ;  /* 0x000a900001c87983 */ /* 0x0003680000300800 */
[----:B------:R1:W5:Y:S04]  /*151b0*/  LDL.LU R2, [R1+0xa8c] ;  /* 0x000a8c0001027983 */ /* 0x0003680000300800 */
[----:B------:R1:W5:Y:S01]  /*151c0*/  LDL.LU R0, [R1+0xa88] ;  /* 0x000a880001007983 */ /* 0x0003620000300800 */
        /* <DEDUP_REMOVED lines=8> */
[----:B------:R-:W-:Y:S01]  /*15250*/  IMAD.MOV.U32 R54, RZ, RZ, R232 ;  /* 0x000000ffff367224 */ /* 0x000fe200078e00e8 */
[----:B------:R-:W-:Y:S02]  /*15260*/  UISETP.GT.AND UP1, UPT, UR5, 0x1, UPT ;  /* 0x000000010500788c */ /* 0x000fe4000bf24270 */
[----:B------:R-:W-:Y:S02]  /*15270*/  ULEA UR9, UR11, UR6, 0x3 ;  /* 0x000000060b097291 */ /* 0x000fe4000f8e18ff */
[----:B------:R-:W-:Y:S02]  /*15280*/  USEL UR5, UR5, URZ, !UP1 ;  /* 0x000000ff05057287 */ /* 0x000fe4000c800000 */
[----:B------:R-:W-:Y:S01]  /*15290*/  UIADD3 UR9, UPT, UPT, UR9, 0x28000, URZ ;  /* 0x0002800009097890 */ /* 0x000fe2000fffe0ff */
[----:B------:R-:W-:Y:S01]  /*152a0*/  UMOV UR4, UR12 ;  /* 0x0000000c00047c82 */ /* 0x000fe20008000000 */
[----:B-1----:R-:W-:Y:S01]  /*152b0*/  LOP3.LUT R202, R202, 0x7f, RZ, 0xc0, !PT ;  /* 0x0000007fcaca7812 */ /* 0x002fe200078ec0ff */
[----:B--2---:R1:W-:Y:S01]  /*152c0*/  STTM.x64 tmem[UR8+0x140], R132 ;  /* 0x00014084000079ed */ /* 0x0043e20008340008 */
[----:B---3--:R1:W-:Y:S01]  /*152d0*/  STTM.x64 tmem[UR8+0x180], R68 ;  /* 0x00018044000079ed */ /* 0x0083e20008340008 */
[----:B----4-:R1:W-:Y:S01]  /*152e0*/  STTM.x64 tmem[UR8+0x1c0], R4 ;  /* 0x0001c004000079ed */ /* 0x0103e20008340008 */
[----:B------:R-:W2:Y:S02]  /*152f0*/  FENCE.VIEW.ASYNC.T ;  /* 0x00000000000073c6 */ /* 0x000ea40000000200 */
[----:B--2---:R-:W-:Y:S06]  /*15300*/  BAR.SYNC.DEFER_BLOCKING 0x0 ;  /* 0x0000000000007b1d */ /* 0x004fec0000010000 */
[----:B------:R-:W-:Y:S05]  /*15310*/  @P4 BRA `(.L_x_11) ;  /* 0x0000000800584947 */ /* 0x000fea0003800000 */
[----:B------:R-:W-:Y:S01]  /*15320*/  ULEA UR19, UR5, UR6, 0xe ;  /* 0x0000000605137291 */ /* 0x000fe2000f8e70ff */
[----:B------:R-:W-:Y:S01]  /*15330*/  UMOV UR18, URZ ;  /* 0x000000ff00127c82 */ /* 0x000fe20008000000 */
[----:B------:R-:W-:Y:S02]  /*15340*/  UIADD3 UR39, UPT, UPT, UR7, 0x108, URZ ;  /* 0x0000010807277890 */ /* 0x000fe4000fffe0ff */
[----:B------:R-:W-:Y:S01]  /*15350*/  UIADD3 UR19, UPT, UPT, UR19, 0x20000, URZ ;  /* 0x0002000013137890 */ /* 0x000fe2000fffe0ff */
[----:B------:R-:W-:Y:S01]  /*15360*/  UMOV UR62, 0x0 ;  /* 0x00000000003e7882 */ /* 0x000fe20000000000 */
[----:B------:R-:W-:Y:S02]  /*15370*/  UMOV UR63, 0x8100910 ;  /* 0x08100910003f7882 */ /* 0x000fe40000000000 */
[----:B------:R-:W-:Y:S01]  /*15380*/  USHF.R.U32.HI UR19, URZ, 0x4, UR19 ;  /* 0x00000004ff137899 */ /* 0x000fe20008011613 */
[----:B------:R-:W-:Y:S01]  /*15390*/  UMOV UR45, 0x40004040 ;  /* 0x40004040002d7882 */ /* 0x000fe20000000000 */
[----:B------:R-:W-:-:S02]  /*153a0*/  UMOV UR60, 0x0 ;  /* 0x00000000003c7882 */ /* 0x000fc40000000000 */
[----:B------:R-:W-:Y:S01]  /*153b0*/  USGXT.U32 UR44, UR19, 0xe ;  /* 0x0000000e132c789a */ /* 0x000fe20008000000 */
[----:B------:R-:W-:Y:S01]  /*153c0*/  UMOV UR61, 0x8100910 ;  /* 0x08100910003d7882 */ /* 0x000fe20000000000 */
[----:B------:R-:W-:Y:S02]  /*153d0*/  UIADD3 UR77, UPT, UPT, UR7, 0x110, URZ ;  /* 0x00000110074d7890 */ /* 0x000fe4000fffe0ff */
[----:B------:R-:W-:Y:S02]  /*153e0*/  UIADD3 UR42, UP1, UPT, UR44, 0x2, URZ ;  /* 0x000000022c2a7890 */ /* 0x000fe4000ff3e0ff */
[----:B------:R-:W-:Y:S02]  /*153f0*/  UIADD3 UR75, UPT, UPT, UR7, 0x118, URZ ;  /* 0x00000118074b7890 */ /* 0x000fe4000fffe0ff */
[----:B------:R-:W-:Y:S01]  /*15400*/  UIADD3.X UR43, UPT, UPT, UR18, 0x40004040, URZ, UP1, !UPT ;  /* 0x40004040122b7890 */ /* 0x000fe20008ffe4ff */
[----:B------:R2:W-:Y:S01]  /*15410*/  UTCHMMA tmem[UR10], gdesc[UR44], tmem[UR7], tmem[UR62], idesc[UR63], UPT ;  /* 0x00ff3e2c0a0079ea */ /* 0x0005e2000b800007 */
[----:B------:R-:W-:-:S02]  /*15420*/  UIADD3 UR40, UP1, UPT, UR42, 0x2, URZ ;  /* 0x000000022a287890 */ /* 0x000fc4000ff3e0ff */
[----:B------:R-:W-:Y:S02]  /*15430*/  UIADD3 UR36, UP2, UPT, UR42, 0x1fe, URZ ;  /* 0x000001fe2a247890 */ /* 0x000fe4000ff5e0ff */
[----:B------:R-:W-:Y:S02]  /*15440*/  UIADD3.X UR41, UPT, UPT, UR43, URZ, URZ, UP1, !UPT ;  /* 0x000000ff2b297290 */ /* 0x000fe40008ffe4ff */
[----:B------:R-:W-:Y:S02]  /*15450*/  UIADD3 UR38, UP1, UPT, UR42, 0x4, URZ ;  /* 0x000000042a267890 */ /* 0x000fe4000ff3e0ff */
[----:B------:R3:W-:Y:S01]  /*15460*/  UTCHMMA tmem[UR39], gdesc[UR42], tmem[UR7], tmem[UR60], idesc[UR61], UPT ;  /* 0x00ff3c2a270079ea */ /* 0x0007e2000b800007 */
[----:B------:R-:W-:Y:S02]  /*15470*/  UIADD3.X UR37, UPT, UPT, UR43, URZ, URZ, UP2, !UPT ;  /* 0x000000ff2b257290 */ /* 0x000fe400097fe4ff */
[----:B--2---:R-:W-:Y:S02]  /*15480*/  UIADD3 UR62, UP2, UPT, UR42, 0x202, URZ ;  /* 0x000002022a3e7890 */ /* 0x004fe4000ff5e0ff */
[----:B------:R-:W-:-:S02]  /*15490*/  UIADD3 UR73, UPT, UPT, UR7, 0x120, URZ ;  /* 0x0000012007497890 */ /* 0x000fc4000fffe0ff */
[----:B------:R-:W-:Y:S02]  /*154a0*/  UIADD3 UR17, UPT, UPT, UR7, 0x128, URZ ;  /* 0x0000012807117890 */ /* 0x000fe4000fffe0ff */
[----:B------:R-:W-:Y:S02]  /*154b0*/  UIADD3 UR15, UPT, UPT, UR7, 0x130, URZ ;  /* 0x00000130070f7890 */ /* 0x000fe4000fffe0ff */
[----:B---3--:R-:W-:Y:S02]  /*154c0*/  UIADD3.X UR39, UPT, UPT, UR43, URZ, URZ, UP1, !UPT ;  /* 0x000000ff2b277290 */ /* 0x008fe40008ffe4ff */
[----:B------:R-:W-:Y:S02]  /*154d0*/  UIADD3 UR58, UP1, UPT, UR42, 0x200, URZ ;  /* 0x000002002a3a7890 */ /* 0x000fe4000ff3e0ff */
[----:B------:R-:W-:Y:S02]  /*154e0*/  UIADD3.X UR63, UPT, UPT, UR43, URZ, URZ, UP2, !UPT ;  /* 0x000000ff2b3f7290 */ /* 0x000fe400097fe4ff */
[----:B------:R-:W-:-:S02]  /*154f0*/  UIADD3.X UR59, UPT, UPT, UR43, URZ, URZ, UP1, !UPT ;  /* 0x000000ff2b3b7290 */ /* 0x000fc40008ffe4ff */
[----:B------:R-:W-:Y:S02]  /*15500*/  UIADD3 UR60, UP1, UPT, UR42, 0x204, URZ ;  /* 0x000002042a3c7890 */ /* 0x000fe4000ff3e0ff */
[----:B------:R-:W-:Y:S02]  /*15510*/  UIADD3 UR16, UPT, UPT, UR7, 0x138, URZ ;  /* 0x0000013807107890 */ /* 0x000fe4000fffe0ff */
[----:B------:R-:W-:Y:S02]  /*15520*/  UIADD3.X UR61, UPT, UPT, UR43, URZ, URZ, UP1, !UPT ;  /* 0x000000ff2b3d7290 */ /* 0x000fe40008ffe4ff */
[----:B------:R-:W-:Y:S02]  /*15530*/  UIADD3 UR14, UPT, UPT, UR7, 0x40, URZ ;  /* 0x00000040070e7890 */ /* 0x000fe4000fffe0ff */
        /* <DEDUP_REMOVED lines=41> */
[----:B------:R-:W-:Y:S01]  /*157d0*/  UTCHMMA tmem[UR71], gdesc[UR40], tmem[UR70], tmem[UR30], idesc[UR31], UPT ;  /* 0x00ff1e28470079ea */ /* 0x000fe2000b800046 */
[----:B------:R-:W-:-:S02]  /*157e0*/  UIADD3 UR74, UPT, UPT, UR7, 0x80, URZ ;  /* 0x00000080074a7890 */ /* 0x000fc4000fffe0ff */
[----:B------:R-:W-:Y:S01]  /*157f0*/  UIADD3 UR76, UPT, UPT, UR7, 0x188, URZ ;  /* 0x00000188074c7890 */ /* 0x000fe2000fffe0ff */
[----:B------:R-:W-:Y:S01]  /*15800*/  UMOV UR50, 0x0 ;  /* 0x0000000000327882 */ /* 0x000fe20000000000 */
[----:B------:R-:W-:Y:S01]  /*15810*/  UMOV UR51, 0x8100910 ;  /* 0x0810091000337882 */ /* 0x000fe20000000000 */
[----:B--2---:R-:W-:Y:S01]  /*15820*/  UIADD3 UR56, UPT, UPT, UR7, 0x80, URZ ;  /* 0x0000008007387890 */ /* 0x004fe2000fffe0ff */
[----:B------:R-:W-:Y:S01]  /*15830*/  UTCHMMA tmem[UR69], gdesc[UR38], tmem[UR68], tmem[UR50], idesc[UR51], UPT ;  /* 0x00ff3226450079ea */ /* 0x000fe2000b800044 */
[----:B------:R-:W-:Y:S01]  /*15840*/  UIADD3 UR57, UPT, UPT, UR7, 0x190, URZ ;  /* 0x0000019007397890 */ /* 0x000fe2000fffe0ff */
[----:B------:R-:W-:Y:S01]  /*15850*/  UMOV UR48, 0x0 ;  /* 0x0000000000307882 */ /* 0x000fe20000000000 */
[----:B------:R-:W-:Y:S01]  /*15860*/  UMOV UR49, 0x8100910 ;  /* 0x0810091000317882 */ /* 0x000fe20000000000 */
[----:B---3--:R-:W-:Y:S01]  /*15870*/  UIADD3 UR54, UPT, UPT, UR7, 0x80, URZ ;  /* 0x0000008007367890 */ /* 0x008fe2000fffe0ff */
[----:B------:R2:W-:Y:S01]  /*15880*/  UTCHMMA tmem[UR67], gdesc[UR36], tmem[UR66], tmem[UR48], idesc[UR49], UPT ;  /* 0x00ff3024430079ea */ /* 0x0005e2000b800042 */
[----:B----4-:R-:W-:Y:S01]  /*15890*/  UIADD3 UR52, UPT, UPT, UR7, 0x198, URZ ;  /* 0x0000019807347890 */ /* 0x010fe2000fffe0ff */
[----:B------:R-:W-:Y:S01]  /*158a0*/  UMOV UR46, 0x0 ;  /* 0x00000000002e7882 */ /* 0x000fe20000000000 */
[----:B------:R-:W-:Y:S01]  /*158b0*/  UMOV UR47, 0x8100910 ;  /* 0x08100910002f7882 */ /* 0x000fe20000000000 */
[----:B------:R-:W-:Y:S01]  /*158c0*/  UIADD3 UR53, UPT, UPT, UR7, 0x80, URZ ;  /* 0x0000008007357890 */ /* 0x000fe2000fffe0ff */
[----:B------:R3:W-:Y:S01]  /*158d0*/  UTCHMMA tmem[UR65], gdesc[UR58], tmem[UR64], tmem[UR46], idesc[UR47], UPT ;  /* 0x00ff2e3a410079ea */ /* 0x0007e2000b800040 */
[----:B------:R-:W-:Y:S01]  /*158e0*/  UIADD3 UR55, UPT, UPT, UR7, 0x1a0, URZ ;  /* 0x000001a007377890 */ /* 0x000fe2000fffe0ff */
[----:B------:R-:W-:Y:S01]  /*158f0*/  UTCHMMA tmem[UR23], gdesc[UR62], tmem[UR22], tmem[UR30], idesc[UR31], UPT ;  /* 0x00ff1e3e170079ea */ /* 0x000fe2000b800016 */
[----:B-1----:R-:W-:Y:S01]  /*15900*/  UIADD3 UR35, UPT, UPT, UR7, 0x80, URZ ;  /* 0x0000008007237890 */ /* 0x002fe2000fffe0ff */
[----:B------:R-:W-:Y:S01]  /*15910*/  UTCHMMA tmem[UR21], gdesc[UR60], tmem[UR20], tmem[UR32], idesc[UR33], UPT ;  /* 0x00ff203c150079ea */ /* 0x000fe2000b800014 */
[----:B------:R-:W-:Y:S01]  /*15920*/  UIADD3 UR34, UPT, UPT, UR7, 0x1a8, URZ ;  /* 0x000001a807227890 */ /* 0x000fe2000fffe0ff */
[----:B------:R-:W-:Y:S01]  /*15930*/  UTCHMMA tmem[UR19], gdesc[UR44], tmem[UR18], tmem[UR50], idesc[UR51], UPT ;  /* 0x00ff322c130079ea */ /* 0x000fe2000b800012 */
        /* <DEDUP_REMOVED lines=9> */
[----:B------:R2:W-:Y:S01]  /*159d0*/  UTCHMMA tmem[UR34], gdesc[UR58], tmem[UR35], tmem[UR26], idesc[UR27], UPT ;  /* 0x00ff1a3a220079ea */ /* 0x0005e2000b800023 */
[----:B------:R-:W-:-:S02]  /*159e0*/  UIADD3 UR48, UPT, UPT, UR7, 0x1c0, URZ ;  /* 0x000001c007307890 */ /* 0x000fc4000fffe0ff */
[----:B------:R-:W-:Y:S02]  /*159f0*/  UIADD3 UR71, UPT, UPT, UR7, 0xc0, URZ ;  /* 0x000000c007477890 */ /* 0x000fe4000fffe0ff */
[----:B------:R-:W-:Y:S02]  /*15a00*/  UIADD3 UR70, UPT, UPT, UR7, 0x1c8, URZ ;  /* 0x000001c807467890 */ /* 0x000fe4000fffe0ff */
[----:B------:R-:W-:Y:S02]  /*15a10*/  UIADD3 UR69, UPT, UPT, UR7, 0xc0, URZ ;  /* 0x000000c007457890 */ /* 0x000fe4000fffe0ff */
[----:B------:R-:W-:Y:S02]  /*15a20*/  UIADD3 UR68, UPT, UPT, UR7, 0x1d0, URZ ;  /* 0x000001d007447890 */ /* 0x000fe4000fffe0ff */
[----:B------:R-:W-:Y:S02]  /*15a30*/  UIADD3 UR67, UPT, UPT, UR7, 0xc0, URZ ;  /* 0x000000c007437890 */ /* 0x000fe4000fffe0ff */
[----:B------:R-:W-:-:S02]  /*15a40*/  UIADD3 UR66, UPT, UPT, UR7, 0x1d8, URZ ;  /* 0x000001d807427890 */ /* 0x000fc4000fffe0ff */
[----:B---3--:R-:W-:Y:S02]  /*15a50*/  UIADD3 UR65, UPT, UPT, UR7, 0xc0, URZ ;  /* 0x000000c007417890 */ /* 0x008fe4000fffe0ff */
[----:B------:R-:W-:Y:S01]  /*15a60*/  UIADD3 UR64, UPT, UPT, UR7, 0x1e0, URZ ;  /* 0x000001e007407890 */ /* 0x000fe2000fffe0ff */
[----:B------:R-:W-:Y:S01]  /*15a70*/  UMOV UR14, 0x0 ;  /* 0x00000000000e7882 */ /* 0x000fe20000000000 */
[----:B------:R-:W-:Y:S01]  /*15a80*/  UMOV UR15, 0x8100910 ;  /* 0x08100910000f7882 */ /* 0x000fe20000000000 */
[----:B-1----:R-:W-:Y:S01]  /*15a90*/  UIADD3 UR74, UPT, UPT, UR7, 0xc0, URZ ;  /* 0x000000c0074a7890 */ /* 0x002fe2000fffe0ff */
[----:B------:R2:W-:Y:S01]  /*15aa0*/  UTCHMMA tmem[UR73], gdesc[UR62], tmem[UR75], tmem[UR14], idesc[UR15], UPT ;  /* 0x00ff0e3e490079ea */ /* 0x0005e2000b80004b */
[----:B------:R-:W-:Y:S01]  /*15ab0*/  UIADD3 UR76, UPT, UPT, UR7, 0x1e8, URZ ;  /* 0x000001e8074c7890 */ /* 0x000fe2000fffe0ff */
[----:B------:R-:W-:Y:S01]  /*15ac0*/  UMOV UR12, 0x0 ;  /* 0x00000000000c7882 */ /* 0x000fe20000000000 */
[----:B------:R-:W-:Y:S01]  /*15ad0*/  UMOV UR13, 0x8100910 ;  /* 0x08100910000d7882 */ /* 0x000fe20000000000 */
[----:B----4-:R-:W-:Y:S01]  /*15ae0*/  UIADD3 UR57, UPT, UPT, UR7, 0xc0, URZ ;  /* 0x000000c007397890 */ /* 0x010fe2000fffe0ff */
[----:B------:R2:W-:Y:S01]  /*15af0*/  UTCHMMA tmem[UR72], gdesc[UR60], tmem[UR77], tmem[UR12], idesc[UR13], UPT ;  /* 0x00ff0c3c480079ea */ /* 0x0005e2000b80004d */
[----:B------:R-:W-:Y:S01]  /*15b00*/  UIADD3 UR56, UPT, UPT, UR7, 0x1f0, URZ ;  /* 0x000001f007387890 */ /* 0x000fe2000fffe0ff */
[----:B------:R-:W-:Y:S01]  /*15b10*/  UMOV UR16, 0x0 ;  /* 0x0000000000107882 */ /* 0x000fe20000000000 */
[----:B------:R-:W-:Y:S01]  /*15b20*/  UMOV UR17, 0x8100910 ;  /* 0x0810091000117882 */ /* 0x000fe20000000000 */
[----:B------:R-:W-:Y:S01]  /*15b30*/  UIADD3 UR52, UPT, UPT, UR7, 0xc0, URZ ;  /* 0x000000c007347890 */ /* 0x000fe2000fffe0ff */
[----:B------:R2:W-:Y:S01]  /*15b40*/  UTCHMMA tmem[UR48], gdesc[UR44], tmem[UR49], tmem[UR16], idesc[UR17], UPT ;  /* 0x00ff102c300079ea */ /* 0x0005e2000b800031 */
[----:B------:R-:W-:Y:S01]  /*15b50*/  UIADD3 UR54, UPT, UPT, UR7, 0x1f8, URZ ;  /* 0x000001f807367890 */ /* 0x000fe2000fffe0ff */
        /* <DEDUP_REMOVED lines=18> */
.L_x_11:
[----:B-1----:R-:W3:Y:S01]  /*15c80*/  LDL.LU R7, [R1+0x140] ;  /* 0x0001400001077983 */ /* 0x002ee20000300800 */
[----:B------:R-:W1:Y:S03]  /*15c90*/  LDC R4, c[0x0][0x3a0] ;  /* 0x0000e800ff047b82 */ /* 0x000e660000000800 */
[----:B------:R-:W4:Y:S04]  /*15ca0*/  LDL.LU R6, [R1+0x144] ;  /* 0x0001440001067983 */ /* 0x000f280000300800 */
[----:B--2---:R-:W2:Y:S01]  /*15cb0*/  LDL.LU R20, [R1+0x148] ;  /* 0x0001480001147983 */ /* 0x004ea20000300800 */
[----:B------:R-:W1:Y:S03]  /*15cc0*/  LDC R10, c[0x0][0x3a0] ;  /* 0x0000e800ff0a7b82 */ /* 0x000e660000000800 */
[----:B------:R-:W2:Y:S04]  /*15cd0*/  LDL.LU R19, [R1+0x14c] ;  /* 0x00014c0001137983 */ /* 0x000ea80000300800 */
[----:B------:R-:W2:Y:S04]  /*15ce0*/  LDL.LU R11, [R1+0x150] ;  /* 0x00015000010b7983 */ /* 0x000ea80000300800 */
[----:B------:R-:W2:Y:S04]  /*15cf0*/  LDL.LU R8, [R1+0x154] ;  /* 0x0001540001087983 */ /* 0x000ea80000300800 */
[----:B------:R-:W2:Y:S01]  /*15d00*/  LDL.LU R18, [R1+0x158] ;  /* 0x0001580001127983 */ /* 0x000ea20000300800 */
[----:B-1----:R-:W-:-:S03]  /*15d10*/  VIADD R4, R4, 0x3f ;  /* 0x0000003f04047836 */ /* 0x002fc60000000000 */
[----:B------:R-:W2:Y:S04]  /*15d20*/  LDL.LU R17, [R1+0x15c] ;  /* 0x00015c0001117983 */ /* 0x000ea80000300800 */
[----:B------:R-:W2:Y:S04]  /*15d30*/  LDL.LU R13, [R1+0x160] ;  /* 0x00016000010d7983 */ /* 0x000ea80000300800 */
[----:B------:R-:W2:Y:S01]  /*15d40*/  LDL.LU R9, [R1+0x164] ;  /* 0x0001640001097983 */ /* 0x000ea20000300800 */
[----:B------:R-:W-:Y:S02]  /*15d50*/  SHF.R.S32.HI R5, RZ, 0x1f, R4 ;  /* 0x0000001fff057819 */ /* 0x000fe40000011404 */
[----:B------:R-:W-:-:S02]  /*15d60*/  IADD3 R10, PT, PT, R10, -0x80, RZ ;  /* 0xffffff800a0a7810 */ /* 0x000fc40007ffe0ff */
[----:B------:R-:W-:-:S04]  /*15d70*/  LEA.HI R5, R5, R4, RZ, 0x6 ;  /* 0x0000000405057211 */ /* 0x000fc800078f30ff */
[----:B------:R-:W-:Y:S01]  /*15d80*/  SHF.R.S32.HI R5, RZ, 0x6, R5 ;  /* 0x00000006ff057819 */ /* 0x000fe20000011405 */
[----:B-----5:R-:W-:-:S04]  /*15d90*/  IMAD R4, R203, -0x40, R10 ;  /* 0xffffffc0cb047824 */ /* 0x020fc800078e020a */
[----:B------:R-:W-:Y:S01]  /*15da0*/  VIADD R5, R5, 0xfffffffe ;  /* 0xfffffffe05057836 */ /* 0x000fe20000000000 */
[----:B------:R-:W-:Y:S01]  /*15db0*/  BAR.SYNC.DEFER_BLOCKING 0x0 ;  /* 0x0000000000007b1d */ /* 0x000fe20000010000 */
[----:B------:R-:W-:-:S03]  /*15dc0*/  ISETP.GT.AND P2, PT, R4, RZ, PT ;  /* 0x000000ff0400720c */ /* 0x000fc60003f44270 */
[----:B------:R-:W-:Y:S02]  /*15dd0*/  ISETP.GE.AND P1, PT, R203, R5, PT ;  /* 0x00000005cb00720c */ /* 0x000fe40003f26270 */
[----:B------:R-:W-:-:S04]  /*15de0*/  SEL R5, RZ, 0x4, !P2 ;  /* 0x00000004ff057807 */ /* 0x000fc80005000000 */
[----:B------:R-:W-:-:S04]  /*15df0*/  SEL R5, R5, RZ, !P1 ;  /* 0x000000ff05057207 */ /* 0x000fc80004800000 */
[----:B------:R-:W-:Y:S02]  /*15e00*/  ISETP.NE.U32.AND P5, PT, R5, RZ, PT ;  /* 0x000000ff0500720c */ /* 0x000fe40003fa5070 */
[----:B------:R-:W-:Y:S02]  /*15e10*/  LEA R5, R202, UR6, 0x2 ;  /* 0x00000006ca057c11 */ /* 0x000fe4000f8e10ff */
[----:B----4-:R-:W-:-:S05]  /*15e20*/  IADD3 R6, P2, PT, R6, R2, RZ ;  /* 0x0000000206067210 */ /* 0x010fca0007f5e0ff */
[----:B---3--:R-:W-:Y:S01]  /*15e30*/  IMAD.X R7, R7, 0x1, R0, P2 ;  /* 0x0000000107077824 */ /* 0x008fe200010e0600 */
[----:B------:R1:W-:Y:S04]  /*15e40*/  STL [R1+0x144], R6 ;  /* 0x0001440601007387 */ /* 0x0003e80000100800 */
[----:B------:R3:W-:Y:S04]  /*15e50*/  STL [R1+0x140], R7 ;  /* 0x0001400701007387 */ /* 0x0007e80000100800 */
[----:B------:R-:W4:Y:S04]  /*15e60*/  LDL.LU R16, [R1+0x168] ;  /* 0x0001680001107983 */ /* 0x000f280000300800 */
[----:B------:R-:W4:Y:S01]  /*15e70*/  LDL.LU R15, [R1+0x16c] ;  /* 0x00016c00010f7983 */ /* 0x000f220000300800 */
[----:B--2---:R-:W-:-:S03]  /*15e80*/  IADD3 R19, P2, PT, R19, R2, RZ ;  /* 0x0000000213137210 */ /* 0x004fc60007f5e0ff */
[----:B------:R-:W2:Y:S04]  /*15e90*/  LDL.LU R14, [R1+0x170] ;  /* 0x00017000010e7983 */ /* 0x000ea80000300800 */
[----:B------:R-:W2:Y:S01]  /*15ea0*/  LDL.LU R12, [R1+0x174] ;  /* 0x00017400010c7983 */ /* 0x000ea20000300800 */
[----:B------:R-:W-:Y:S01]  /*15eb0*/  IADD3 R8, P6, PT, R8, R2, RZ ;  /* 0x0000000208087210 */ /* 0x000fe20007fde0ff */
[----:B------:R-:W-:Y:S02]  /*15ec0*/  IMAD.X R20, R20, 0x1, R0, P2 ;  /* 0x0000000114147824 */ /* 0x000fe400010e0600 */
[----:B------:R-:W-:Y:S01]  /*15ed0*/  @!PT LDS RZ, [RZ] ;  /* 0x00000000fffff984 */ /* 0x000fe20000000800 */
[----:B------:R-:W-:Y:S01]  /*15ee0*/  @!PT LDS RZ, [RZ] ;  /* 0x00000000fffff984 */ /* 0x000fe20000000800 */
[----:B------:R-:W-:Y:S01]  /*15ef0*/  @!PT LDS RZ, [RZ] ;  /* 0x00000000fffff984 */ /* 0x000fe20000000800 */
[----:B------:R1:W-:Y:S01]  /*15f00*/  LDGSTS.E [R5], desc[UR24][R6.64], P5 ;  /* 0x0000000006057fae */ /* 0x0003e2000a9a1018 */
[----:B------:R-:W-:-:S03]  /*15f10*/  IADD3.X R11, PT, PT, R11, R0, RZ, P6, !PT ;  /* 0x000000000b0b7210 */ /* 0x000fc600037fe4ff */
[----:B------:R-:W-:Y:S04]  /*15f20*/  STL [R1+0x14c], R19 ;  /* 0x00014c1301007387 */ /* 0x000fe80000100800 */
[----:B------:R3:W-:Y:S01]  /*15f30*/  STL [R1+0x148], R20 ;  /* 0x0001481401007387 */ /* 0x0007e20000100800 */
[----:B-1----:R-:W-:Y:S02]  /*15f40*/  IMAD.MOV.U32 R6, RZ, RZ, R19 ;  /* 0x000000ffff067224 */ /* 0x002fe400078e0013 */
[----:B---3--:R-:W-:Y:S01]  /*15f50*/  IMAD.MOV.U32 R7, RZ, RZ, R20 ;  /* 0x000000ffff077224 */ /* 0x008fe200078e0014 */
[----:B------:R-:W-:Y:S04]  /*15f60*/  STL [R1+0x154], R8 ;  /* 0x0001540801007387 */ /* 0x000fe80000100800 */
[----:B------:R1:W-:Y:S04]  /*15f70*/  STL [R1+0x150], R11 ;  /* 0x0001500b01007387 */ /* 0x0003e80000100800 */
[----:B------:R-:W3:Y:S01]  /*15f80*/  LDL.LU R20, [R1+0x178] ;  /* 0x0001780001147983 */ /* 0x000ee20000300800 */
[----:B------:R-:W-:-:S03]  /*15f90*/  ISETP.GT.AND P2, PT, R4, 0x1, PT ;  /* 0x000000010400780c */ /* 0x000fc60003f44270 */
[----:B------:R1:W-:Y:S04]  /*15fa0*/  LDGSTS.E [R5+0x200], desc[UR24][R6.64], P5 ;  /* 0x0020000006057fae */ /* 0x0003e8000a9a1018 */
[----:B------:R-:W3:Y:S01]  /*15fb0*/  LDL.LU R19, [R1+0x17c] ;  /* 0x00017c0001137983 */ /* 0x000ee20000300800 */
[----:B------:R-:W-:Y:S02]  /*15fc0*/  IADD3 R17, P6, PT, R17, R2, RZ ;  /* 0x0000000211117210 */ /* 0x000fe40007fde0ff */
[----:B-1----:R-:W-:Y:S01]  /*15fd0*/  MOV R6, R8 ;  /* 0x0000000800067202 */ /* 0x002fe20000000f00 */
[----:B------:R-:W-:Y:S02]  /*15fe0*/  IMAD.MOV.U32 R7, RZ, RZ, R11 ;  /* 0x000000ffff077224 */ /* 0x000fe400078e000b */
[----:B------:R-:W3:Y:S01]  /*15ff0*/  LDL.LU R11, [R1+0x180] ;  /* 0x00018000010b7983 */ /* 0x000ee20000300800 */
[----:B------:R-:W-:-:S03]  /*16000*/  IMAD.X R18, R18, 0x1, R0, P6 ;  /* 0x0000000112127824 */ /* 0x000fc600030e0600 */
[----:B------:R-:W3:Y:S04]  /*16010*/  LDL.LU R8, [R1+0x184] ;  /* 0x0001840001087983 */ /* 0x000ee80000300800 */
[----:B------:R1:W-:Y:S01]  /*16020*/  LDGSTS.E [R5+0x400], desc[UR24][R6.64], P5 ;  /* 0x0040000006057fae */ /* 0x0003e2000a9a1018 */
[----:B------:R-:W-:-:S04]  /*16030*/  IADD3 R9, P6, PT, R9, R2, RZ ;  /* 0x0000000209097210 */ /* 0x000fc80007fde0ff */
[----:B------:R-:W-:Y:S02]  /*16040*/  IADD3.X R13, PT, PT, R13, R0, RZ, P6, !PT ;  /* 0x000000000d0d7210 */ /* 0x000fe400037fe4ff */
[----:B-1----:R-:W-:-:S04]  /*16050*/  SEL R6, RZ, 0x4, !P2 ;  /* 0x00000004ff067807 */ /* 0x002fc80005000000 */
[----:B------:R-:W-:Y:S01]  /*16060*/  SEL R6, R6, RZ, !P1 ;  /* 0x000000ff06067207 */ /* 0x000fe20004800000 */
[----:B------:R-:W-:Y:S01]  /*16070*/  STL [R1+0x15c], R17 ;  /* 0x00015c1101007387 */ /* 0x000fe20000100800 */
[----:B------:R-:W-:Y:S02]  /*16080*/  IMAD.MOV.U32 R7, RZ, RZ, R18 ;  /* 0x000000ffff077224 */ /* 0x000fe400078e0012 */
[----:B------:R-:W-:Y:S01]  /*16090*/  ISETP.NE.U32.AND P2, PT, R6, RZ, PT ;  /* 0x000000ff0600720c */ /* 0x000fe20003f45070 */
[----:B------:R-:W-:Y:S01]  /*160a0*/  IMAD.MOV.U32 R6, RZ, RZ, R17 ;  /* 0x000000ffff067224 */ /* 0x000fe200078e0011 */
[----:B------:R1:W-:Y:S04]  /*160b0*/  STL [R1+0x158], R18 ;  /* 0x0001581201007387 */ /* 0x0003e80000100800 */
[----:B------:R-:W-:Y:S04]  /*160c0*/  STL [R1+0x164], R9 ;  /* 0x0001640901007387 */ /* 0x000fe80000100800 */
[----:B------:R1:W-:Y:S04]  /*160d0*/  STL [R1+0x160], R13 ;  /* 0x0001600d01007387 */ /* 0x0003e80000100800 */
[----:B-1----:R-:W3:Y:S04]  /*160e0*/  LDL.LU R18, [R1+0x188] ;  /* 0x0001880001127983 */ /* 0x002ee80000300800 */
[----:B------:R1:W-:Y:S04]  /*160f0*/  LDGSTS.E [R5+0x600], desc[UR24][R6.64], P5 ;  /* 0x0060000006057fae */ /* 0x0003e8000a9a1018 */
[----:B------:R-:W3:Y:S01]  /*16100*/  LDL.LU R17, [R1+0x18c] ;  /* 0x00018c0001117983 */ /* 0x000ee20000300800 */
[----:B-1----:R-:W-:Y:S01]  /*16110*/  IMAD.MOV.U32 R7, RZ, RZ, R13 ;  /* 0x000000ffff077224 */ /* 0x002fe200078e000d */
[----:B------:R-:W-:-:S02]  /*16120*/  MOV R6, R9 ;  /* 0x0000000900067202 */ /* 0x000fc40000000f00 */
[----:B------:R-:W3:Y:S04]  /*16130*/  LDL.LU R13, [R1+0x190] ;  /* 0x00019000010d7983 */ /* 0x000ee80000300800 */
[----:B------:R-:W3:Y:S04]  /*16140*/  LDL.LU R9, [R1+0x194] ;  /* 0x0001940001097983 */ /* 0x000ee80000300800 */
[----:B------:R1:W-:Y:S01]  /*16150*/  LDGSTS.E [R5+0x800], desc[UR24][R6.64], P2 ;  /* 0x0080000006057fae */ /* 0x0003e200091a1018 */
[----:B----4-:R-:W-:-:S05]  /*16160*/  IADD3 R15, P5, PT, R15, R2, RZ ;  /* 0x000000020f0f7210 */ /* 0x010fca0007fbe0ff */
[----:B------:R-:W-:Y:S01]  /*16170*/  IMAD.X R16, R16, 0x1, R0, P5 ;  /* 0x0000000110107824 */ /* 0x000fe200028e0600 */
[----:B--2---:R-:W-:Y:S01]  /*16180*/  IADD3 R12, P6, PT, R12, R2, RZ ;  /* 0x000000020c0c7210 */ /* 0x004fe20007fde0ff */
[----:B------:R-:W-:Y:S03]  /*16190*/  STL [R1+0x16c], R15 ;  /* 0x00016c0f01007387 */ /* 0x000fe60000100800 */
[----:B------:R-:W-:Y:S01]  /*161a0*/  IADD3.X R14, PT, PT, R14, R0, RZ, P6, !PT ;  /* 0x000000000e0e7210 */ /* 0x000fe200037fe4ff */
[----:B------:R2:W-:Y:S01]  /*161b0*/  STL [R1+0x168], R16 ;  /* 0x0001681001007387 */ /* 0x0005e20000100800 */
[----:B-1----:R-:W-:Y:S02]  /*161c0*/  IMAD.MOV.U32 R6, RZ, RZ, R15 ;  /* 0x000000ffff067224 */ /* 0x002fe400078e000f */
[----:B------:R-:W-:Y:S01]  /*161d0*/  IMAD.MOV.U32 R7, RZ, RZ, R16 ;  /* 0x000000ffff077224 */ /* 0x000fe200078e0010 */
[----:B------:R-:W-:Y:S04]  /*161e0*/  STL [R1+0x174], R12 ;  /* 0x0001740c01007387 */ /* 0x000fe80000100800 */
[----:B------:R1:W-:Y:S04]  /*161f0*/  STL [R1+0x170], R14 ;  /* 0x0001700e01007387 */ /* 0x0003e80000100800 */
[----:B--2---:R-:W2:Y:S04]  /*16200*/  LDL.LU R16, [R1+0x198] ;  /* 0x0001980001107983 */ /* 0x004ea80000300800 */
[----:B------:R-:W4:Y:S01]  /*16210*/  LDL.LU R15, [R1+0x19c] ;  /* 0x00019c00010f7983 */ /* 0x000f220000300800 */
[----:B------:R-:W-:-:S03]  /*16220*/  ISETP.GT.AND P5, PT, R4, 0x2, PT ;  /* 0x000000020400780c */ /* 0x000fc60003fa4270 */
[----:B------:R1:W-:Y:S02]  /*16230*/  LDGSTS.E [R5+0xa00], desc[UR24][R6.64], P2 ;  /* 0x00a0000006057fae */ /* 0x0003e400091a1018 */
[----:B-1----:R-:W-:Y:S01]  /*16240*/  MOV R6, R12 ;  /* 0x0000000c00067202 */ /* 0x002fe20000000f00 */
[----:B------:R-:W-:Y:S01]  /*16250*/  IMAD.MOV.U32 R7, RZ, RZ, R14 ;  /* 0x000000ffff077224 */ /* 0x000fe200078e000e */
[----:B---3--:R-:W-:Y:S01]  /*16260*/  IADD3 R19, P6, PT, R19, R2, RZ ;  /* 0x0000000213137210 */ /* 0x008fe20007fde0ff */
[----:B------:R-:W3:Y:S04]  /*16270*/  LDL.LU R14, [R1+0x1a0] ;  /* 0x0001a000010e7983 */ /* 0x000ee80000300800 */
[----:B------:R-:W3:Y:S01]  /*16280*/  LDL.LU R12, [R1+0x1a4] ;  /* 0x0001a400010c7983 */ /* 0x000ee20000300800 */
[----:B------:R-:W-:-:S03]  /*16290*/  IMAD.X R20, R20, 0x1, R0, P6 ;  /* 0x0000000114147824 */ /* 0x000fc600030e0600 */
[----:B------:R1:W-:Y:S01]  /*162a0*/  LDGSTS.E [R5+0xc00], desc[UR24][R6.64], P2 ;  /* 0x00c0000006057fae */ /* 0x0003e200091a1018 */
[----:B------:R-:W-:Y:S02]  /*162b0*/  IADD3 R8, P6, PT, R8, R2, RZ ;  /* 0x0000000208087210 */ /* 0x000fe40007fde0ff */
[----:B-1----:R-:W-:-:S04]  /*162c0*/  SEL R6, RZ, 0x4, !P5 ;  /* 0x00000004ff067807 */ /* 0x002fc80006800000 */
[----:B------:R-:W-:Y:S02]  /*162d0*/  SEL R6, R6, RZ, !P1 ;  /* 0x000000ff06067207 */ /* 0x000fe40004800000 */
[----:B------:R-:W-:Y:S01]  /*162e0*/  IADD3.X R11, PT, PT, R11, R0, RZ, P6, !PT ;  /* 0x000000000b0b7210 */ /* 0x000fe200037fe4ff */
[----:B------:R-:W-:Y:S01]  /*162f0*/  STL [R1+0x17c], R19 ;  /* 0x00017c1301007387 */ /* 0x000fe20000100800 */
[----:B------:R-:W-:Y:S01]  /*16300*/  ISETP.NE.U32.AND P5, PT, R6, RZ, PT ;  /* 0x000000ff0600720c */ /* 0x000fe20003fa5070 */
[----:B------:R-:W-:Y:S02]  /*16310*/  IMAD.MOV.U32 R6, RZ, RZ, R19 ;  /* 0x000000ffff067224 */ /* 0x000fe400078e0013 */
[----:B------:R-:W-:Y:S01]  /*16320*/  IMAD.MOV.U32 R7, RZ, RZ, R20 ;  /* 0x000000ffff077224 */ /* 0x000fe200078e0014 */
[----:B------:R1:W-:Y:S04]  /*16330*/  STL [R1+0x178], R20 ;  /* 0x0001781401007387 */ /* 0x0003e80000100800 */
[----:B------:R-:W-:Y:S04]  /*16340*/  STL [R1+0x184], R8 ;  /* 0x0001840801007387 */ /* 0x000fe80000100800 */
[----:B------:R1:W-:Y:S04]  /*16350*/  STL [R1+0x180], R11 ;  /* 0x0001800b01007387 */ /* 0x0003e80000100800 */
[----:B-1----:R-:W3:Y:S04]  /*16360*/  LDL.LU R20, [R1+0x1a8] ;  /* 0x0001a80001147983 */ /* 0x002ee80000300800 */
[----:B------:R1:W-:Y:S04]  /*16370*/  LDGSTS.E [R5+0xe00], desc[UR24][R6.64], P2 ;  /* 0x00e0000006057fae */ /* 0x0003e800091a1018 */
[----:B------:R-:W3:Y:S01]  /*16380*/  LDL.LU R19, [R1+0x1ac] ;  /* 0x0001ac0001137983 */ /* 0x000ee20000300800 */
[----:B------:R-:W-:Y:S01]  /*16390*/  IADD3 R17, P2, PT, R17, R2, RZ ;  /* 0x0000000211117210 */ /* 0x000fe20007f5e0ff */
[----:B-1----:R-:W-:Y:S01]  /*163a0*/  IMAD.MOV.U32 R7, RZ, RZ, R11 ;  /* 0x000000ffff077224 */ /* 0x002fe200078e000b */
[----:B------:R-:W-:Y:S01]  /*163b0*/  MOV R6, R8 ;  /* 0x0000000800067202 */ /* 0x000fe20000000f00 */
[----:B------:R-:W3:Y:S04]  /*163c0*/  LDL.LU R11, [R1+0x1b0] ;  /* 0x0001b000010b7983 */ /* 0x000ee80000300800 */
[----:B------:R-:W3:Y:S01]  /*163d0*/  LDL.LU R8, [R1+0x1b4] ;  /* 0x0001b40001087983 */ /* 0x000ee20000300800 */
[----:B------:R-:W-:Y:S01]  /*163e0*/  IMAD.X R18, R18, 0x1, R0, P2 ;  /* 0x0000000112127824 */ /* 0x000fe200010e0600 */
[----:B------:R-:W-:-:S02]  /*163f0*/  IADD3 R9, P6, PT, R9, R2, RZ ;  /* 0x0000000209097210 */ /* 0x000fc40007fde0ff */
[----:B------:R-:W-:Y:S02]  /*16400*/  STL [R1+0x18c], R17 ;  /* 0x00018c1101007387 */ /* 0x000fe40000100800 */
[----:B------:R-:W-:Y:S02]  /*16410*/  IADD3.X R13, PT, PT, R13, R0, RZ, P6, !PT ;  /* 0x000000000d0d7210 */ /* 0x000fe400037fe4ff */
[----:B------:R1:W-:Y:S04]  /*16420*/  STL [R1+0x188], R18 ;  /* 0x0001881201007387 */ /* 0x0003e80000100800 */
[----:B------:R1:W-:Y:S04]  /*16430*/  LDGSTS.E [R5+0x1000], desc[UR24][R6.64], P5 ;  /* 0x0100000006057fae */ /* 0x0003e8000a9a1018 */
[----:B------:R-:W-:Y:S04]  /*16440*/  STL [R1+0x194], R9 ;  /* 0x0001940901007387 */ /* 0x000fe80000100800 */
[----:B------:R1:W-:Y:S02]  /*16450*/  STL [R1+0x190], R13 ;  /* 0x0001900d01007387 */ /* 0x0003e40000100800 */
[----:B-1----:R-:W-:-:S02]  /*16460*/  IMAD.MOV.U32 R6, RZ, RZ, R17 ;  /* 0x000000ffff067224 */ /* 0x002fc400078e0011 */
[----:B------:R-:W-:Y:S02]  /*16470*/  IMAD.MOV.U32 R7, RZ, RZ, R18 ;  /* 0x000000ffff077224 */ /* 0x000fe400078e0012 */
[----:B------:R-:W3:Y:S04]  /*16480*/  LDL.LU R18, [R1+0x1b8] ;  /* 0x0001b80001127983 */ /* 0x000ee80000300800 */
[----:B------:R-:W3:Y:S04]  /*16490*/  LDL.LU R17, [R1+0x1bc] ;  /* 0x0001bc0001117983 */ /* 0x000ee80000300800 */
[----:B------:R1:W-:Y:S02]  /*164a0*/  LDGSTS.E [R5+0x1200], desc[UR24][R6.64], P5 ;  /* 0x0120000006057fae */ /* 0x0003e4000a9a1018 */
[----:B-1----:R-:W-:Y:S01]  /*164b0*/  IMAD.MOV.U32 R7, RZ, RZ, R13 ;  /* 0x000000ffff077224 */ /* 0x002fe200078e000d */
[----:B------:R-:W-:Y:S01]  /*164c0*/  MOV R6, R9 ;  /* 0x0000000900067202 */ /* 0x000fe20000000f00 */
[----:B------:R-:W3:Y:S04]  /*164d0*/  LDL.LU R13, [R1+0x1c0] ;  /* 0x0001c000010d7983 */ /* 0x000ee80000300800 */
[----:B------:R-:W3:Y:S01]  /*164e0*/  LDL.LU R9, [R1+0x1c4] ;  /* 0x0001c40001097983 */ /* 0x000ee20000300800 */
[----:B------:R-:W-:-:S03]  /*164f0*/  ISETP.GT.AND P2, PT, R4, 0x3, PT ;  /* 0x000000030400780c */ /* 0x000fc60003f44270 */
[----:B------:R1:W-:Y:S02]  /*16500*/  LDGSTS.E [R5+0x1400], desc[UR24][R6.64], P5 ;  /* 0x0140000006057fae */ /* 0x0003e4000a9a1018 */
[----:B-1----:R-:W-:-:S04]  /*16510*/  SEL R6, RZ, 0x4, !P2 ;  /* 0x00000004ff067807 */ /* 0x002fc80005000000 */
[----:B------:R-:W-:-:S04]  /*16520*/  SEL R6, R6, RZ, !P1 ;  /* 0x000000ff06067207 */ /* 0x000fc80004800000 */
[----:B------:R-:W-:Y:S02]  /*16530*/  ISETP.NE.U32.AND P2, PT, R6, RZ, PT ;  /* 0x000000ff0600720c */ /* 0x000fe40003f45070 */
[----:B----4-:R-:W-:-:S05]  /*16540*/  IADD3 R15, P6, PT, R15, R2, RZ ;  /* 0x000000020f0f7210 */ /* 0x010fca0007fde0ff */
[----:B--2---:R-:W-:Y:S01]  /*16550*/  IMAD.X R16, R16, 0x1, R0, P6 ;  /* 0x0000000110107824 */ /* 0x004fe200030e0600 */
[----:B------:R-:W-:Y:S01]  /*16560*/  STL [R1+0x19c], R15 ;  /* 0x00019c0f01007387 */ /* 0x000fe20000100800 */
[----:B------:R-:W-:Y:S02]  /*16570*/  IMAD.MOV.U32 R6, RZ, RZ, R15 ;  /* 0x000000ffff067224 */ /* 0x000fe400078e000f */
[----:B------:R-:W-:Y:S01]  /*16580*/  IMAD.MOV.U32 R7, RZ, RZ, R16 ;  /* 0x000000ffff077224 */ /* 0x000fe200078e0010 */
[----:B------:R1:W-:Y:S04]  /*16590*/  STL [R1+0x198], R16 ;  /* 0x0001981001007387 */ /* 0x0003e80000100800 */
[----:B------:R2:W-:Y:S01]  /*165a0*/  LDGSTS.E [R5+0x1600], desc[UR24][R6.64], P5 ;  /* 0x0160000006057fae */ /* 0x0005e2000a9a1018 */
[----:B---3--:R-:W-:-:S04]  /*165b0*/  IADD3 R12, P6, PT, R12, R2, RZ ;  /* 0x000000020c0c7210 */ /* 0x008fc80007fde0ff */
[----:B------:R-:W-:Y:S01]  /*165c0*/  IADD3.X R14, PT, PT, R14, R0, RZ, P6, !PT ;  /* 0x000000000e0e7210 */ /* 0x000fe200037fe4ff */
[----:B------:R-:W-:Y:S04]  /*165d0*/  STL [R1+0x1a4], R12 ;  /* 0x0001a40c01007387 */ /* 0x000fe80000100800 */
[----:B------:R3:W-:Y:S01]  /*165e0*/  STL [R1+0x1a0], R14 ;  /* 0x0001a00e01007387 */ /* 0x0007e20000100800 */
[----:B--2---:R-:W-:-:S03]  /*165f0*/  IMAD.MOV.U32 R7, RZ, RZ, R14 ;  /* 0x000000ffff077224 */ /* 0x004fc600078e000e */
[----:B-1----:R-:W2:Y:S01]  /*16600*/  LDL.LU R16, [R1+0x1c8] ;  /* 0x0001c80001107983 */ /* 0x002ea20000300800 */
[----:B------:R-:W-:-:S03]  /*16610*/  MOV R6, R12 ;  /* 0x0000000c00067202 */ /* 0x000fc60000000f00 */
[----:B------:R-:W4:Y:S04]  /*16620*/  LDL.LU R15, [R1+0x1cc] ;  /* 0x0001cc00010f7983 */ /* 0x000f280000300800 */
[----:B---3--:R-:W3:Y:S04]  /*16630*/  LDL.LU R14, [R1+0x1d0] ;  /* 0x0001d000010e7983 */ /* 0x008ee80000300800 */
[----:B------:R-:W3:Y:S04]  /*16640*/  LDL.LU R12, [R1+0x1d4] ;  /* 0x0001d400010c7983 */ /* 0x000ee80000300800 */
[----:B------:R1:W-:Y:S01]  /*16650*/  LDGSTS.E [R5+0x1800], desc[UR24][R6.64], P2 ;  /* 0x0180000006057fae */ /* 0x0003e200091a1018 */
[----:B------:R-:W-:-:S05]  /*16660*/  IADD3 R19, P5, PT, R19, R2, RZ ;  /* 0x0000000213137210 */ /* 0x000fca0007fbe0ff */
[----:B------:R-:W-:Y:S01]  /*16670*/  IMAD.X R20, R20, 0x1, R0, P5 ;  /* 0x0000000114147824 */ /* 0x000fe200028e0600 */
[----:B------:R-:W-:Y:S01]  /*16680*/  STL [R1+0x1ac], R19 ;  /* 0x0001ac1301007387 */ /* 0x000fe20000100800 */
[----:B-1----:R-:W-:Y:S01]  /*16690*/  IMAD.MOV.U32 R6, RZ, RZ, R19 ;  /* 0x000000ffff067224 */ /* 0x002fe200078e0013 */
[----:B------:R-:W-:Y:S01]  /*166a0*/  IADD3 R8, P6, PT, R8, R2, RZ ;  /* 0x0000000208087210 */ /* 0x000fe20007fde0ff */
[----:B------:R-:W-:-:S03]  /*166b0*/  IMAD.MOV.U32 R7, RZ, RZ, R20 ;  /* 0x000000ffff077224 */ /* 0x000fc600078e0014 */
[----:B------:R-:W-:Y:S01]  /*166c0*/  IADD3.X R11, PT, PT, R11, R0, RZ, P6, !PT ;  /* 0x000000000b0b7210 */ /* 0x000fe200037fe4ff */
[----:B------:R1:W-:Y:S04]  /*166d0*/  STL [R1+0x1a8], R20 ;  /* 0x0001a81401007387 */ /* 0x0003e80000100800 */
[----:B------:R-:W-:Y:S04]  /*166e0*/  STL [R1+0x1b4], R8 ;  /* 0x0001b40801007387 */ /* 0x000fe80000100800 */
[----:B------:R1:W-:Y:S04]  /*166f0*/  STL [R1+0x1b0], R11 ;  /* 0x0001b00b01007387 */ /* 0x0003e80000100800 */
[----:B-1----:R-:W3:Y:S01]  /*16700*/  LDL.LU R20, [R1+0x1d8] ;  /* 0x0001d80001147983 */ /* 0x002ee20000300800 */
[----:B------:R-:W-:-:S03]  /*16710*/  ISETP.GT.AND P5, PT, R4, 0x4, PT ;  /* 0x000000040400780c */ /* 0x000fc60003fa4270 */
[----:B------:R1:W-:Y:S04]  /*16720*/  LDGSTS.E [R5+0x1a00], desc[UR24][R6.64], P2 ;  /* 0x01a0000006057fae */ /* 0x0003e800091a1018 */
[----:B------:R-:W3:Y:S01]  /*16730*/  LDL.LU R19, [R1+0x1dc] ;  /* 0x0001dc0001137983 */ /* 0x000ee20000300800 */
[----:B-1----:R-:W-:Y:S01]  /*16740*/  MOV R6, R8 ;  /* 0x0000000800067202 */ /* 0x002fe20000000f00 */
[----:B------:R-:W-:Y:S01]  /*16750*/  IMAD.MOV.U32 R7, RZ, RZ, R11 ;  /* 0x000000ffff077224 */ /* 0x000fe200078e000b */
[----:B------:R-:W-:Y:S01]  /*16760*/  IADD3 R17, P6, PT, R17, R2, RZ ;  /* 0x0000000211117210 */ /* 0x000fe20007fde0ff */
[----:B------:R-:W3:Y:S04]  /*16770*/  LDL.LU R11, [R1+0x1e0] ;  /* 0x0001e000010b7983 */ /* 0x000ee80000300800 */
[----:B------:R-:W3:Y:S01]  /*16780*/  LDL.LU R8, [R1+0x1e4] ;  /* 0x0001e40001087983 */ /* 0x000ee20000300800 */
[----:B------:R-:W-:-:S03]  /*16790*/  IMAD.X R18, R18, 0x1, R0, P6 ;  /* 0x0000000112127824 */ /* 0x000fc600030e0600 */
[----:B------:R1:W-:Y:S02]  /*167a0*/  LDGSTS.E [R5+0x1c00], desc[UR24][R6.64], P2 ;  /* 0x01c0000006057fae */ /* 0x0003e400091a1018 */
[----:B-1----:R-:W-:Y:S02]  /*167b0*/  SEL R6, RZ, 0x4, !P5 ;  /* 0x00000004ff067807 */ /* 0x002fe40006800000 */
[----:B------:R-:W-:Y:S02]  /*167c0*/  IADD3 R9, P6, PT, R9, R2, RZ ;  /* 0x0000000209097210 */ /* 0x000fe40007fde0ff */
[----:B------:R-:W-:Y:S02]  /*167d0*/  SEL R6, R6, RZ, !P1 ;  /* 0x000000ff06067207 */ /* 0x000fe40004800000 */
[----:B------:R-:W-:Y:S01]  /*167e0*/  IADD3.X R13, PT, PT, R13, R0, RZ, P6, !PT ;  /* 0x000000000d0d7210 */ /* 0x000fe200037fe4ff */
[----:B------:R-:W-:Y:S01]  /*167f0*/  STL [R1+0x1bc], R17 ;  /* 0x0001bc1101007387 */ /* 0x000fe20000100800 */
[----:B------:R-:W-:Y:S01]  /*16800*/  ISETP.NE.U32.AND P5, PT, R6, RZ, PT ;  /* 0x000000ff0600720c */ /* 0x000fe20003fa5070 */
[----:B------:R-:W-:-:S02]  /*16810*/  IMAD.MOV.U32 R6, RZ, RZ, R17 ;  /* 0x000000ffff067224 */ /* 0x000fc400078e0011 */
        /* <DEDUP_REMOVED lines=13> */
[----:B--2---:R-:W-:Y:S01]  /*168f0*/  IMAD.X R16, R16, 0x1, R0, P2 ;  /* 0x0000000110107824 */ /* 0x004fe200010e0600 */
[----:B---3--:R-:W-:Y:S01]  /*16900*/  IADD3 R12, P6, PT, R12, R2, RZ ;  /* 0x000000020c0c7210 */ /* 0x008fe20007fde0ff */
        /* <DEDUP_REMOVED lines=8> */
[----:B------:R-:W3:Y:S01]  /*16990*/  LDL.LU R15, [R1+0x1fc] ;  /* 0x0001fc00010f7983 */ /* 0x000ee20000300800 */
[----:B------:R-:W-:-:S03]  /*169a0*/  ISETP.GT.AND P2, PT, R4, 0x5, PT ;  /* 0x000000050400780c */ /* 0x000fc60003f44270 */
[----:B------:R4:W-:Y:S02]  /*169b0*/  LDGSTS.E [R5+0x2200], desc[UR24][R6.64], P5 ;  /* 0x0220000006057fae */ /* 0x0009e4000a9a1018 */
[----:B----4-:R-:W-:Y:S01]  /*169c0*/  MOV R6, R12 ;  /* 0x0000000c00067202 */ /* 0x010fe20000000f00 */
[----:B------:R-:W-:Y:S02]  /*169d0*/  IMAD.MOV.U32 R7, RZ, RZ, R14 ;  /* 0x000000ffff077224 */ /* 0x000fe400078e000e */
[----:B-1----:R-:W4:Y:S04]  /*169e0*/  LDL.LU R14, [R1+0x200] ;  /* 0x00020000010e7983 */ /* 0x002f280000300800 */
[----:B------:R-:W4:Y:S04]  /*169f0*/  LDL.LU R12, [R1+0x204] ;  /* 0x00020400010c7983 */ /* 0x000f280000300800 */
[----:B------:R1:W-:Y:S01]  /*16a00*/  LDGSTS.E [R5+0x2400], desc[UR24][R6.64], P5 ;  /* 0x0240000006057fae */ /* 0x0003e2000a9a1018 */
[----:B------:R-:W-:-:S02]  /*16a10*/  IADD3 R19, P6, PT, R19, R2, RZ ;  /* 0x0000000213137210 */ /* 0x000fc40007fde0ff */
[----:B-1----:R-:W-:-:S03]  /*16a20*/  SEL R6, RZ, 0x4, !P2 ;  /* 0x00000004ff067807 */ /* 0x002fc60005000000 */
[----:B------:R-:W-:Y:S01]  /*16a30*/  IMAD.X R20, R20, 0x1, R0, P6 ;  /* 0x0000000114147824 */ /* 0x000fe200030e0600 */
[----:B------:R-:W-:Y:S01]  /*16a40*/  SEL R6, R6, RZ, !P1 ;  /* 0x000000ff06067207 */ /* 0x000fe20004800000 */
[----:B------:R-:W-:Y:S02]  /*16a50*/  STL [R1+0x1dc], R19 ;  /* 0x0001dc1301007387 */ /* 0x000fe40000100800 */
[----:B------:R-:W-:Y:S01]  /*16a60*/  IMAD.MOV.U32 R7, RZ, RZ, R20 ;  /* 0x000000ffff077224 */ /* 0x000fe200078e0014 */
[----:B------:R-:W-:Y:S02]  /*16a70*/  ISETP.NE.U32.AND P2, PT, R6, RZ, PT ;  /* 0x000000ff0600720c */ /* 0x000fe40003f45070 */
[----:B------:R-:W-:Y:S01]  /*16a80*/  IADD3 R8, P6, PT, R8, R2, RZ ;  /* 0x0000000208087210 */ /* 0x000fe20007fde0ff */
[----:B------:R-:W-:-:S03]  /*16a90*/  IMAD.MOV.U32 R6, RZ, RZ, R19 ;  /* 0x000000ffff067224 */ /* 0x000fc600078e0013 */
[----:B------:R-:W-:Y:S01]  /*16aa0*/  IADD3.X R11, PT, PT, R11, R0, RZ, P6, !PT ;  /* 0x000000000b0b7210 */ /* 0x000fe200037fe4ff */
[----:B------:R1:W-:Y:S04]  /*16ab0*/  STL [R1+0x1d8], R20 ;  /* 0x0001d81401007387 */ /* 0x0003e80000100800 */
[----:B------:R-:W-:Y:S04]  /*16ac0*/  STL [R1+0x1e4], R8 ;  /* 0x0001e40801007387 */ /* 0x000fe80000100800 */
[----:B------:R1:W-:Y:S04]  /*16ad0*/  STL [R1+0x1e0], R11 ;  /* 0x0001e00b01007387 */ /* 0x0003e80000100800 */
[----:B-1----:R-:W4:Y:S04]  /*16ae0*/  LDL.LU R20, [R1+0x208] ;  /* 0x0002080001147983 */ /* 0x002f280000300800 */
[----:B------:R1:W-:Y:S04]  /*16af0*/  LDGSTS.E [R5+0x2600], desc[UR24][R6.64], P5 ;  /* 0x0260000006057fae */ /* 0x0003e8000a9a1018 */
[----:B------:R-:W4:Y:S01]  /*16b00*/  LDL.LU R19, [R1+0x20c] ;  /* 0x00020c0001137983 */ /* 0x000f220000300800 */
[----:B-1----:R-:W-:Y:S01]  /*16b10*/  IMAD.MOV.U32 R7, RZ, RZ, R11 ;  /* 0x000000ffff077224 */ /* 0x002fe200078e000b */
[----:B------:R-:W-:-:S02]  /*16b20*/  MOV R6, R8 ;  /* 0x0000000800067202 */ /* 0x000fc40000000f00 */
[----:B------:R-:W4:Y:S04]  /*16b30*/  LDL.LU R11, [R1+0x210] ;  /* 0x00021000010b7983 */ /* 0x000f280000300800 */
[----:B------:R-:W4:Y:S04]  /*16b40*/  LDL.LU R8, [R1+0x214] ;  /* 0x0002140001087983 */ /* 0x000f280000300800 */
[----:B------:R1:W-:Y:S01]  /*16b50*/  LDGSTS.E [R5+0x2800], desc[UR24][R6.64], P2 ;  /* 0x0280000006057fae */ /* 0x0003e200091a1018 */
[----:B------:R-:W-:-:S05]  /*16b60*/  IADD3 R17, P5, PT, R17, R2, RZ ;  /* 0x0000000211117210 */ /* 0x000fca0007fbe0ff */
[----:B------:R-:W-:Y:S01]  /*16b70*/  IMAD.X R18, R18, 0x1, R0, P5 ;  /* 0x0000000112127824 */ /* 0x000fe200028e0600 */
[----:B------:R-:W-:Y:S01]  /*16b80*/  STL [R1+0x1ec], R17 ;  /* 0x0001ec1101007387 */ /* 0x000fe20000100800 */
[----:B------:R-:W-:-:S03]  /*16b90*/  IADD3 R9, P6, PT, R9, R2, RZ ;  /* 0x0000000209097210 */ /* 0x000fc60007fde0ff */
[----:B------:R1:W-:Y:S01]  /*16ba0*/  STL [R1+0x1e8], R18 ;  /* 0x0001e81201007387 */ /* 0x0003e20000100800 */
[----:B------:R-:W-:-:S03]  /*16bb0*/  IADD3.X R13, PT, PT, R13, R0, RZ, P6, !PT ;  /* 0x000000000d0d7210 */ /* 0x000fc600037fe4ff */
[----:B------:R-:W-:Y:S01]  /*16bc0*/  STL [R1+0x1f4], R9 ;  /* 0x0001f40901007387 */ /* 0x000fe20000100800 */
[----:B-1----:R-:W-:Y:S02]  /*16bd0*/  IMAD.MOV.U32 R6, RZ, RZ, R17 ;  /* 0x000000ffff067224 */ /* 0x002fe400078e0011 */
[----:B------:R-:W-:Y:S01]  /*16be0*/  IMAD.MOV.U32 R7, RZ, RZ, R18 ;  /* 0x000000ffff077224 */ /* 0x000fe200078e0012 */
[----:B------:R1:W-:Y:S04]  /*16bf0*/  STL [R1+0x1f0], R13 ;  /* 0x0001f00d01007387 */ /* 0x0003e80000100800 */
[----:B------:R-:W4:Y:S04]  /*16c00*/  LDL.LU R18, [R1+0x218] ;  /* 0x0002180001127983 */ /* 0x000f280000300800 */
[----:B------:R-:W4:Y:S04]  /*16c10*/  LDL.LU R17, [R1+0x21c] ;  /* 0x00021c0001117983 */ /* 0x000f280000300800 */
[----:B------:R1:W-:Y:S02]  /*16c20*/  LDGSTS.E [R5+0x2a00], desc[UR24][R6.64], P2 ;  /* 0x02a0000006057fae */ /* 0x0003e400091a1018 */
[----:B-1----:R-:W-:Y:S01]  /*16c30*/  IMAD.MOV.U32 R7, RZ, RZ, R13 ;  /* 0x000000ffff077224 */ /* 0x002fe200078e000d */
[----:B------:R-:W-:Y:S01]  /*16c40*/  MOV R6, R9 ;  /* 0x0000000900067202 */ /* 0x000fe20000000f00 */
[----:B------:R-:W4:Y:S04]  /*16c50*/  LDL.LU R13, [R1+0x220] ;  /* 0x00022000010d7983 */ /* 0x000f280000300800 */
[----:B------:R-:W4:Y:S01]  /*16c60*/  LDL.LU R9, [R1+0x224] ;  /* 0x0002240001097983 */ /* 0x000f220000300800 */
[----:B------:R-:W-:-:S03]  /*16c70*/  ISETP.GT.AND P5, PT, R4, 0x6, PT ;  /* 0x000000060400780c */ /* 0x000fc60003fa4270 */
[----:B------:R1:W-:Y:S02]  /*16c80*/  LDGSTS.E [R5+0x2c00], desc[UR24][R6.64], P2 ;  /* 0x02c0000006057fae */ /* 0x0003e400091a1018 */
[----:B-1----:R-:W-:-:S04]  /*16c90*/  SEL R6, RZ, 0x4, !P5 ;  /* 0x00000004ff067807 */ /* 0x002fc80006800000 */
[----:B------:R-:W-:-:S04]  /*16ca0*/  SEL R6, R6, RZ, !P1 ;  /* 0x000000ff06067207 */ /* 0x000fc80004800000 */
[----:B------:R-:W-:Y:S02]  /*16cb0*/  ISETP.NE.U32.AND P5, PT, R6, RZ, PT ;  /* 0x000000ff0600720c */ /* 0x000fe40003fa5070 */
[----:B---3--:R-:W-:-:S05]  /*16cc0*/  IADD3 R15, P6, PT, R15, R2, RZ ;  /* 0x000000020f0f7210 */ /* 0x008fca0007fde0ff */
[----:B--2---:R-:W-:Y:S01]  /*16cd0*/  IMAD.X R16, R16, 0x1, R0, P6 ;  /* 0x0000000110107824 */ /* 0x004fe200030e0600 */
[----:B------:R-:W-:Y:S01]  /*16ce0*/  STL [R1+0x1fc], R15 ;  /* 0x0001fc0f01007387 */ /* 0x000fe20000100800 */
[----:B------:R-:W-:Y:S02]  /*16cf0*/  IMAD.MOV.U32 R6, RZ, RZ, R15 ;  /* 0x000000ffff067224 */ /* 0x000fe400078e000f */
[----:B------:R-:W-:Y:S01]  /*16d00*/  IMAD.MOV.U32 R7, RZ, RZ, R16 ;  /* 0x000000ffff077224 */ /* 0x000fe200078e0010 */
[----:B------:R1:W-:Y:S04]  /*16d10*/  STL [R1+0x1f8], R16 ;  /* 0x0001f81001007387 */ /* 0x0003e80000100800 */
[----:B------:R2:W-:Y:S01]  /*16d20*/  LDGSTS.E [R5+0x2e00], desc[UR24][R6.64], P2 ;  /* 0x02e0000006057fae */ /* 0x0005e200091a1018 */
[----:B----4-:R-:W-:-:S04]  /*16d30*/  IADD3 R12, P6, PT, R12, R2, RZ ;  /* 0x000000020c0c7210 */ /* 0x010fc80007fde0ff */
        /* <DEDUP_REMOVED lines=25> */
[----:B------:R-:W-:Y:S02]  /*16ed0*/  IMAD.MOV.U32 R7, RZ, RZ, R11 ;  /* 0x000000ffff077224 */ /* 0x000fe400078e000b */
[----:B------:R-:W3:Y:S01]  /*16ee0*/  LDL.LU R11, [R1+0x240] ;  /* 0x00024000010b7983 */ /* 0x000ee20000300800 */
[----:B------:R-:W-:-:S03]  /*16ef0*/  IADD3 R17, P6, PT, R17, R2, RZ ;  /* 0x0000000211117210 */ /* 0x000fc60007fde0ff */
[----:B------:R-:W3:Y:S04]  /*16f00*/  LDL.LU R8, [R1+0x244] ;  /* 0x0002440001087983 */ /* 0x000ee80000300800 */
[----:B------:R1:W-:Y:S01]  /*16f10*/  LDGSTS.E [R5+0x3400], desc[UR24][R6.64], P5 ;  /* 0x0340000006057fae */ /* 0x0003e2000a9a1018 */
[----:B------:R-:W-:Y:S01]  /*16f20*/  IMAD.X R18, R18, 0x1, R0, P6 ;  /* 0x0000000112127824 */ /* 0x000fe200030e0600 */
[----:B-1----:R-:W-:-:S04]  /*16f30*/  SEL R6, RZ, 0x4, !P2 ;  /* 0x00000004ff067807 */ /* 0x002fc80005000000 */
[----:B------:R-:W-:Y:S02]  /*16f40*/  SEL R6, R6, RZ, !P1 ;  /* 0x000000ff06067207 */ /* 0x000fe40004800000 */
[----:B------:R-:W-:Y:S01]  /*16f50*/  IADD3 R9, P6, PT, R9, R2, RZ ;  /* 0x0000000209097210 */ /* 0x000fe20007fde0ff */
[----:B------:R-:W-:Y:S01]  /*16f60*/  STL [R1+0x21c], R17 ;  /* 0x00021c1101007387 */ /* 0x000fe20000100800 */
[----:B------:R-:W-:Y:S02]  /*16f70*/  ISETP.NE.U32.AND P2, PT, R6, RZ, PT ;  /* 0x000000ff0600720c */ /* 0x000fe40003f45070 */
[----:B------:R-:W-:Y:S01]  /*16f80*/  IADD3.X R13, PT, PT, R13, R0, RZ, P6, !PT ;  /* 0x000000000d0d7210 */ /* 0x000fe200037fe4ff */
[----:B------:R-:W-:Y:S01]  /*16f90*/  IMAD.MOV.U32 R6, RZ, RZ, R17 ;  /* 0x000000ffff067224 */ /* 0x000fe200078e0011 */
[----:B------:R1:W-:Y:S01]  /*16fa0*/  STL [R1+0x218], R18 ;  /* 0x0002181201007387 */ /* 0x0003e20000100800 */
[----:B------:R-:W-:-:S03]  /*16fb0*/  IMAD.MOV.U32 R7, RZ, RZ, R18 ;  /* 0x000000ffff077224 */ /* 0x000fc600078e0012 */
        /* <DEDUP_REMOVED lines=28> */
[----:B------:R1:W-:Y:S02]  /*17180*/  LDGSTS.E [R5+0x3c00], desc[UR24][R6.64], P2 ;  /* 0x03c0000006057fae */ /* 0x0003e400091a1018 */
[----:B-1----:R-:W-:-:S04]  /*17190*/  SEL R6, RZ, 0x4, !P5 ;  /* 0x00000004ff067807 */ /* 0x002fc80006800000 */
[----:B------:R-:W-:Y:S02]  /*171a0*/  SEL R6, R6, RZ, !P1 ;  /* 0x000000ff06067207 */ /* 0x000fe40004800000 */
[----:B------:R-:W-:-:S05]  /*171b0*/  IADD3 R19, P6, PT, R19, R2, RZ ;  /* 0x0000000213137210 */ /* 0x000fca0007fde0ff */
[----:B------:R-:W-:Y:S01]  /*171c0*/  IMAD.X R20, R20, 0x1, R0, P6 ;  /* 0x0000000114147824 */ /* 0x000fe200030e0600 */
[----:B------:R-:W-:Y:S01]  /*171d0*/  ISETP.NE.U32.AND P5, PT, R6, RZ, PT ;  /* 0x000000ff0600720c */ /* 0x000fe20003fa5070 */
[----:B------:R-:W-:Y:S01]  /*171e0*/  STL [R1+0x23c], R19 ;  /* 0x00023c1301007387 */ /* 0x000fe20000100800 */
[----:B------:R-:W-:Y:S02]  /*171f0*/  IMAD.MOV.U32 R6, RZ, RZ, R19 ;  /* 0x000000ffff067224 */ /* 0x000fe400078e0013 */
[----:B------:R-:W-:Y:S01]  /*17200*/  IMAD.MOV.U32 R7, RZ, RZ, R20 ;  /* 0x000000ffff077224 */ /* 0x000fe200078e0014 */
[----:B------:R-:W-:Y:S01]  /*17210*/  IADD3 R8, P6, PT, R8, R2, RZ ;  /* 0x0000000208087210 */ /* 0x000fe20007fde0ff */
[----:B------:R1:W-:Y:S03]  /*17220*/  STL [R1+0x238], R20 ;  /* 0x0002381401007387 */ /* 0x0003e60000100800 */
[----:B------:R-:W-:Y:S01]  /*17230*/  IADD3.X R11, PT, PT, R11, R0, RZ, P6, !PT ;  /* 0x000000000b0b7210 */ /* 0x000fe200037fe4ff */
        /* <DEDUP_REMOVED lines=66> */
[----:B------:R-:W3:Y:S04]  /*17660*/  LDL.LU R11, [R1+0x2a0] ;  /* 0x0002a000010b7983 */ /* 0x000ee80000300800 */
[----:B------:R-:W3:Y:S01]  /*17670*/  LDL.LU R8, [R1+0x2a4] ;  /* 0x0002a40001087983 */ /* 0x000ee20000300800 */
[----:B------:R-:W-:-:S03]  /*17680*/  IADD3 R17, P6, PT, R17, R2, RZ ;  /* 0x0000000211117210 */ /* 0x000fc60007fde0ff */
[----:B------:R1:W-:Y:S02]  /*17690*/  LDGSTS.E [R5+0x4c00], desc[UR24][R6.64], P2 ;  /* 0x04c0000006057fae */ /* 0x0003e400091a1018 */
        /* <DEDUP_REMOVED lines=40> */
[----:B------:R-:W-:-:S04]  /*17920*/  SEL R6, R6, RZ, !P1 ;  /* 0x000000ff06067207 */ /* 0x000fc80004800000 */
[----:B------:R-:W-:Y:S02]  /*17930*/  ISETP.NE.U32.AND P2, PT, R6, RZ, PT ;  /* 0x000000ff0600720c */ /* 0x000fe40003f45070 */
[----:B------:R-:W-:-:S05]  /*17940*/  IADD3 R19, P6, PT, R19, R2, RZ ;  /* 0x0000000213137210 */ /* 0x000fca0007fde0ff */
[----:B------:R-:W-:Y:S01]  /*17950*/  IMAD.X R20, R20, 0x1, R0, P6 ;  /* 0x0000000114147824 */ /* 0x000fe200030e0600 */
        /* <DEDUP_REMOVED lines=73> */
[----:B------:R-:W3:Y:S04]  /*17df0*/  LDL.LU R8, [R1+0x304] ;  /* 0x0003040001087983 */ /* 0x000ee80000300800 */
[----:B------:R1:W-:Y:S01]  /*17e00*/  LDGSTS.E [R5+0x6400], desc[UR24][R6.64], P5 ;  /* 0x0640000006057fae */ /* 0x0003e2000a9a1018 */
[----:B------:R-:W-:-:S05]  /*17e10*/  IADD3 R17, P6, PT, R17, R2, RZ ;  /* 0x0000000211117210 */ /* 0x000fca0007fde0ff */
[----:B------:R-:W-:Y:S01]  /*17e20*/  IMAD.X R18, R18, 0x1, R0, P6 ;  /* 0x0000000112127824 */ /* 0x000fe200030e0600 */
[----:B-1----:R-:W-:-:S04]  /*17e30*/  SEL R6, RZ, 0x4, !P2 ;  /* 0x00000004ff067807 */ /* 0x002fc80005000000 */
[----:B------:R-:W-:Y:S01]  /*17e40*/  SEL R6, R6, RZ, !P1 ;  /* 0x000000ff06067207 */ /* 0x000fe20004800000 */
[----:B------:R-:W-:Y:S01]  /*17e50*/  STL [R1+0x2dc], R17 ;  /* 0x0002dc1101007387 */ /* 0x000fe20000100800 */
[----:B------:R-:W-:Y:S02]  /*17e60*/  IMAD.MOV.U32 R7, RZ, RZ, R18 ;  /* 0x000000ffff077224 */ /* 0x000fe400078e0012 */
[----:B------:R-:W-:Y:S02]  /*17e70*/  ISETP.NE.U32.AND P2, PT, R6, RZ, PT ;  /* 0x000000ff0600720c */ /* 0x000fe40003f45070 */
[----:B------:R-:W-:Y:S01]  /*17e80*/  IADD3 R9, P6, PT, R9, R2, RZ ;  /* 0x0000000209097210 */ /* 0x000fe20007fde0ff */
[----:B------:R-:W-:-:S03]  /*17e90*/  IMAD.MOV.U32 R6, RZ, RZ, R17 ;  /* 0x000000ffff067224 */ /* 0x000fc600078e0011 */
[----:B------:R-:W-:Y:S01]  /*17ea0*/  IADD3.X R13, PT, PT, R13, R0, RZ, P6, !PT ;  /* 0x000000000d0d7210 */ /* 0x000fe200037fe4ff */
        /* <DEDUP_REMOVED lines=110> */
[----:B------:R-:W-:-:S02]  /*18590*/  IADD3 R17, P6, PT, R17, R2, RZ ;  /* 0x0000000211117210 */ /* 0x000fc40007fde0ff */
[----:B-1----:R-:W-:-:S03]  /*185a0*/  SEL R6, RZ, 0x4, !P5 ;  /* 0x00000004ff067807 */ /* 0x002fc60006800000 */
[----:B------:R-:W-:Y:S01]  /*185b0*/  IMAD.X R18, R18, 0x1, R0, P6 ;  /* 0x0000000112127824 */ /* 0x000fe200030e0600 */
[----:B------:R-:W-:Y:S01]  /*185c0*/  SEL R6, R6, RZ, !P1 ;  /* 0x000000ff06067207 */ /* 0x000fe20004800000 */
[----:B------:R-:W-:Y:S02]  /*185d0*/  STL [R1+0x33c], R17 ;  /* 0x00033c1101007387 */ /* 0x000fe40000100800 */
[----:B------:R-:W-:Y:S01]  /*185e0*/  IMAD.MOV.U32 R7, RZ, RZ, R18 ;  /* 0x000000ffff077224 */ /* 0x000fe200078e0012 */
[----:B------:R-:W-:Y:S01]  /*185f0*/  ISETP.NE.U32.AND P5, PT, R6, RZ, PT ;  /* 0x000000ff0600720c */ /* 0x000fe20003fa5070 */
[----:B------:R-:W-:Y:S01]  /*18600*/  IMAD.MOV.U32 R6, RZ, RZ, R17 ;  /* 0x000000ffff067224 */ /* 0x000fe200078e0011 */
[----:B------:R1:W-:Y:S04]  /*18610*/  STL [R1+0x338], R18 ;  /* 0x0003381201007387 */ /* 0x0003e80000100800 */
[----:B------:R1:W-:Y:S01]  /*18620*/  LDGSTS.E [R5+0x7e00], desc[UR24][R6.64], P2 ;  /* 0x07e0000006057fae */ /* 0x0003e200091a1018 */
[----:B------:R-:W-:-:S04]  /*18630*/  IADD3 R9, P6, PT, R9, R2, RZ ;  /* 0x0000000209097210 */ /* 0x000fc80007fde0ff */
[----:B------:R-:W-:Y:S01]  /*18640*/  IADD3.X R13, PT, PT, R13, R0, RZ, P6, !PT ;  /* 0x000000000d0d7210 */ /* 0x000fe200037fe4ff */
[----:B------:R-:W-:Y:S04]  /*18650*/  STL [R1+0x344], R9 ;  /* 0x0003440901007387 */ /* 0x000fe80000100800 */
[----:B------:R1:W-:Y:S02]  /*18660*/  STL [R1+0x340], R13 ;  /* 0x0003400d01007387 */ /* 0x0003e40000100800 */
[----:B-1----:R-:W-:Y:S02]  /*18670*/  IMAD.MOV.U32 R7, RZ, RZ, R13 ;  /* 0x000000ffff077224 */ /* 0x002fe400078e000d */
[----:B------:R-:W3:Y:S01]  /*18680*/  LDL.LU R18, [R1+0x368] ;  /* 0x0003680001127983 */ /* 0x000ee20000300800 */
[----:B------:R-:W-:-:S03]  /*18690*/  MOV R6, R9 ;  /* 0x0000000900067202 */ /* 0x000fc60000000f00 */
[----:B------:R-:W3:Y:S04]  /*186a0*/  LDL.LU R17, [R1+0x36c] ;  /* 0x00036c0001117983 */ /* 0x000ee80000300800 */
        /* <DEDUP_REMOVED lines=45> */
[----:B------:R-:W-:Y:S01]  /*18980*/  IADD3 R9, P6, PT, R9, R2, RZ ;  /* 0x0000000209097210 */ /* 0x000fe20007fde0ff */
[----:B------:R-:W-:Y:S03]  /*18990*/  STL [R1+0x36c], R17 ;  /* 0x00036c1101007387 */ /* 0x000fe60000100800 */
[----:B------:R-:W-:Y:S01]  /*189a0*/  IADD3.X R13, PT, PT, R13, R0, RZ, P6, !PT ;  /* 0x000000000d0d7210 */ /* 0x000fe200037fe4ff */
[----:B------:R1:W-:Y:S02]  /*189b0*/  STL [R1+0x368], R18 ;  /* 0x0003681201007387 */ /* 0x0003e40000100800 */
[----:B-1----:R-:W-:Y:S02]  /*189c0*/  IMAD.MOV.U32 R6, RZ, RZ, R17 ;  /* 0x000000ffff067224 */ /* 0x002fe400078e0011 */
[----:B------:R-:W-:Y:S01]  /*189d0*/  IMAD.MOV.U32 R7, RZ, RZ, R18 ;  /* 0x000000ffff077224 */ /* 0x000fe200078e0012 */
[----:B------:R-:W-:Y:S04]  /*189e0*/  STL [R1+0x374], R9 ;  /* 0x0003740901007387 */ /* 0x000fe80000100800 */
        /* <DEDUP_REMOVED lines=1288> */
[----:B------:R-:W2:Y:S04]  /*1da70*/  LDL.LU R12, [R1+0x7a4] ;  /* 0x0007a400010c7983 */ /* 0x000ea80000300800 */
        /* <DEDUP_REMOVED lines=51> */
[----:B------:R-:W-:-:S04]  /*1ddb0*/  IADD3 R12, P6, PT, R12, R2, RZ ;  /* 0x000000020c0c7210 */ /* 0x000fc80007fde0ff */
[----:B----4-:R-:W-:Y:S01]  /*1ddc0*/  IADD3.X R14, PT, PT, R14, R0, RZ, P6, !PT ;  /* 0x000000000e0e7210 */ /* 0x010fe200037fe4ff */
        /* <DEDUP_REMOVED lines=229> */
[----:B------:R-:W-:Y:S02]  /*1ec20*/  SEL R6, R6, RZ, !P1 ;  /* 0x000000ff06067207 */ /* 0x000fe40004800000 */
[----:B---3--:R-:W-:-:S05]  /*1ec30*/  IADD3 R15, P6, PT, R15, R2, RZ ;  /* 0x000000020f0f7210 */ /* 0x008fca0007fde0ff */
[----:B--2---:R-:W-:Y:S01]  /*1ec40*/  IMAD.X R16, R16, 0x1, R0, P6 ;  /* 0x0000000110107824 */ /* 0x004fe200030e0600 */
[----:B------:R-:W-:Y:S01]  /*1ec50*/  STL [R1+0x85c], R15 ;  /* 0x00085c0f01007387 */ /* 0x000fe20000100800 */
[----:B------:R-:W-:Y:S01]  /*1ec60*/  ISETP.NE.U32.AND P2, PT, R6, RZ, PT ;  /* 0x000000ff0600720c */ /* 0x000fe20003f45070 */
[----:B------:R-:W-:Y:S02]  /*1ec70*/  IMAD.MOV.U32 R6, RZ, RZ, R15 ;  /* 0x000000ffff067224 */ /* 0x000fe400078e000f */
[----:B------:R1:W-:Y:S01]  /*1ec80*/  STL [R1+0x858], R16 ;  /* 0x0008581001007387 */ /* 0x0003e20000100800 */
[----:B------:R-:W-:-:S05]  /*1ec90*/  IMAD.MOV.U32 R7, RZ, RZ, R16 ;  /* 0x000000ffff077224 */ /* 0x000fca00078e0010 */
[----:B------:R2:W-:Y:S01]  /*1eca0*/  LDGSTS.E [R5+0x1c600], desc[UR24][R6.64], P5 ;  /* 0x1c60000006057fae */ /* 0x0005e2000a9a1018 */
[----:B----4-:R-:W-:-:S04]  /*1ecb0*/  IADD3 R12, P6, PT, R12, R2, RZ ;  /* 0x000000020c0c7210 */ /* 0x010fc80007fde0ff */
[----:B------:R-:W-:Y:S01]  /*1ecc0*/  IADD3.X R14, PT, PT, R14, R0, RZ, P6, !PT ;  /* 0x000000000e0e7210 */ /* 0x000fe200037fe4ff */
[----:B------:R-:W-:Y:S04]  /*1ecd0*/  STL [R1+0x864], R12 ;  /* 0x0008640c01007387 */ /* 0x000fe80000100800 */
[----:B------:R3:W-:Y:S04]  /*1ece0*/  STL [R1+0x860], R14 ;  /* 0x0008600e01007387 */ /* 0x0007e80000100800 */
[----:B-1----:R-:W4:Y:S01]  /*1ecf0*/  LDL.LU R16, [R1+0x888] ;  /* 0x0008880001107983 */ /* 0x002f220000300800 */
[----:B--2---:R-:W-:-:S03]  /*1ed00*/  IMAD.MOV.U32 R7, RZ, RZ, R14 ;  /* 0x000000ffff077224 */ /* 0x004fc600078e000e */
[----:B------:R-:W2:Y:S01]  /*1ed10*/  LDL.LU R15, [R1+0x88c] ;  /* 0x00088c00010f7983 */ /* 0x000ea20000300800 */
[----:B------:R-:W-:-:S03]  /*1ed20*/  MOV R6, R12 ;  /* 0x0000000c00067202 */ /* 0x000fc60000000f00 */
[----:B---3--:R-:W3:Y:S04]  /*1ed30*/  LDL.LU R14, [R1+0x890] ;  /* 0x00089000010e7983 */ /* 0x008ee80000300800 */
[----:B------:R-:W3:Y:S04]  /*1ed40*/  LDL.LU R12, [R1+0x894] ;  /* 0x00089400010c7983 */ /* 0x000ee80000300800 */
[----:B------:R1:W-:Y:S01]  /*1ed50*/  LDGSTS.E [R5+0x1c800], desc[UR24][R6.64], P2 ;  /* 0x1c80000006057fae */ /* 0x0003e200091a1018 */
[----:B------:R-:W-:-:S05]  /*1ed60*/  IADD3 R19, P5, PT, R19, R2, RZ ;  /* 0x0000000213137210 */ /* 0x000fca0007fbe0ff */
[----:B------:R-:W-:Y:S01]  /*1ed70*/  IMAD.X R20, R20, 0x1, R0, P5 ;  /* 0x0000000114147824 */ /* 0x000fe200028e0600 */
[----:B------:R-:W-:Y:S01]  /*1ed80*/  STL [R1+0x86c], R19 ;  /* 0x00086c1301007387 */ /* 0x000fe20000100800 */
[----:B------:R-:W-:-:S03]  /*1ed90*/  IADD3 R8, P6, PT, R8, R2, RZ ;  /* 0x0000000208087210 */ /* 0x000fc60007fde0ff */
[----:B------:R1:W-:Y:S01]  /*1eda0*/  STL [R1+0x868], R20 ;  /* 0x0008681401007387 */ /* 0x0003e20000100800 */
[----:B------:R-:W-:Y:S01]  /*1edb0*/  IADD3.X R11, PT, PT, R11, R0, RZ, P6, !PT ;  /* 0x000000000b0b7210 */ /* 0x000fe200037fe4ff */
[----:B-1----:R-:W-:Y:S02]  /*1edc0*/  IMAD.MOV.U32 R6, RZ, RZ, R19 ;  /* 0x000000ffff067224 */ /* 0x002fe400078e0013 */
[----:B------:R-:W-:Y:S01]  /*1edd0*/  STL [R1+0x874], R8 ;  /* 0x0008740801007387 */ /* 0x000fe20000100800 */
[----:B------:R-:W-:-:S03]  /*1ede0*/  IMAD.MOV.U32 R7, RZ, RZ, R20 ;  /* 0x000000ffff077224 */ /* 0x000fc600078e0014 */
[----:B------:R1:W-:Y:S04]  /*1edf0*/  STL [R1+0x870], R11 ;  /* 0x0008700b01007387 */ /* 0x0003e80000100800 */
[----:B------:R-:W3:Y:S04]  /*1ee00*/  LDL.LU R20, [R1+0x898] ;  /* 0x0008980001147983 */ /* 0x000ee80000300800 */
[----:B------:R-:W3:Y:S01]  /*1ee10*/  LDL.LU R19, [R1+0x89c] ;  /* 0x00089c0001137983 */ /* 0x000ee20000300800 */
[----:B------:R-:W-:-:S03]  /*1ee20*/  ISETP.GT.AND P5, PT, R4, 0x3a, PT ;  /* 0x0000003a0400780c */ /* 0x000fc60003fa4270 */
[----:B------:R1:W-:Y:S02]  /*1ee30*/  LDGSTS.E [R5+0x1ca00], desc[UR24][R6.64], P2 ;  /* 0x1ca0000006057fae */ /* 0x0003e400091a1018 */
[----:B-1----:R-:W-:Y:S01]  /*1ee40*/  MOV R6, R8 ;  /* 0x0000000800067202 */ /* 0x002fe20000000f00 */
[----:B------:R-:W-:Y:S02]  /*1ee50*/  IMAD.MOV.U32 R7, RZ, RZ, R11 ;  /* 0x000000ffff077224 */ /* 0x000fe400078e000b */
[----:B------:R-:W3:Y:S04]  /*1ee60*/  LDL.LU R11, [R1+0x8a0] ;  /* 0x0008a000010b7983 */ /* 0x000ee80000300800 */
[----:B------:R-:W3:Y:S04]  /*1ee70*/  LDL.LU R8, [R1+0x8a4] ;  /* 0x0008a40001087983 */ /* 0x000ee80000300800 */
[----:B------:R1:W-:Y:S01]  /*1ee80*/  LDGSTS.E [R5+0x1cc00], desc[UR24][R6.64], P2 ;  /* 0x1cc0000006057fae */ /* 0x0003e200091a1018 */
[----:B------:R-:W-:-:S05]  /*1ee90*/  IADD3 R17, P6, PT, R17, R2, RZ ;  /* 0x0000000211117210 */ /* 0x000fca0007fde0ff */
[----:B------:R-:W-:Y:S01]  /*1eea0*/  IMAD.X R18, R18, 0x1, R0, P6 ;  /* 0x0000000112127824 */ /* 0x000fe200030e0600 */
[----:B-1----:R-:W-:Y:S01]  /*1eeb0*/  SEL R6, RZ, 0x4, !P5 ;  /* 0x00000004ff067807 */ /* 0x002fe20006800000 */
[----:B------:R-:W-:Y:S03]  /*1eec0*/  STL [R1+0x87c], R17 ;  /* 0x00087c1101007387 */ /* 0x000fe60000100800 */
[----:B------:R-:W-:Y:S01]  /*1eed0*/  SEL R6, R6, RZ, !P1 ;  /* 0x000000ff06067207 */ /* 0x000fe20004800000 */
[----:B------:R1:W-:Y:S01]  /*1eee0*/  STL [R1+0x878], R18 ;  /* 0x0008781201007387 */ /* 0x0003e20000100800 */
[----:B------:R-:W-:-:S04]  /*1eef0*/  IADD3 R9, P6, PT, R9, R2, RZ ;  /* 0x0000000209097210 */ /* 0x000fc80007fde0ff */
[----:B------:R-:W-:Y:S01]  /*1ef00*/  IADD3.X R13, PT, PT, R13, R0, RZ, P6, !PT ;  /* 0x000000000d0d7210 */ /* 0x000fe200037fe4ff */
[----:B------:R-:W-:Y:S01]  /*1ef10*/  IMAD.MOV.U32 R7, RZ, RZ, R18 ;  /* 0x000000ffff077224 */ /* 0x000fe200078e0012 */
[----:B------:R-:W-:Y:S01]  /*1ef20*/  ISETP.NE.U32.AND P5, PT, R6, RZ, PT ;  /* 0x000000ff0600720c */ /* 0x000fe20003fa5070 */
[----:B------:R-:W-:Y:S01]  /*1ef30*/  IMAD.MOV.U32 R6, RZ, RZ, R17 ;  /* 0x000000ffff067224 */ /* 0x000fe200078e0011 */
[----:B------:R-:W-:Y:S04]  /*1ef40*/  STL [R1+0x884], R9 ;  /* 0x0008840901007387 */ /* 0x000fe80000100800 */
[----:B------:R1:W-:Y:S04]  /*1ef50*/  STL [R1+0x880], R13 ;  /* 0x0008800d01007387 */ /* 0x0003e80000100800 */
[----:B-1----:R-:W3:Y:S04]  /*1ef60*/  LDL.LU R18, [R1+0x8a8] ;  /* 0x0008a80001127983 */ /* 0x002ee80000300800 */
[----:B------:R-:W3:Y:S04]  /*1ef70*/  LDL.LU R17, [R1+0x8ac] ;  /* 0x0008ac0001117983 */ /* 0x000ee80000300800 */
[----:B------:R1:W-:Y:S02]  /*1ef80*/  LDGSTS.E [R5+0x1ce00], desc[UR24][R6.64], P2 ;  /* 0x1ce0000006057fae */ /* 0x0003e400091a1018 */
[----:B-1----:R-:W-:Y:S01]  /*1ef90*/  IMAD.MOV.U32 R7, RZ, RZ, R13 ;  /* 0x000000ffff077224 */ /* 0x002fe200078e000d */
[----:B------:R-:W-:Y:S01]  /*1efa0*/  MOV R6, R9 ;  /* 0x0000000900067202 */ /* 0x000fe20000000f00 */
[----:B------:R-:W3:Y:S04]  /*1efb0*/  LDL.LU R13, [R1+0x8b0] ;  /* 0x0008b000010d7983 */ /* 0x000ee80000300800 */
[----:B------:R-:W3:Y:S04]  /*1efc0*/  LDL.LU R9, [R1+0x8b4] ;  /* 0x0008b40001097983 */ /* 0x000ee80000300800 */
[----:B------:R1:W-:Y:S01]  /*1efd0*/  LDGSTS.E [R5+0x1d000], desc[UR24][R6.64], P5 ;  /* 0x1d00000006057fae */ /* 0x0003e2000a9a1018 */
[----:B--2---:R-:W-:-:S05]  /*1efe0*/  IADD3 R15, P2, PT, R15, R2, RZ ;  /* 0x000000020f0f7210 */ /* 0x004fca0007f5e0ff */
[----:B----4-:R-:W-:Y:S01]  /*1eff0*/  IMAD.X R16, R16, 0x1, R0, P2 ;  /* 0x0000000110107824 */ /* 0x010fe200010e0600 */
[----:B---3--:R-:W-:Y:S01]  /*1f000*/  IADD3 R12, P6, PT, R12, R2, RZ ;  /* 0x000000020c0c7210 */ /* 0x008fe20007fde0ff */
[----:B-1----:R-:W-:Y:S02]  /*1f010*/  IMAD.MOV.U32 R6, RZ, RZ, R15 ;  /* 0x000000ffff067224 */ /* 0x002fe400078e000f */
[----:B------:R-:W-:Y:S01]  /*1f020*/  IMAD.MOV.U32 R7, RZ, RZ, R16 ;  /* 0x000000ffff077224 */ /* 0x000fe200078e0010 */
[----:B------:R-:W-:Y:S01]  /*1f030*/  IADD3.X R14, PT, PT, R14, R0, RZ, P6, !PT ;  /* 0x000000000e0e7210 */ /* 0x000fe200037fe4ff */
[----:B------:R1:W-:Y:S04]  /*1f040*/  STL [R1+0x88c], R15 ;  /* 0x00088c0f01007387 */ /* 0x0003e80000100800 */
[----:B------:R-:W-:Y:S04]  /*1f050*/  STL [R1+0x888], R16 ;  /* 0x0008881001007387 */ /* 0x000fe80000100800 */
[----:B------:R2:W-:Y:S04]  /*1f060*/  STL [R1+0x894], R12 ;  /* 0x0008940c01007387 */ /* 0x0005e80000100800 */
[----:B------:R3:W-:Y:S04]  /*1f070*/  LDGSTS.E [R5+0x1d200], desc[UR24][R6.64], P5 ;  /* 0x1d20000006057fae */ /* 0x0007e8000a9a1018 */
[----:B------:R4:W-:Y:S04]  /*1f080*/  STL [R1+0x890], R14 ;  /* 0x0008900e01007387 */ /* 0x0009e80000100800 */
[----:B-1----:R-:W3:Y:S02]  /*1f090*/  LDL.LU R15, [R1+0x8b8] ;  /* 0x0008b800010f7983 */ /* 0x002ee40000300800 */
[----:B---3--:R-:W-:-:S02]  /*1f0a0*/  MOV R6, R12 ;  /* 0x0000000c00067202 */ /* 0x008fc40000000f00 */
[----:B--2---:R-:W2:Y:S01]  /*1f0b0*/  LDL.LU R12, [R1+0x8bc] ;  /* 0x0008bc00010c7983 */ /* 0x004ea20000300800 */
[----:B------:R-:W-:Y:S01]  /*1f0c0*/  IMAD.MOV.U32 R7, RZ, RZ, R14 ;  /* 0x000000ffff077224 */ /* 0x000fe200078e000e */
[----:B------:R-:W-:Y:S02]  /*1f0d0*/  ISETP.GT.AND P2, PT, R4, 0x3b, PT ;  /* 0x0000003b0400780c */ /* 0x000fe40003f44270 */
[----:B------:R-:W3:Y:S04]  /*1f0e0*/  LDL.LU R16, [R1+0x8c0] ;  /* 0x0008c00001107983 */ /* 0x000ee80000300800 */
[----:B----4-:R-:W4:Y:S04]  /*1f0f0*/  LDL.LU R14, [R1+0x8c4] ;  /* 0x0008c400010e7983 */ /* 0x010f280000300800 */
[----:B------:R1:W-:Y:S02]  /*1f100*/  LDGSTS.E [R5+0x1d400], desc[UR24][R6.64], P5 ;  /* 0x1d40000006057fae */ /* 0x0003e4000a9a1018 */
[----:B-1----:R-:W-:-:S04]  /*1f110*/  SEL R6, RZ, 0x4, !P2 ;  /* 0x00000004ff067807 */ /* 0x002fc80005000000 */
[----:B------:R-:W-:-:S04]  /*1f120*/  SEL R6, R6, RZ, !P1 ;  /* 0x000000ff06067207 */ /* 0x000fc80004800000 */
[----:B------:R-:W-:Y:S02]  /*1f130*/  ISETP.NE.U32.AND P2, PT, R6, RZ, PT ;  /* 0x000000ff0600720c */ /* 0x000fe40003f45070 */
[----:B------:R-:W-:-:S05]  /*1f140*/  IADD3 R19, P6, PT, R19, R2, RZ ;  /* 0x0000000213137210 */ /* 0x000fca0007fde0ff */
[----:B------:R-:W-:Y:S01]  /*1f150*/  IMAD.X R20, R20, 0x1, R0, P6 ;  /* 0x0000000114147824 */ /* 0x000fe200030e0600 */
[----:B------:R-:W-:Y:S01]  /*1f160*/  STL [R1+0x89c], R19 ;  /* 0x00089c1301007387 */ /* 0x000fe20000100800 */
[----:B------:R-:W-:-:S03]  /*1f170*/  IMAD.MOV.U32 R6, RZ, RZ, R19 ;  /* 0x000000ffff067224 */ /* 0x000fc600078e0013 */
[----:B------:R1:W-:Y:S01]  /*1f180*/  STL [R1+0x898], R20 ;  /* 0x0008981401007387 */ /* 0x0003e20000100800 */
[----:B------:R-:W-:-:S05]  /*1f190*/  IMAD.MOV.U32 R7, RZ, RZ, R20 ;  /* 0x000000ffff077224 */ /* 0x000fca00078e0014 */
[----:B------:R1:W-:Y:S01]  /*1f1a0*/  LDGSTS.E [R5+0x1d600], desc[UR24][R6.64], P5 ;  /* 0x1d60000006057fae */ /* 0x0003e2000a9a1018 */
[----:B------:R-:W-:-:S04]  /*1f1b0*/  IADD3 R8, P6, PT, R8, R2, RZ ;  /* 0x0000000208087210 */ /* 0x000fc80007fde0ff */
[----:B------:R-:W-:Y:S01]  /*1f1c0*/  IADD3.X R11, PT, PT, R11, R0, RZ, P6, !PT ;  /* 0x000000000b0b7210 */ /* 0x000fe200037fe4ff */
[----:B------:R-:W-:Y:S04]  /*1f1d0*/  STL [R1+0x8a4], R8 ;  /* 0x0008a40801007387 */ /* 0x000fe80000100800 */
[----:B------:R1:W-:Y:S04]  /*1f1e0*/  STL [R1+0x8a0], R11 ;  /* 0x0008a00b01007387 */ /* 0x0003e80000100800 */
[----:B-1----:R-:W3:Y:S04]  /*1f1f0*/  LDL.LU R20, [R1+0x8c8] ;  /* 0x0008c80001147983 */ /* 0x002ee80000300800 */
[----:B------:R-:W3:Y:S01]  /*1f200*/  LDL.LU R19, [R1+0x8cc] ;  /* 0x0008cc0001137983 */ /* 0x000ee20000300800 */
[----:B------:R-:W-:Y:S01]  /*1f210*/  IMAD.MOV.U32 R7, RZ, RZ, R11 ;  /* 0x000000ffff077224 */ /* 0x000fe200078e000b */
[----:B------:R-:W-:-:S02]  /*1f220*/  MOV R6, R8 ;  /* 0x0000000800067202 */ /* 0x000fc40000000f00 */
[----:B------:R-:W3:Y:S04]  /*1f230*/  LDL.LU R11, [R1+0x8d0] ;  /* 0x0008d000010b7983 */ /* 0x000ee80000300800 */
[----:B------:R-:W3:Y:S04]  /*1f240*/  LDL.LU R8, [R1+0x8d4] ;  /* 0x0008d40001087983 */ /* 0x000ee80000300800 */
[----:B------:R1:W-:Y:S01]  /*1f250*/  LDGSTS.E [R5+0x1d800], desc[UR24][R6.64], P2 ;  /* 0x1d80000006057fae */ /* 0x0003e200091a1018 */
[----:B------:R-:W-:-:S05]  /*1f260*/  IADD3 R17, P5, PT, R17, R2, RZ ;  /* 0x0000000211117210 */ /* 0x000fca0007fbe0ff */
[----:B------:R-:W-:Y:S02]  /*1f270*/  IMAD.X R18, R18, 0x1, R0, P5 ;  /* 0x0000000112127824 */ /* 0x000fe400028e0600 */
[----:B-1----:R-:W-:Y:S02]  /*1f280*/  IMAD.MOV.U32 R6, RZ, RZ, R17 ;  /* 0x000000ffff067224 */ /* 0x002fe400078e0011 */
[----:B------:R-:W-:Y:S01]  /*1f290*/  IMAD.MOV.U32 R7, RZ, RZ, R18 ;  /* 0x000000ffff077224 */ /* 0x000fe200078e0012 */
[----:B------:R-:W-:Y:S04]  /*1f2a0*/  STL [R1+0x8ac], R17 ;  /* 0x0008ac1101007387 */ /* 0x000fe80000100800 */
[----:B------:R1:W-:Y:S04]  /*1f2b0*/  STL [R1+0x8a8], R18 ;  /* 0x0008a81201007387 */ /* 0x0003e80000100800 */
[----:B------:R1:W-:Y:S01]  /*1f2c0*/  LDGSTS.E [R5+0x1da00], desc[UR24][R6.64], P2 ;  /* 0x1da0000006057fae */ /* 0x0003e200091a1018 */
[----:B------:R-:W-:-:S04]  /*1f2d0*/  IADD3 R9, P6, PT, R9, R2, RZ ;  /* 0x0000000209097210 */ /* 0x000fc80007fde0ff */
[----:B------:R-:W-:Y:S01]  /*1f2e0*/  IADD3.X R13, PT, PT, R13, R0, RZ, P6, !PT ;  /* 0x000000000d0d7210 */ /* 0x000fe200037fe4ff */
[----:B------:R1:W-:Y:S02]  /*1f2f0*/  STL [R1+0x8b4], R9 ;  /* 0x0008b40901007387 */ /* 0x0003e40000100800 */
[----:B-1----:R-:W-:Y:S02]  /*1f300*/  MOV R6, R9 ;  /* 0x0000000900067202 */ /* 0x002fe40000000f00 */
[----:B------:R1:W-:Y:S04]  /*1f310*/  STL [R1+0x8b0], R13 ;  /* 0x0008b00d01007387 */ /* 0x0003e80000100800 */
[----:B------:R-:W3:Y:S04]  /*1f320*/  LDL.LU R18, [R1+0x8d8] ;  /* 0x0008d80001127983 */ /* 0x000ee80000300800 */
[----:B------:R-:W3:Y:S01]  /*1f330*/  LDL.LU R9, [R1+0x8dc] ;  /* 0x0008dc0001097983 */ /* 0x000ee20000300800 */
[----:B------:R-:W-:-:S03]  /*1f340*/  IMAD.MOV.U32 R7, RZ, RZ, R13 ;  /* 0x000000ffff077224 */ /* 0x000fc600078e000d */
[----:B------:R-:W3:Y:S04]  /*1f350*/  LDL.LU R17, [R1+0x8e0] ;  /* 0x0008e00001117983 */ /* 0x000ee80000300800 */
[----:B-1----:R-:W3:Y:S01]  /*1f360*/  LDL.LU R13, [R1+0x8e4] ;  /* 0x0008e400010d7983 */ /* 0x002ee20000300800 */
[----:B------:R-:W-:-:S03]  /*1f370*/  ISETP.GT.AND P5, PT, R4, 0x3c, PT ;  /* 0x0000003c0400780c */ /* 0x000fc60003fa4270 */
[----:B------:R1:W-:Y:S02]  /*1f380*/  LDGSTS.E [R5+0x1dc00], desc[UR24][R6.64], P2 ;  /* 0x1dc0000006057fae */ /* 0x0003e400091a1018 */
[----:B-1----:R-:W-:-:S04]  /*1f390*/  SEL R6, RZ, 0x4, !P5 ;  /* 0x00000004ff067807 */ /* 0x002fc80006800000 */
[----:B------:R-:W-:-:S04]  /*1f3a0*/  SEL R6, R6, RZ, !P1 ;  /* 0x000000ff06067207 */ /* 0x000fc80004800000 */
[----:B------:R-:W-:Y:S02]  /*1f3b0*/  ISETP.NE.U32.AND P5, PT, R6, RZ, PT ;  /* 0x000000ff0600720c */ /* 0x000fe40003fa5070 */
[----:B--2---:R-:W-:-:S05]  /*1f3c0*/  IADD3 R12, P6, PT, R12, R2, RZ ;  /* 0x000000020c0c7210 */ /* 0x004fca0007fde0ff */
[----:B------:R-:W-:Y:S01]  /*1f3d0*/  IMAD.X R15, R15, 0x1, R0, P6 ;  /* 0x000000010f0f7824 */ /* 0x000fe200030e0600 */
[----:B----4-:R-:W-:Y:S01]  /*1f3e0*/  IADD3 R14, P6, PT, R14, R2, RZ ;  /* 0x000000020e0e7210 */ /* 0x010fe20007fde0ff */
[----:B------:R-:W-:Y:S01]  /*1f3f0*/  STL [R1+0x8bc], R12 ;  /* 0x0008bc0c01007387 */ /* 0x000fe20000100800 */
[----:B------:R-:W-:Y:S02]  /*1f400*/  IMAD.MOV.U32 R6, RZ, RZ, R12 ;  /* 0x000000ffff067224 */ /* 0x000fe400078e000c */
[----:B---3--:R-:W-:Y:S01]  /*1f410*/  IADD3.X R16, PT, PT, R16, R0, RZ, P6, !PT ;  /* 0x0000000010107210 */ /* 0x008fe200037fe4ff */
[----:B------:R-:W-:Y:S01]  /*1f420*/  IMAD.MOV.U32 R7, RZ, RZ, R15 ;  /* 0x000000ffff077224 */ /* 0x000fe200078e000f */
[----:B------:R1:W-:Y:S04]  /*1f430*/  STL [R1+0x8b8], R15 ;  /* 0x0008b80f01007387 */ /* 0x0003e80000100800 */
[----:B------:R2:W-:Y:S04]  /*1f440*/  LDGSTS.E [R5+0x1de00], desc[UR24][R6.64], P2 ;  /* 0x1de0000006057fae */ /* 0x0005e800091a1018 */
[----:B-1----:R-:W3:Y:S04]  /*1f450*/  LDL.LU R15, [R1+0x8ec] ;  /* 0x0008ec00010f7983 */ /* 0x002ee80000300800 */
[----:B------:R-:W-:Y:S01]  /*1f460*/  STL [R1+0x8c4], R14 ;  /* 0x0008c40e01007387 */ /* 0x000fe20000100800 */
[----:B--2---:R-:W-:-:S03]  /*1f470*/  IMAD.MOV.U32 R7, RZ, RZ, R16 ;  /* 0x000000ffff077224 */ /* 0x004fc600078e0010 */
[----:B------:R1:W-:Y:S01]  /*1f480*/  STL [R1+0x8c0], R16 ;  /* 0x0008c01001007387 */ /* 0x0003e20000100800 */
[----:B------:R-:W-:-:S03]  /*1f490*/  MOV R6, R14 ;  /* 0x0000000e00067202 */ /* 0x000fc60000000f00 */
[----:B------:R-:W2:Y:S04]  /*1f4a0*/  LDL.LU R12, [R1+0x8f4] ;  /* 0x0008f400010c7983 */ /* 0x000ea80000300800 */
[----:B------:R4:W-:Y:S04]  /*1f4b0*/  LDGSTS.E [R5+0x1e000], desc[UR24][R6.64], P5 ;  /* 0x1e00000006057fae */ /* 0x0009e8000a9a1018 */
[----:B-1----:R-:W2:Y:S04]  /*1f4c0*/  LDL.LU R16, [R1+0x8e8] ;  /* 0x0008e80001107983 */ /* 0x002ea80000300800 */
[----:B------:R-:W2:Y:S01]  /*1f4d0*/  LDL.LU R14, [R1+0x8f0] ;  /* 0x0008f000010e7983 */ /* 0x000ea20000300800 */
[----:B------:R-:W-:-:S05]  /*1f4e0*/  IADD3 R19, P2, PT, R19, R2, RZ ;  /* 0x0000000213137210 */ /* 0x000fca0007f5e0ff */
[----:B------:R-:W-:Y:S01]  /*1f4f0*/  IMAD.X R20, R20, 0x1, R0, P2 ;  /* 0x0000000114147824 */ /* 0x000fe200010e0600 */
[----:B------:R-:W-:Y:S01]  /*1f500*/  IADD3 R8, P6, PT, R8, R2, RZ ;  /* 0x0000000208087210 */ /* 0x000fe20007fde0ff */
[----:B----4-:R-:W-:Y:S02]  /*1f510*/  IMAD.MOV.U32 R6, RZ, RZ, R19 ;  /* 0x000000ffff067224 */ /* 0x010fe400078e0013 */
[----:B------:R-:W-:Y:S01]  /*1f520*/  IMAD.MOV.U32 R7, RZ, RZ, R20 ;  /* 0x000000ffff077224 */ /* 0x000fe200078e0014 */
[----:B------:R-:W-:Y:S01]  /*1f530*/  IADD3.X R11, PT, PT, R11, R0, RZ, P6, !PT ;  /* 0x000000000b0b7210 */ /* 0x000fe200037fe4ff */
[----:B------:R-:W-:Y:S04]  /*1f540*/  STL [R1+0x8cc], R19 ;  /* 0x0008cc1301007387 */ /* 0x000fe80000100800 */
[----:B------:R-:W-:Y:S01]  /*1f550*/  STL [R1+0x8c8], R20 ;  /* 0x0008c81401007387 */ /* 0x000fe20000100800 */
[----:B------:R-:W-:-:S03]  /*1f560*/  ISETP.GT.AND P2, PT, R4, 0x3d, PT ;  /* 0x0000003d0400780c */ /* 0x000fc60003f44270 */
[----:B------:R-:W-:Y:S04]  /*1f570*/  STL [R1+0x8d4], R8 ;  /* 0x0008d40801007387 */ /* 0x000fe80000100800 */
[----:B------:R1:W-:Y:S04]  /*1f580*/  LDGSTS.E [R5+0x1e200], desc[UR24][R6.64], P5 ;  /* 0x1e20000006057fae */ /* 0x0003e8000a9a1018 */
[----:B------:R4:W-:Y:S01]  /*1f590*/  STL [R1+0x8d0], R11 ;  /* 0x0008d00b01007387 */ /* 0x0009e20000100800 */
[----:B-1----:R-:W-:Y:S01]  /*1f5a0*/  MOV R6, R8 ;  /* 0x0000000800067202 */ /* 0x002fe20000000f00 */
[----:B------:R-:W-:-:S02]  /*1f5b0*/  IMAD.MOV.U32 R7, RZ, RZ, R11 ;  /* 0x000000ffff077224 */ /* 0x000fc400078e000b */
[----:B----4-:R-:W4:Y:S04]  /*1f5c0*/  LDL.LU R11, [R1+0x8f8] ;  /* 0x0008f800010b7983 */ /* 0x010f280000300800 */
[----:B------:R-:W4:Y:S04]  /*1f5d0*/  LDL.LU R8, [R1+0x8fc] ;  /* 0x0008fc0001087983 */ /* 0x000f280000300800 */
[----:B------:R1:W-:Y:S02]  /*1f5e0*/  LDGSTS.E [R5+0x1e400], desc[UR24][R6.64], P5 ;  /* 0x1e40000006057fae */ /* 0x0003e4000a9a1018 */
[----:B-1----:R-:W-:-:S04]  /*1f5f0*/  SEL R6, RZ, 0x4, !P2 ;  /* 0x00000004ff067807 */ /* 0x002fc80005000000 */
[----:B------:R-:W-:Y:S02]  /*1f600*/  SEL R6, R6, RZ, !P1 ;  /* 0x000000ff06067207 */ /* 0x000fe40004800000 */
[----:B------:R-:W-:-:S05]  /*1f610*/  IADD3 R9, P6, PT, R9, R2, RZ ;  /* 0x0000000209097210 */ /* 0x000fca0007fde0ff */
[----:B------:R-:W-:Y:S01]  /*1f620*/  IMAD.X R18, R18, 0x1, R0, P6 ;  /* 0x0000000112127824 */ /* 0x000fe200030e0600 */
[----:B------:R-:W-:Y:S01]  /*1f630*/  IADD3 R13, P6, PT, R13, R2, RZ ;  /* 0x000000020d0d7210 */ /* 0x000fe20007fde0ff */
[----:B------:R1:W-:Y:S01]  /*1f640*/  STL [R1+0x8dc], R9 ;  /* 0x0008dc0901007387 */ /* 0x0003e20000100800 */
[----:B------:R-:W-:Y:S01]  /*1f650*/  ISETP.NE.U32.AND P2, PT, R6, RZ, PT ;  /* 0x000000ff0600720c */ /* 0x000fe20003f45070 */
[----:B------:R-:W-:Y:S01]  /*1f660*/  IMAD.MOV.U32 R6, RZ, RZ, R9 ;  /* 0x000000ffff067224 */ /* 0x000fe200078e0009 */
[----:B------:R-:W-:Y:S01]  /*1f670*/  IADD3.X R17, PT, PT, R17, R0, RZ, P6, !PT ;  /* 0x0000000011117210 */ /* 0x000fe200037fe4ff */
[----:B------:R-:W-:Y:S01]  /*1f680*/  IMAD.MOV.U32 R7, RZ, RZ, R18 ;  /* 0x000000ffff077224 */ /* 0x000fe200078e0012 */
[----:B------:R-:W-:Y:S04]  /*1f690*/  STL [R1+0x8d8], R18 ;  /* 0x0008d81201007387 */ /* 0x000fe80000100800 */
[----:B------:R1:W-:Y:S04]  /*1f6a0*/  LDGSTS.E [R5+0x1e600], desc[UR24][R6.64], P5 ;  /* 0x1e60000006057fae */ /* 0x0003e8000a9a1018 */
[----:B-1----:R-:W4:Y:S04]  /*1f6b0*/  LDL.LU R9, [R1+0x904] ;  /* 0x0009040001097983 */ /* 0x002f280000300800 */
[----:B------:R1:W-:Y:S04]  /*1f6c0*/  STL [R1+0x8e4], R13 ;  /* 0x0008e40d01007387 */ /* 0x0003e80000100800 */
[----:B------:R2:W-:Y:S01]  /*1f6d0*/  STL [R1+0x8e0], R17 ;  /* 0x0008e01101007387 */ /* 0x0005e20000100800 */
[----:B------:R-:W-:-:S03]  /*1f6e0*/  MOV R6, R13 ;  /* 0x0000000d00067202 */ /* 0x000fc60000000f00 */
[----:B------:R-:W4:Y:S04]  /*1f6f0*/  LDL.LU R21, [R1+0x90c] ;  /* 0x00090c0001157983 */ /* 0x000f280000300800 */
[----:B-1----:R-:W4:Y:S04]  /*1f700*/  LDL.LU R13, [R1+0x900] ;  /* 0x00090000010d7983 */ /* 0x002f280000300800 */
[----:B------:R-:W4:Y:S01]  /*1f710*/  LDL.LU R22, [R1+0x908] ;  /* 0x0009080001167983 */ /* 0x000f220000300800 */
[----:B------:R-:W-:-:S05]  /*1f720*/  IMAD.MOV.U32 R7, RZ, RZ, R17 ;  /* 0x000000ffff077224 */ /* 0x000fca00078e0011 */
[----:B------:R1:W-:Y:S01]  /*1f730*/  LDGSTS.E [R5+0x1e800], desc[UR24][R6.64], P2 ;  /* 0x1e80000006057fae */ /* 0x0003e200091a1018 */
[----:B---3--:R-:W-:-:S05]  /*1f740*/  IADD3 R15, P5, PT, R15, R2, RZ ;  /* 0x000000020f0f7210 */ /* 0x008fca0007fbe0ff */
[----:B------:R-:W-:Y:S01]  /*1f750*/  STL [R1+0x8ec], R15 ;  /* 0x0008ec0f01007387 */ /* 0x000fe20000100800 */
[----:B--2---:R-:W-:Y:S01]  /*1f760*/  IADD3 R12, P6, PT, R12, R2, RZ ;  /* 0x000000020c0c7210 */ /* 0x004fe20007fde0ff */
[----:B------:R-:W-:-:S03]  /*1f770*/  IMAD.X R16, R16, 0x1, R0, P5 ;  /* 0x0000000110107824 */ /* 0x000fc600028e0600 */
[----:B------:R-:W-:Y:S02]  /*1f780*/  IADD3.X R14, PT, PT, R14, R0, RZ, P6, !PT ;  /* 0x000000000e0e7210 */ /* 0x000fe400037fe4ff */
[----:B------:R2:W-:Y:S01]  /*1f790*/  STL [R1+0x8e8], R16 ;  /* 0x0008e81001007387 */ /* 0x0005e20000100800 */
[----:B-1----:R-:W-:-:S03]  /*1f7a0*/  IMAD.MOV.U32 R6, RZ, RZ, R15 ;  /* 0x000000ffff067224 */ /* 0x002fc600078e000f */
[----:B------:R-:W-:Y:S01]  /*1f7b0*/  STL [R1+0x8f4], R12 ;  /* 0x0008f40c01007387 */ /* 0x000fe20000100800 */
[----:B------:R-:W-:-:S03]  /*1f7c0*/  IMAD.MOV.U32 R7, RZ, RZ, R16 ;  /* 0x000000ffff077224 */ /* 0x000fc600078e0010 */
[----:B------:R-:W3:Y:S04]  /*1f7d0*/  LDL.LU R20, [R1+0x910] ;  /* 0x0009100001147983 */ /* 0x000ee80000300800 */
[----:B------:R1:W-:Y:S04]  /*1f7e0*/  STL [R1+0x8f0], R14 ;  /* 0x0008f00e01007387 */ /* 0x0003e80000100800 */
[----:B------:R-:W3:Y:S01]  /*1f7f0*/  LDL.LU R19, [R1+0x914] ;  /* 0x0009140001137983 */ /* 0x000ee20000300800 */
[----:B------:R-:W-:-:S03]  /*1f800*/  ISETP.GT.AND P5, PT, R4, 0x3e, PT ;  /* 0x0000003e0400780c */ /* 0x000fc60003fa4270 */
[----:B------:R1:W-:Y:S04]  /*1f810*/  LDGSTS.E [R5+0x1ea00], desc[UR24][R6.64], P2 ;  /* 0x1ea0000006057fae */ /* 0x0003e800091a1018 */
[----:B------:R-:W3:Y:S04]  /*1f820*/  LDL.LU R18, [R1+0x918] ;  /* 0x0009180001127983 */ /* 0x000ee80000300800 */
[----:B------:R-:W3:Y:S01]  /*1f830*/  LDL.LU R17, [R1+0x91c] ;  /* 0x00091c0001117983 */ /* 0x000ee20000300800 */
[----:B-1----:R-:W-:Y:S01]  /*1f840*/  MOV R6, R12 ;  /* 0x0000000c00067202 */ /* 0x002fe20000000f00 */
[----:B------:R-:W-:-:S02]  /*1f850*/  IMAD.MOV.U32 R7, RZ, RZ, R14 ;  /* 0x000000ffff077224 */ /* 0x000fc400078e000e */
[----:B--2---:R-:W2:Y:S04]  /*1f860*/  LDL.LU R16, [R1+0x920] ;  /* 0x0009200001107983 */ /* 0x004ea80000300800 */
[----:B------:R1:W-:Y:S04]  /*1f870*/  LDGSTS.E [R5+0x1ec00], desc[UR24][R6.64], P2 ;  /* 0x1ec0000006057fae */ /* 0x0003e800091a1018 */
[----:B------:R-:W2:Y:S04]  /*1f880*/  LDL.LU R15, [R1+0x924] ;  /* 0x00092400010f7983 */ /* 0x000ea80000300800 */
[----:B------:R-:W2:Y:S01]  /*1f890*/  LDL.LU R14, [R1+0x928] ;  /* 0x00092800010e7983 */ /* 0x000ea20000300800 */
[----:B-1----:R-:W-:-:S03]  /*1f8a0*/  SEL R6, RZ, 0x4, !P5 ;  /* 0x00000004ff067807 */ /* 0x002fc60006800000 */
[----:B------:R-:W2:Y:S01]  /*1f8b0*/  LDL.LU R12, [R1+0x92c] ;  /* 0x00092c00010c7983 */ /* 0x000ea20000300800 */
[----:B------:R-:W-:-:S04]  /*1f8c0*/  SEL R6, R6, RZ, !P1 ;  /* 0x000000ff06067207 */ /* 0x000fc80004800000 */
[----:B------:R-:W-:Y:S02]  /*1f8d0*/  ISETP.NE.U32.AND P5, PT, R6, RZ, PT ;  /* 0x000000ff0600720c */ /* 0x000fe40003fa5070 */
[----:B----4-:R-:W-:-:S05]  /*1f8e0*/  IADD3 R8, P6, PT, R8, R2, RZ ;  /* 0x0000000208087210 */ /* 0x010fca0007fde0ff */
[----:B------:R-:W-:Y:S01]  /*1f8f0*/  IMAD.X R11, R11, 0x1, R0, P6 ;  /* 0x000000010b0b7824 */ /* 0x000fe200030e0600 */
[----:B------:R-:W-:-:S03]  /*1f900*/  MOV R6, R8 ;  /* 0x0000000800067202 */ /* 0x000fc60000000f00 */
[----:B------:R-:W-:-:S05]  /*1f910*/  IMAD.MOV.U32 R7, RZ, RZ, R11 ;  /* 0x000000ffff077224 */ /* 0x000fca00078e000b */
[----:B------:R1:W-:Y:S04]  /*1f920*/  LDGSTS.E [R5+0x1ee00], desc[UR24][R6.64], P2 ;  /* 0x1ee0000006057fae */ /* 0x0003e800091a1018 */
[----:B------:R-:W-:Y:S04]  /*1f930*/  STL [R1+0x8fc], R8 ;  /* 0x0008fc0801007387 */ /* 0x000fe80000100800 */
[----:B------:R4:W-:Y:S04]  /*1f940*/  STL [R1+0x8f8], R11 ;  /* 0x0008f80b01007387 */ /* 0x0009e80000100800 */
[----:B----4-:R-:W4:Y:S04]  /*1f950*/  LDL.LU R11, [R1+0x934] ;  /* 0x00093400010b7983 */ /* 0x010f280000300800 */
[----:B------:R-:W4:Y:S01]  /*1f960*/  LDL.LU R8, [R1+0x93c] ;  /* 0x00093c0001087983 */ /* 0x000f220000300800 */
[----:B------:R-:W-:-:S05]  /*1f970*/  IADD3 R9, P2, PT, R9, R2, RZ ;  /* 0x0000000209097210 */ /* 0x000fca0007f5e0ff */
[----:B------:R-:W-:Y:S01]  /*1f980*/  STL [R1+0x904], R9 ;  /* 0x0009040901007387 */ /* 0x000fe20000100800 */
[----:B------:R-:W-:Y:S01]  /*1f990*/  IADD3 R21, P6, PT, R21, R2, RZ ;  /* 0x0000000215157210 */ /* 0x000fe20007fde0ff */
[----:B------:R-:W-:-:S03]  /*1f9a0*/  IMAD.X R13, R13, 0x1, R0, P2 ;  /* 0x000000010d0d7824 */ /* 0x000fc600010e0600 */
[----:B------:R-:W-:Y:S02]  /*1f9b0*/  IADD3.X R22, PT, PT, R22, R0, RZ, P6, !PT ;  /* 0x0000000016167210 */ /* 0x000fe400037fe4ff */
[----:B------:R1:W-:Y:S02]  /*1f9c0*/  STL [R1+0x900], R13 ;  /* 0x0009000d01007387 */ /* 0x0003e40000100800 */
[----:B-1----:R-:W-:Y:S02]  /*1f9d0*/  IMAD.MOV.U32 R7, RZ, RZ, R13 ;  /* 0x000000ffff077224 */ /* 0x002fe400078e000d */
[----:B------:R-:W-:Y:S01]  /*1f9e0*/  STL [R1+0x90c], R21 ;  /* 0x00090c1501007387 */ /* 0x000fe20000100800 */
[----:B------:R-:W-:-:S03]  /*1f9f0*/  IMAD.MOV.U32 R6, RZ, RZ, R9 ;  /* 0x000000ffff067224 */ /* 0x000fc600078e0009 */
[----:B------:R-:W4:Y:S04]  /*1fa00*/  LDL.LU R13, [R1+0x930] ;  /* 0x00093000010d7983 */ /* 0x000f280000300800 */
[----:B------:R-:W-:Y:S04]  /*1fa10*/  STL [R1+0x908], R22 ;  /* 0x0009081601007387 */ /* 0x000fe80000100800 */
[----:B------:R-:W4:Y:S04]  /*1fa20*/  LDL.LU R9, [R1+0x938] ;  /* 0x0009380001097983 */ /* 0x000f280000300800 */
[----:B------:R1:W-:Y:S02]  /*1fa30*/  LDGSTS.E [R5+0x1f000], desc[UR24][R6.64], P5 ;  /* 0x1f00000006057fae */ /* 0x0003e4000a9a1018 */
[----:B-1----:R-:W-:Y:S01]  /*1fa40*/  MOV R6, R21 ;  /* 0x0000001500067202 */ /* 0x002fe20000000f00 */
[----:B------:R-:W-:-:S05]  /*1fa50*/  IMAD.MOV.U32 R7, RZ, RZ, R22 ;  /* 0x000000ffff077224 */ /* 0x000fca00078e0016 */
[----:B------:R1:W-:Y:S01]  /*1fa60*/  LDGSTS.E [R5+0x1f200], desc[UR24][R6.64], P5 ;  /* 0x1f20000006057fae */ /* 0x0003e2000a9a1018 */
[----:B---3--:R-:W-:-:S05]  /*1fa70*/  IADD3 R19, P2, PT, R19, R2, RZ ;  /* 0x0000000213137210 */ /* 0x008fca0007f5e0ff */
[----:B------:R-:W-:Y:S01]  /*1fa80*/  IMAD.X R20, R20, 0x1, R0, P2 ;  /* 0x0000000114147824 */ /* 0x000fe200010e0600 */
[----:B-1----:R-:W-:Y:S02]  /*1fa90*/  MOV R6, R19 ;  /* 0x0000001300067202 */ /* 0x002fe40000000f00 */
[----:B------:R-:W-:Y:S01]  /*1faa0*/  ISETP.GT.AND P2, PT, R4, 0x3f, PT ;  /* 0x0000003f0400780c */ /* 0x000fe20003f44270 */
[----:B------:R-:W-:Y:S01]  /*1fab0*/  IMAD.MOV.U32 R7, RZ, RZ, R20 ;  /* 0x000000ffff077224 */ /* 0x000fe200078e0014 */
[----:B------:R-:W-:-:S04]  /*1fac0*/  IADD3 R17, P6, PT, R17, R2, RZ ;  /* 0x0000000211117210 */ /* 0x000fc80007fde0ff */
[----:B------:R1:W-:Y:S01]  /*1fad0*/  LDGSTS.E [R5+0x1f400], desc[UR24][R6.64], P5 ;  /* 0x1f40000006057fae */ /* 0x0003e2000a9a1018 */
[----:B------:R-:W-:Y:S01]  /*1fae0*/  IMAD.X R18, R18, 0x1, R0, P6 ;  /* 0x0000000112127824 */ /* 0x000fe200030e0600 */
[----:B------:R-:W-:-:S04]  /*1faf0*/  SEL R4, RZ, 0x4, !P2 ;  /* 0x00000004ff047807 */ /* 0x000fc80005000000 */
[----:B------:R-:W-:Y:S02]  /*1fb00*/  SEL R4, R4, RZ, !P1 ;  /* 0x000000ff04047207 */ /* 0x000fe40004800000 */
[----:B-1----:R-:W-:Y:S01]  /*1fb10*/  MOV R6, R17 ;  /* 0x0000001100067202 */ /* 0x002fe20000000f00 */
[----:B------:R-:W-:Y:S01]  /*1fb20*/  IMAD.MOV.U32 R7, RZ, RZ, R18 ;  /* 0x000000ffff077224 */ /* 0x000fe200078e0012 */
[----:B------:R-:W-:-:S04]  /*1fb30*/  ISETP.NE.U32.AND P2, PT, R4, RZ, PT ;  /* 0x000000ff0400720c */ /* 0x000fc80003f45070 */
[----:B------:R1:W-:Y:S01]  /*1fb40*/  LDGSTS.E [R5+0x1f600], desc[UR24][R6.64], P5 ;  /* 0x1f60000006057fae */ /* 0x0003e2000a9a1018 */
[-C--:B--2---:R-:W-:Y:S02]  /*1fb50*/  IADD3 R15, P5, PT, R15, R2.reuse, RZ ;  /* 0x000000020f0f7210 */ /* 0x084fe40007fbe0ff */
[----:B------:R-:W-:-:S03]  /*1fb60*/  IADD3 R12, P6, PT, R12, R2, RZ ;  /* 0x000000020c0c7210 */ /* 0x000fc60007fde0ff */
[----:B------:R-:W-:Y:S01]  /*1fb70*/  IMAD.X R16, R16, 0x1, R0, P5 ;  /* 0x0000000110107824 */ /* 0x000fe200028e0600 */
[----:B------:R-:W-:Y:S01]  /*1fb80*/  IADD3.X R14, PT, PT, R14, R0, RZ, P6, !PT ;  /* 0x000000000e0e7210 */ /* 0x000fe200037fe4ff */
[----:B------:R-:W-:Y:S01]  /*1fb90*/  STL [R1+0x914], R19 ;  /* 0x0009141301007387 */ /* 0x000fe20000100800 */
[----:B-1----:R-:W-:Y:S02]  /*1fba0*/  IMAD.MOV.U32 R6, RZ, RZ, R15 ;  /* 0x000000ffff067224 */ /* 0x002fe400078e000f */
[----:B------:R-:W-:Y:S01]  /*1fbb0*/  IMAD.MOV.U32 R7, RZ, RZ, R16 ;  /* 0x000000ffff077224 */ /* 0x000fe200078e0010 */
[----:B------:R-:W-:Y:S04]  /*1fbc0*/  STL [R1+0x910], R20 ;  /* 0x0009101401007387 */ /* 0x000fe80000100800 */
[----:B------:R-:W-:Y:S04]  /*1fbd0*/  STL [R1+0x91c], R17 ;  /* 0x00091c1101007387 */ /* 0x000fe80000100800 */
[----:B------:R1:W-:Y:S04]  /*1fbe0*/  LDGSTS.E [R5+0x1f800], desc[UR24][R6.64], P2 ;  /* 0x1f80000006057fae */ /* 0x0003e800091a1018 */
[----:B------:R-:W-:Y:S04]  /*1fbf0*/  STL [R1+0x918], R18 ;  /* 0x0009181201007387 */ /* 0x000fe80000100800 */
[----:B------:R-:W-:Y:S01]  /*1fc00*/  STL [R1+0x924], R15 ;  /* 0x0009240f01007387 */ /* 0x000fe20000100800 */
[----:B-1----:R-:W-:Y:S01]  /*1fc10*/  MOV R6, R12 ;  /* 0x0000000c00067202 */ /* 0x002fe20000000f00 */
[----:B------:R-:W-:-:S02]  /*1fc20*/  IMAD.MOV.U32 R7, RZ, RZ, R14 ;  /* 0x000000ffff077224 */ /* 0x000fc400078e000e */
[----:B------:R1:W-:Y:S04]  /*1fc30*/  STL [R1+0x920], R16 ;  /* 0x0009201001007387 */ /* 0x0003e80000100800 */
[----:B------:R2:W-:Y:S04]  /*1fc40*/  STL [R1+0x92c], R12 ;  /* 0x00092c0c01007387 */ /* 0x0005e80000100800 */
[----:B------:R-:W-:Y:S04]  /*1fc50*/  STL [R1+0x928], R14 ;  /* 0x0009280e01007387 */ /* 0x000fe80000100800 */
[----:B-1----:R-:W3:Y:S04]  /*1fc60*/  LDL.LU R16, [R1+0x940] ;  /* 0x0009400001107983 */ /* 0x002ee80000300800 */
[----:B------:R1:W-:Y:S04]  /*1fc70*/  LDGSTS.E [R5+0x1fa00], desc[UR24][R6.64], P2 ;  /* 0x1fa0000006057fae */ /* 0x0003e800091a1018 */
[----:B--2---:R-:W2:Y:S04]  /*1fc80*/  LDL.LU R12, [R1+0x944] ;  /* 0x00094400010c7983 */ /* 0x004ea80000300800 */
[----:B------:R-:W3:Y:S04]  /*1fc90*/  LDL.LU R20, [R1+0x960] ;  /* 0x0009600001147983 */ /* 0x000ee80000300800 */
[----:B------:R-:W3:Y:S01]  /*1fca0*/  LDL.LU R19, [R1+0x964] ;  /* 0x0009640001137983 */ /* 0x000ee20000300800 */
[----:B------:R-:W-:Y:S01]  /*1fcb0*/  IMAD R4, R203, -0x40, R10 ;  /* 0xffffffc0cb047824 */ /* 0x000fe200078e020a */
[----:B----4-:R-:W-:-:S02]  /*1fcc0*/  IADD3 R11, P5, PT, R11, R2, RZ ;  /* 0x000000020b0b7210 */ /* 0x010fc40007fbe0ff */
[----:B------:R-:W-:-:S03]  /*1fcd0*/  IADD3 R8, P6, PT, R8, R2, RZ ;  /* 0x0000000208087210 */ /* 0x000fc60007fde0ff */
[----:B-1----:R-:W-:Y:S01]  /*1fce0*/  IMAD.MOV.U32 R6, RZ, RZ, R11 ;  /* 0x000000ffff067224 */ /* 0x002fe200078e000b */
[----:B------:R-:W-:Y:S01]  /*1fcf0*/  STL [R1+0x934], R11 ;  /* 0x0009340b01007387 */ /* 0x000fe20000100800 */
[----:B------:R-:W-:-:S04]  /*1fd00*/  IMAD.X R13, R13, 0x1, R0, P5 ;  /* 0x000000010d0d7824 */ /* 0x000fc800028e0600 */
[----:B------:R-:W-:Y:S01]  /*1fd10*/  IMAD.MOV.U32 R7, RZ, RZ, R13 ;  /* 0x000000ffff077224 */ /* 0x000fe200078e000d */
[----:B------:R1:W-:Y:S01]  /*1fd20*/  STL [R1+0x930], R13 ;  /* 0x0009300d01007387 */ /* 0x0003e20000100800 */
[----:B------:R-:W-:-:S03]  /*1fd30*/  IADD3.X R9, PT, PT, R9, R0, RZ, P6, !PT ;  /* 0x0000000009097210 */ /* 0x000fc600037fe4ff */
[----:B------:R-:W-:Y:S04]  /*1fd40*/  STL [R1+0x93c], R8 ;  /* 0x00093c0801007387 */ /* 0x000fe80000100800 */
[----:B------:R4:W-:Y:S04]  /*1fd50*/  LDGSTS.E [R5+0x1fc00], desc[UR24][R6.64], P2 ;  /* 0x1fc0000006057fae */ /* 0x0009e800091a1018 */
[----:B------:R4:W-:Y:S04]  /*1fd60*/  STL [R1+0x938], R9 ;  /* 0x0009380901007387 */ /* 0x0009e80000100800 */
[----:B-1----:R-:W3:Y:S01]  /*1fd70*/  LDL.LU R13, [R1+0x988] ;  /* 0x00098800010d7983 */ /* 0x002ee20000300800 */
[----:B----4-:R-:W-:-:S02]  /*1fd80*/  IMAD.MOV.U32 R7, RZ, RZ, R9 ;  /* 0x000000ffff077224 */ /* 0x010fc400078e0009 */
[----:B------:R-:W1:Y:S01]  /*1fd90*/  S2R R9, SR_TID.X ;  /* 0x0000000000097919 */ /* 0x000e620000002100 */
[----:B------:R-:W-:Y:S02]  /*1fda0*/  MOV R6, R8 ;  /* 0x0000000800067202 */ /* 0x000fe40000000f00 */
[----:B------:R-:W4:Y:S04]  /*1fdb0*/  LDL.LU R8, [R1+0x9a8] ;  /* 0x0009a80001087983 */ /* 0x000f280000300800 */
[----:B------:R1:W-:Y:S01]  /*1fdc0*/  LDGSTS.E [R5+0x1fe00], desc[UR24][R6.64], P2 ;  /* 0x1fe0000006057fae */ /* 0x0003e200091a1018 */
[----:B------:R-:W-:-:S03]  /*1fdd0*/  UIADD3 UR11, UPT, UPT, UR11, 0x1, URZ ;  /* 0x000000010b0b7890 */ /* 0x000fc6000fffe0ff */
[----:B------:R-:W0:Y:S04]  /*1fde0*/  LDGDEPBAR ;  /* 0x00000000000079af */ /* 0x000e280000000000 */
[----:B------:R-:W4:Y:S04]  /*1fdf0*/  LDL.LU R7, [R1+0x984] ;  /* 0x0009840001077983 */ /* 0x000f280000300800 */
[----:B------:R-:W4:Y:S04]  /*1fe00*/  LDL.LU R14, [R1+0x9a4] ;  /* 0x0009a400010e7983 */ /* 0x000f280000300800 */
[----:B------:R-:W4:Y:S04]  /*1fe10*/  LDL.LU R18, [R1+0x9c4] ;  /* 0x0009c40001127983 */ /* 0x000f280000300800 */
[----:B------:R-:W4:Y:S01]  /*1fe20*/  LDL.LU R17, [R1+0x9c8] ;  /* 0x0009c80001117983 */ /* 0x000f220000300800 */
[----:B-1----:R-:W-:-:S03]  /*1fe30*/  LOP3.LUT R5, R9, 0x3f, RZ, 0xc0, !PT ;  /* 0x0000003f09057812 */ /* 0x002fc600078ec0ff */
[----:B------:R-:W4:Y:S04]  /*1fe40*/  LDL.LU R10, [R1+0x9e4] ;  /* 0x0009e400010a7983 */ /* 0x000f280000300800 */
[----:B------:R-:W4:Y:S01]  /*1fe50*/  LDL.LU R9, [R1+0x9e8] ;  /* 0x0009e80001097983 */ /* 0x000f220000300800 */
[----:B------:R-:W-:Y:S01]  /*1fe60*/  ISETP.GE.AND P2, PT, R5, R4, PT ;  /* 0x000000040500720c */ /* 0x000fe20003f46270 */
[----:B------:R-:W-:Y:S02]  /*1fe70*/  UISETP.GT.AND UP1, UPT, UR11, 0x1, UPT ;  /* 0x000000010b00788c */ /* 0x000fe4000bf24270 */
[----:B------:R-:W4:Y:S01]  /*1fe80*/  LDL.LU R15, [R1+0xa08] ;  /* 0x000a0800010f7983 */ /* 0x000f220000300800 */
[----:B------:R-:W-:Y:S01]  /*1fe90*/  SEL R4, RZ, 0x4, P2 ;  /* 0x00000004ff047807 */ /* 0x000fe20001000000 */
[----:B------:R-:W-:-:S02]  /*1fea0*/  USEL UR11, UR11, URZ, !UP1 ;  /* 0x000000ff0b0b7287 */ /* 0x000fc4000c800000 */
[----:B------:R-:W4:Y:S01]  /*1feb0*/  LDL.LU R11, [R1+0xa28] ;  /* 0x000a2800010b7983 */ /* 0x000f220000300800 */
[----:B------:R-:W-:Y:S01]  /*1fec0*/  SEL R4, R4, RZ, !P1 ;  /* 0x000000ff04047207 */ /* 0x000fe20004800000 */
[----:B------:R-:W-:-:S03]  /*1fed0*/  ULEA UR12, UR11, UR6, 0xe ;  /* 0x000000060b0c7291 */ /* 0x000fc6000f8e70ff */
[----:B------:R-:W-:-:S03]  /*1fee0*/  ISETP.NE.U32.AND P1, PT, R4, RZ, PT ;  /* 0x000000ff0400720c */ /* 0x000fc60003f25070 */
[----:B------:R-:W-:Y:S01]  /*1fef0*/  VIADD R6, R252, UR12 ;  /* 0x0000000cfc067c36 */ /* 0x000fe20008000000 */
[----:B--2---:R-:W-:-:S05]  /*1ff00*/  IADD3 R12, P2, PT, R12, R201, RZ ;  /* 0x000000c90c0c7210 */ /* 0x004fca0007f5e0ff */
[----:B---3--:R-:W-:Y:S01]  /*1ff10*/  IMAD.X R16, R16, 0x1, R200, P2 ;  /* 0x0000000110107824 */ /* 0x008fe200010e06c8 */
[----:B------:R-:W-:Y:S01]  /*1ff20*/  IADD3 R19, P5, PT, R19, R201, RZ ;  /* 0x000000c913137210 */ /* 0x000fe20007fbe0ff */
[----:B------:R-:W-:Y:S03]  /*1ff30*/  STL [R1+0x944], R12 ;  /* 0x0009440c01007387 */ /* 0x000fe60000100800 */
[----:B------:R-:W-:Y:S01]  /*1ff40*/  IADD3.X R20, PT, PT, R20, R200, RZ, P5, !PT ;  /* 0x000000c814147210 */ /* 0x000fe20002ffe4ff */
[----:B------:R1:W-:Y:S01]  /*1ff50*/  STL [R1+0x940], R16 ;  /* 0x0009401001007387 */ /* 0x0003e20000100800 */
[----:B------:R-:W-:Y:S01]  /*1ff60*/  MOV R5, R16 ;  /* 0x0000001000057202 */ /* 0x000fe20000000f00 */
[----:B------:R-:W-:Y:S02]  /*1ff70*/  IMAD.MOV.U32 R4, RZ, RZ, R12 ;  /* 0x000000ffff047224 */ /* 0x000fe400078e000c */
[----:B------:R-:W-:Y:S04]  /*1ff80*/  STL [R1+0x964], R19 ;  /* 0x0009641301007387 */ /* 0x000fe80000100800 */
[----:B------:R-:W-:Y:S04]  /*1ff90*/  STL [R1+0x960], R20 ;  /* 0x0009601401007387 */ /* 0x000fe80000100800 */
[----:B-1----:R-:W2:Y:S04]  /*1ffa0*/  LDL.LU R16, [R1+0xa04] ;  /* 0x000a040001107983 */ /* 0x002ea80000300800 */
[----:B------:R-:W3:Y:S04]  /*1ffb0*/  LDL.LU R12, [R1+0xa24] ;  /* 0x000a2400010c7983 */ /* 0x000ee80000300800 */
[----:B------:R1:W-:Y:S02]  /*1ffc0*/  LDGSTS.E [R6+0x20000], desc[UR24][R4.64], P1 ;  /* 0x2000000004067fae */ /* 0x0003e400089a1018 */
[----:B-1----:R-:W-:-:S02]  /*1ffd0*/  IMAD.MOV.U32 R4, RZ, RZ, R19 ;  /* 0x000000ffff047224 */ /* 0x002fc400078e0013 */
[----:B------:R-:W-:-:S05]  /*1ffe0*/  IMAD.MOV.U32 R5, RZ, RZ, R20 ;  /* 0x000000ffff057224 */ /* 0x000fca00078e0014 */
[----:B------:R1:W-:Y:S01]  /*1fff0*/  LDGSTS.E [R6+0x20400], desc[UR24][R4.64], P1 ;  /* 0x2040000004067fae */ /* 0x0003e200089a1018 */
[----:B------:R-:W-:-:S05]  /*20000*/  IADD3 R13, P2, PT, R13, R201, RZ ;  /* 0x000000c90d0d7210 */ /* 0x000fca0007f5e0ff */
[----:B------:R4:W-:Y:S02]  /*20010*/  STL [R1+0x988], R13 ;  /* 0x0009880d01007387 */ /* 0x0009e40000100800 */
[----:B----4-:R-:W-:Y:S01]  /*20020*/  IADD3 R8, P5, PT, R8, R201, RZ ;  /* 0x000000c908087210 */ /* 0x010fe20007fbe0ff */
[----:B-1----:R-:W-:Y:S01]  /*20030*/  IMAD.MOV.U32 R4, RZ, RZ, R13 ;  /* 0x000000ffff047224 */ /* 0x002fe200078e000d */
[----:B------:R-:W-:-:S03]  /*20040*/  IADD3.X R7, PT, PT, R7, R200, RZ, P2, !PT ;  /* 0x000000c807077210 */ /* 0x000fc600017fe4ff */
[----:B------:R-:W-:Y:S01]  /*20050*/  IMAD.X R14, R14, 0x1, R200, P5 ;  /* 0x000000010e0e7824 */ /* 0x000fe200028e06c8 */
[----:B------:R-:W-:Y:S01]  /*20060*/  MOV R5, R7 ;  /* 0x0000000700057202 */ /* 0x000fe20000000f00 */
[----:B------:R1:W-:Y:S04]  /*20070*/  STL [R1+0x984], R7 ;  /* 0x0009840701007387 */ /* 0x0003e80000100800 */
[----:B------:R-:W-:Y:S01]  /*20080*/  STL [R1+0x9a8], R8 ;  /* 0x0009a80801007387 */ /* 0x000fe20000100800 */
[----:B------:R-:W-:-:S03]  /*20090*/  IADD3 R17, P2, PT, R17, R201, RZ ;  /* 0x000000c911117210 */ /* 0x000fc60007f5e0ff */
[----:B------:R-:W4:Y:S04]  /*200a0*/  LDL.LU R13, [R1+0x94c] ;  /* 0x00094c00010d7983 */ /* 0x000f280000300800 */
[----:B------:R1:W-:Y:S01]  /*200b0*/  STL [R1+0x9a4], R14 ;  /* 0x0009a40e01007387 */ /* 0x0003e20000100800 */
[----:B------:R-:W-:-:S03]  /*200c0*/  IADD3 R9, P5, PT, R9, R201, RZ ;  /* 0x000000c909097210 */ /* 0x000fc60007fbe0ff */
[----:B------:R1:W-:Y:S01]  /*200d0*/  LDGSTS.E [R6+0x20800], desc[UR24][R4.64], P1 ;  /* 0x2080000004067fae */ /* 0x0003e200089a1018 */
[----:B------:R-:W-:-:S03]  /*200e0*/  IADD3.X R18, PT, PT, R18, R200, RZ, P2, !PT ;  /* 0x000000c812127210 */ /* 0x000fc600017fe4ff */
[----:B-1----:R-:W4:Y:S01]  /*200f0*/  LDL.LU R7, [R1+0x96c] ;  /* 0x00096c0001077983 */ /* 0x002f220000300800 */
[----:B------:R-:W-:Y:S02]  /*20100*/  IMAD.X R10, R10, 0x1, R200, P5 ;  /* 0x000000010a0a7824 */ /* 0x000fe400028e06c8 */
[----:B------:R-:W-:Y:S02]  /*20110*/  IMAD.MOV.U32 R5, RZ, RZ, R14 ;  /* 0x000000ffff057224 */ /* 0x000fe400078e000e */
[----:B------:R-:W4:Y:S01]  /*20120*/  LDL.LU R14, [R1+0x948] ;  /* 0x00094800010e7983 */ /* 0x000f220000300800 */
[----:B------:R-:W-:-:S03]  /*20130*/  IMAD.MOV.U32 R4, RZ, RZ, R8 ;  /* 0x000000ffff047224 */ /* 0x000fc600078e0008 */
[----:B------:R-:W4:Y:S04]  /*20140*/  LDL.LU R8, [R1+0x968] ;  /* 0x0009680001087983 */ /* 0x000f280000300800 */
[----:B------:R-:W-:Y:S04]  /*20150*/  STL [R1+0x9c8], R17 ;  /* 0x0009c81101007387 */ /* 0x000fe80000100800 */
[----:B------:R1:W-:Y:S04]  /*20160*/  LDGSTS.E [R6+0x20c00], desc[UR24][R4.64], P1 ;  /* 0x20c0000004067fae */ /* 0x0003e800089a1018 */
[----:B------:R-:W-:Y:S04]  /*20170*/  STL [R1+0x9c4], R18 ;  /* 0x0009c41201007387 */ /* 0x000fe80000100800 */
[----:B------:R-:W-:Y:S01]  /*20180*/  STL [R1+0x9e8], R9 ;  /* 0x0009e80901007387 */ /* 0x000fe20000100800 */
[----:B-1----:R-:W-:Y:S01]  /*20190*/  IMAD.MOV.U32 R4, RZ, RZ, R17 ;  /* 0x000000ffff047224 */ /* 0x002fe200078e0011 */
[----:B------:R-:W-:-:S02]  /*201a0*/  MOV R5, R18 ;  /* 0x0000001200057202 */ /* 0x000fc40000000f00 */
[----:B------:R1:W-:Y:S04]  /*201b0*/  STL [R1+0x9e4], R10 ;  /* 0x0009e40a01007387 */ /* 0x0003e80000100800 */
[----:B------:R-:W4:Y:S04]  /*201c0*/  LDL.LU R20, [R1+0x98c] ;  /* 0x00098c0001147983 */ /* 0x000f280000300800 */
[----:B------:R-:W4:Y:S04]  /*201d0*/  LDL.LU R19, [R1+0x990] ;  /* 0x0009900001137983 */ /* 0x000f280000300800 */
[----:B------:R1:W-:Y:S02]  /*201e0*/  LDGSTS.E [R6+0x21000], desc[UR24][R4.64], P1 ;  /* 0x2100000004067fae */ /* 0x0003e400089a1018 */
[----:B-1----:R-:W-:-:S02]  /*201f0*/  IMAD.MOV.U32 R5, RZ, RZ, R10 ;  /* 0x000000ffff057224 */ /* 0x002fc400078e000a */
[----:B------:R-:W-:Y:S01]  /*20200*/  IMAD.MOV.U32 R4, RZ, RZ, R9 ;  /* 0x000000ffff047224 */ /* 0x000fe200078e0009 */
[----:B------:R-:W4:Y:S04]  /*20210*/  LDL.LU R10, [R1+0x9ac] ;  /* 0x0009ac00010a7983 */ /* 0x000f280000300800 */
[----:B------:R-:W4:Y:S01]  /*20220*/  LDL.LU R9, [R1+0x9b0] ;  /* 0x0009b00001097983 */ /* 0x000f220000300800 */
[-C--:B------:R-:W-:Y:S02]  /*20230*/  IADD3 R15, P2, PT, R15, R201.reuse, RZ ;  /* 0x000000c90f0f7210 */ /* 0x080fe40007f5e0ff */
[----:B------:R-:W-:Y:S01]  /*20240*/  IADD3 R11, P5, PT, R11, R201, RZ ;  /* 0x000000c90b0b7210 */ /* 0x000fe20007fbe0ff */
[----:B------:R1:W-:Y:S04]  /*20250*/  LDGSTS.E [R6+0x21400], desc[UR24][R4.64], P1 ;  /* 0x2140000004067fae */ /* 0x0003e800089a1018 */
[----:B------:R2:W-:Y:S01]  /*20260*/  STL [R1+0xa08], R15 ;  /* 0x000a080f01007387 */ /* 0x0005e20000100800 */
[----:B-1----:R-:W-:Y:S01]  /*20270*/  IMAD.MOV.U32 R4, RZ, RZ, R15 ;  /* 0x000000ffff047224 */ /* 0x002fe200078e000f */
[----:B--2---:R-:W-:Y:S01]  /*20280*/  IADD3.X R16, PT, PT, R16, R200, RZ, P2, !PT ;  /* 0x000000c810107210 */ /* 0x004fe200017fe4ff */
[----:B---3--:R-:W-:-:S04]  /*20290*/  IMAD.X R12, R12, 0x1, R200, P5 ;  /* 0x000000010c0c7824 */ /* 0x008fc800028e06c8 */
[----:B------:R1:W-:Y:S01]  /*202a0*/  STL [R1+0xa04], R16 ;  /* 0x000a041001007387 */ /* 0x0003e20000100800 */
[----:B------:R-:W-:-:S03]  /*202b0*/  MOV R5, R16 ;  /* 0x0000001000057202 */ /* 0x000fc60000000f00 */
[----:B------:R2:W-:Y:S04]  /*202c0*/  STL [R1+0xa28], R11 ;  /* 0x000a280b01007387 */ /* 0x0005e80000100800 */
[----:B------:R-:W3:Y:S04]  /*202d0*/  LDL.LU R15, [R1+0x9d0] ;  /* 0x0009d000010f7983 */ /* 0x000ee80000300800 */
[----:B------:R2:W-:Y:S04]  /*202e0*/  STL [R1+0xa24], R12 ;  /* 0x000a240c01007387 */ /* 0x0005e80000100800 */
[----:B-1----:R-:W3:Y:S04]  /*202f0*/  LDL.LU R16, [R1+0x9f0] ;  /* 0x0009f00001107983 */ /* 0x002ee80000300800 */
[----:B------:R-:W3:Y:S04]  /*20300*/  LDL.LU R17, [R1+0x9cc] ;  /* 0x0009cc0001117983 */ /* 0x000ee80000300800 */
[----:B------:R1:W-:Y:S04]  /*20310*/  LDGSTS.E [R6+0x21800], desc[UR24][R4.64], P1 ;  /* 0x2180000004067fae */ /* 0x0003e800089a1018 */
[----:B------:R-:W3:Y:S01]  /*20320*/  LDL.LU R18, [R1+0x9ec] ;  /* 0x0009ec0001127983 */ /* 0x000ee20000300800 */
[----:B-1----:R-:W-:-:S02]  /*20330*/  IMAD.MOV.U32 R4, RZ, RZ, R11 ;  /* 0x000000ffff047224 */ /* 0x002fc400078e000b */
[----:B------:R-:W-:Y:S01]  /*20340*/  IMAD.MOV.U32 R5, RZ, RZ, R12 ;  /* 0x000000ffff057224 */ /* 0x000fe200078e000c */
[----:B--2---:R-:W2:Y:S04]  /*20350*/  LDL.LU R11, [R1+0xa10] ;  /* 0x000a1000010b7983 */ /* 0x004ea80000300800 */
[----:B------:R1:W-:Y:S04]  /*20360*/  LDGSTS.E [R6+0x21c00], desc[UR24][R4.64], P1 ;  /* 0x21c0000004067fae */ /* 0x0003e800089a1018 */
[----:B------:R-:W2:Y:S01]  /*20370*/  LDL.LU R12, [R1+0xa30] ;  /* 0x000a3000010c7983 */ /* 0x000ea20000300800 */
[----:B-1----:R-:W-:-:S05]  /*20380*/  LOP3.LUT R6, R252, 0x20, RZ, 0x3c, !PT ;  /* 0x00000020fc067812 */ /* 0x002fca00078e3cff */
[----:B------:R-:W-:Y:S01]  /*20390*/  VIADD R6, R6, UR12 ;  /* 0x0000000c06067c36 */ /* 0x000fe20008000000 */
[----:B----4-:R-:W-:-:S05]  /*203a0*/  IADD3 R13, P2, PT, R13, R201, RZ ;  /* 0x000000c90d0d7210 */ /* 0x010fca0007f5e0ff */
[----:B------:R1:W-:Y:S01]  /*203b0*/  STL [R1+0x94c], R13 ;  /* 0x00094c0d01007387 */ /* 0x0003e20000100800 */
[----:B------:R-:W-:Y:S02]  /*203c0*/  MOV R4, R13 ;  /* 0x0000000d00047202 */ /* 0x000fe40000000f00 */
[----:B------:R-:W-:-:S05]  /*203d0*/  IADD3 R7, P5, PT, R7, R201, RZ ;  /* 0x000000c907077210 */ /* 0x000fca0007fbe0ff */
[----:B------:R-:W-:Y:S01]  /*203e0*/  STL [R1+0x96c], R7 ;  /* 0x00096c0701007387 */ /* 0x000fe20000100800 */
[----:B------:R-:W-:-:S05]  /*203f0*/  IADD3.X R14, PT, PT, R14, R200, RZ, P2, !PT ;  /* 0x000000c80e0e7210 */ /* 0x000fca00017fe4ff */
[----:B------:R4:W-:Y:S01]  /*20400*/  STL [R1+0x948], R14 ;  /* 0x0009480e01007387 */ /* 0x0009e20000100800 */
[----:B------:R-:W-:-:S03]  /*20410*/  IMAD.MOV.U32 R5, RZ, RZ, R14 ;  /* 0x000000ffff057224 */ /* 0x000fc600078e000e */
[----:B-1----:R-:W2:Y:S01]  /*20420*/  LDL.LU R13, [R1+0xa0c] ;  /* 0x000a0c00010d7983 */ /* 0x002ea20000300800 */
[----:B------:R-:W-:-:S03]  /*20430*/  IMAD.X R8, R8, 0x1, R200, P5 ;  /* 0x0000000108087824 */ /* 0x000fc600028e06c8 */
[----:B------:R1:W-:Y:S04]  /*20440*/  LDGSTS.E [R6+0x20100], desc[UR24][R4.64], P1 ;  /* 0x2010000004067fae */ /* 0x0003e800089a1018 */
[----:B----4-:R-:W4:Y:S01]  /*20450*/  LDL.LU R14, [R1+0xa2c] ;  /* 0x000a2c00010e7983 */ /* 0x010f220000300800 */
[----:B-1----:R-:W-:Y:S01]  /*20460*/  IMAD.MOV.U32 R4, RZ, RZ, R7 ;  /* 0x000000ffff047224 */ /* 0x002fe200078e0007 */
[----:B------:R-:W-:Y:S02]  /*20470*/  MOV R5, R8 ;  /* 0x0000000800057202 */ /* 0x000fe40000000f00 */
[----:B------:R-:W-:-:S03]  /*20480*/  IADD3 R19, P2, PT, R19, R201, RZ ;  /* 0x000000c913137210 */ /* 0x000fc60007f5e0ff */
[----:B------:R1:W-:Y:S02]  /*20490*/  LDGSTS.E [R6+0x20500], desc[UR24][R4.64], P1 ;  /* 0x2050000004067fae */ /* 0x0003e400089a1018 */
[----:B------:R-:W-:Y:S02]  /*204a0*/  IMAD.X R20, R20, 0x1, R200, P2 ;  /* 0x0000000114147824 */ /* 0x000fe400010e06c8 */
[----:B------:R1:W-:Y:S04]  /*204b0*/  STL [R1+0x968], R8 ;  /* 0x0009680801007387 */ /* 0x0003e80000100800 */
[----:B------:R-:W4:Y:S01]  /*204c0*/  LDL.LU R7, [R1+0x954] ;  /* 0x0009540001077983 */ /* 0x000f220000300800 */
[----:B-1----:R-:W-:Y:S01]  /*204d0*/  MOV R4, R19 ;  /* 0x0000001300047202 */ /* 0x002fe20000000f00 */
[----:B------:R-:W-:-:S02]  /*204e0*/  IMAD.MOV.U32 R5, RZ, RZ, R20 ;  /* 0x000000ffff057224 */ /* 0x000fc400078e0014 */
[----:B------:R-:W4:Y:S01]  /*204f0*/  LDL.LU R8, [R1+0x974] ;  /* 0x0009740001087983 */ /* 0x000f220000300800 */
[----:B------:R-:W-:-:S03]  /*20500*/  IADD3 R9, P5, PT, R9, R201, RZ ;  /* 0x000000c909097210 */ /* 0x000fc60007fbe0ff */
[----:B------:R-:W-:Y:S02]  /*20510*/  STL [R1+0x990], R19 ;  /* 0x0009901301007387 */ /* 0x000fe40000100800 */
[----:B------:R-:W-:Y:S02]  /*20520*/  IMAD.X R10, R10, 0x1, R200, P5 ;  /* 0x000000010a0a7824 */ /* 0x000fe400028e06c8 */
[----:B------:R-:W-:Y:S04]  /*20530*/  STL [R1+0x98c], R20 ;  /* 0x00098c1401007387 */ /* 0x000fe80000100800 */
[----:B------:R1:W-:Y:S04]  /*20540*/  STL [R1+0x9b0], R9 ;  /* 0x0009b00901007387 */ /* 0x0003e80000100800 */
[----:B------:R1:W-:Y:S04]  /*20550*/  LDGSTS.E [R6+0x20900], desc[UR24][R4.64], P1 ;  /* 0x2090000004067fae */ /* 0x0003e800089a1018 */
[----:B------:R1:W-:Y:S02]  /*20560*/  STL [R1+0x9ac], R10 ;  /* 0x0009ac0a01007387 */ /* 0x0003e40000100800 */
[----:B-1----:R-:W-:-:S02]  /*20570*/  IMAD.MOV.U32 R4, RZ, RZ, R9 ;  /* 0x000000ffff047224 */ /* 0x002fc400078e0009 */
[----:B------:R-:W4:Y:S01]  /*20580*/  LDL.LU R9, [R1+0x950] ;  /* 0x0009500001097983 */ /* 0x000f220000300800 */
[----:B------:R-:W-:-:S03]  /*20590*/  MOV R5, R10 ;  /* 0x0000000a00057202 */ /* 0x000fc60000000f00 */
[----:B------:R-:W4:Y:S04]  /*205a0*/  LDL.LU R10, [R1+0x970] ;  /* 0x00097000010a7983 */ /* 0x000f280000300800 */
[----:B------:R1:W-:Y:S01]  /*205b0*/  LDGSTS.E [R6+0x20d00], desc[UR24][R4.64], P1 ;  /* 0x20d0000004067fae */ /* 0x0003e200089a1018 */
[-C--:B---3--:R-:W-:Y:S02]  /*205c0*/  IADD3 R15, P2, PT, R15, R201.reuse, RZ ;  /* 0x000000c90f0f7210 */ /* 0x088fe40007f5e0ff */
[----:B------:R-:W-:-:S03]  /*205d0*/  IADD3 R16, P5, PT, R16, R201, RZ ;  /* 0x000000c910107210 */ /* 0x000fc60007fbe0ff */
[--C-:B------:R-:W-:Y:S01]  /*205e0*/  IMAD.X R17, R17, 0x1, R200.reuse, P2 ;  /* 0x0000000111117824 */ /* 0x100fe200010e06c8 */
[----:B------:R-:W-:Y:S01]  /*205f0*/  STL [R1+0x9d0], R15 ;  /* 0x0009d00f01007387 */ /* 0x000fe20000100800 */
[----:B-1----:R-:W-:Y:S02]  /*20600*/  MOV R4, R15 ;  /* 0x0000000f00047202 */ /* 0x002fe40000000f00 */
[----:B------:R-:W-:Y:S01]  /*20610*/  IMAD.MOV.U32 R5, RZ, RZ, R17 ;  /* 0x000000ffff057224 */ /* 0x000fe200078e0011 */
[----:B------:R1:W-:Y:S01]  /*20620*/  STL [R1+0x9cc], R17 ;  /* 0x0009cc1101007387 */ /* 0x0003e20000100800 */
[----:B------:R-:W-:-:S03]  /*20630*/  IMAD.X R18, R18, 0x1, R200, P5 ;  /* 0x0000000112127824 */ /* 0x000fc600028e06c8 */
[----:B------:R-:W-:Y:S04]  /*20640*/  STL [R1+0x9f0], R16 ;  /* 0x0009f01001007387 */ /* 0x000fe80000100800 */
[----:B------:R3:W-:Y:S04]  /*20650*/  LDGSTS.E [R6+0x21100], desc[UR24][R4.64], P1 ;  /* 0x2110000004067fae */ /* 0x0007e800089a1018 */
[----:B-1----:R-:W4:Y:S01]  /*20660*/  LDL.LU R17, [R1+0x998] ;  /* 0x0009980001117983 */ /* 0x002f220000300800 */
[----:B--2---:R-:W-:-:S03]  /*20670*/  IADD3 R11, P2, PT, R11, R201, RZ ;  /* 0x000000c90b0b7210 */ /* 0x004fc60007f5e0ff */
[----:B------:R1:W-:Y:S04]  /*20680*/  STL [R1+0x9ec], R18 ;  /* 0x0009ec1201007387 */ /* 0x0003e80000100800 */
[----:B------:R-:W2:Y:S01]  /*20690*/  LDL.LU R15, [R1+0x9b8] ;  /* 0x0009b800010f7983 */ /* 0x000ea20000300800 */
[----:B---3--:R-:W-:Y:S01]  /*206a0*/  MOV R5, R18 ;  /* 0x0000001200057202 */ /* 0x008fe20000000f00 */
[----:B------:R-:W-:Y:S01]  /*206b0*/  IMAD.MOV.U32 R4, RZ, RZ, R16 ;  /* 0x000000ffff047224 */ /* 0x000fe200078e0010 */
[----:B------:R-:W-:Y:S01]  /*206c0*/  IADD3 R12, P5, PT, R12, R201, RZ ;  /* 0x000000c90c0c7210 */ /* 0x000fe20007fbe0ff */
[----:B-1----:R-:W3:Y:S04]  /*206d0*/  LDL.LU R18, [R1+0x994] ;  /* 0x0009940001127983 */ /* 0x002ee80000300800 */
[----:B------:R-:W3:Y:S04]  /*206e0*/  LDL.LU R16, [R1+0x9b4] ;  /* 0x0009b40001107983 */ /* 0x000ee80000300800 */
[----:B------:R1:W-:Y:S04]  /*206f0*/  LDGSTS.E [R6+0x21500], desc[UR24][R4.64], P1 ;  /* 0x2150000004067fae */ /* 0x0003e800089a1018 */
[----:B------:R-:W-:Y:S01]  /*20700*/  STL [R1+0xa10], R11 ;  /* 0x000a100b01007387 */ /* 0x000fe20000100800 */
[----:B-1----:R-:W-:Y:S01]  /*20710*/  MOV R4, R11 ;  /* 0x0000000b00047202 */ /* 0x002fe20000000f00 */
[----:B------:R-:W-:-:S04]  /*20720*/  IMAD.X R13, R13, 0x1, R200, P2 ;  /* 0x000000010d0d7824 */ /* 0x000fc800010e06c8 */
[----:B------:R-:W-:Y:S01]  /*20730*/  IMAD.MOV.U32 R5, RZ, RZ, R13 ;  /* 0x000000ffff057224 */ /* 0x000fe200078e000d */
[----:B------:R1:W-:Y:S01]  /*20740*/  STL [R1+0xa0c], R13 ;  /* 0x000a0c0d01007387 */ /* 0x0003e20000100800 */
[----:B----4-:R-:W-:-:S03]  /*20750*/  IMAD.X R14, R14, 0x1, R200, P5 ;  /* 0x000000010e0e7824 */ /* 0x010fc600028e06c8 */
[----:B------:R-:W-:Y:S04]  /*20760*/  STL [R1+0xa30], R12 ;  /* 0x000a300c01007387 */ /* 0x000fe80000100800 */
[----:B------:R4:W-:Y:S04]  /*20770*/  LDGSTS.E [R6+0x21900], desc[UR24][R4.64], P1 ;  /* 0x2190000004067fae */ /* 0x0009e800089a1018 */
[----:B-1----:R-:W3:Y:S04]  /*20780*/  LDL.LU R13, [R1+0x9d8] ;  /* 0x0009d800010d7983 */ /* 0x002ee80000300800 */
[----:B------:R1:W-:Y:S04]  /*20790*/  STL [R1+0xa2c], R14 ;  /* 0x000a2c0e01007387 */ /* 0x0003e80000100800 */
[----:B------:R-:W3:Y:S01]  /*207a0*/  LDL.LU R11, [R1+0x9f8] ;  /* 0x0009f800010b7983 */ /* 0x000ee20000300800 */
[----:B----4-:R-:W-:Y:S01]  /*207b0*/  MOV R5, R14 ;  /* 0x0000000e00057202 */ /* 0x010fe20000000f00 */
[----:B------:R-:W-:-:S02]  /*207c0*/  IMAD.MOV.U32 R4, RZ, RZ, R12 ;  /* 0x000000ffff047224 */ /* 0x000fc400078e000c */
[----:B-1----:R-:W4:Y:S04]  /*207d0*/  LDL.LU R14, [R1+0x9d4] ;  /* 0x0009d400010e7983 */ /* 0x002f280000300800 */
[----:B------:R-:W4:Y:S01]  /*207e0*/  LDL.LU R12, [R1+0x9f4] ;  /* 0x0009f400010c7983 */ /* 0x000f220000300800 */
[----:B------:R-:W-:-:S03]  /*207f0*/  IADD3 R7, P2, PT, R7, R201, RZ ;  /* 0x000000c907077210 */ /* 0x000fc60007f5e0ff */
[----:B------:R1:W-:Y:S01]  /*20800*/  LDGSTS.E [R6+0x21d00], desc[UR24][R4.64], P1 ;  /* 0x21d0000004067fae */ /* 0x0003e200089a1018 */
[----:B------:R-:W-:-:S03]  /*20810*/  IADD3 R8, P5, PT, R8, R201, RZ ;  /* 0x000000c908087210 */ /* 0x000fc60007fbe0ff */
[----:B------:R-:W-:Y:S01]  /*20820*/  STL [R1+0x954], R7 ;  /* 0x0009540701007387 */ /* 0x000fe20000100800 */
[----:B-1----:R-:W-:-:S03]  /*20830*/  LOP3.LUT R6, R252, 0x40, RZ, 0x3c, !PT ;  /* 0x00000040fc067812 */ /* 0x002fc600078e3cff */
[----:B------:R-:W-:Y:S01]  /*20840*/  STL [R1+0x974], R8 ;  /* 0x0009740801007387 */ /* 0x000fe20000100800 */
[----:B------:R-:W-:Y:S02]  /*20850*/  IMAD.MOV.U32 R4, RZ, RZ, R7 ;  /* 0x000000ffff047224 */ /* 0x000fe400078e0007 */
[----:B------:R-:W-:Y:S02]  /*20860*/  VIADD R6, R6, UR12 ;  /* 0x0000000c06067c36 */ /* 0x000fe40008000000 */
[----:B------:R-:W-:-:S04]  /*20870*/  IMAD.X R9, R9, 0x1, R200, P2 ;  /* 0x0000000109097824 */ /* 0x000fc800010e06c8 */
[----:B------:R-:W-:Y:S01]  /*20880*/  IMAD.MOV.U32 R5, RZ, RZ, R9 ;  /* 0x000000ffff057224 */ /* 0x000fe200078e0009 */
[----:B------:R1:W-:Y:S01]  /*20890*/  STL [R1+0x950], R9 ;  /* 0x0009500901007387 */ /* 0x0003e20000100800 */
[----:B------:R-:W-:-:S03]  /*208a0*/  IADD3.X R10, PT, PT, R10, R200, RZ, P5, !PT ;  /* 0x000000c80a0a7210 */ /* 0x000fc60002ffe4ff */
[----:B------:R1:W-:Y:S04]  /*208b0*/  LDGSTS.E [R6+0x20200], desc[UR24][R4.64], P1 ;  /* 0x2020000004067fae */ /* 0x0003e800089a1018 */
[----:B-1----:R-:W4:Y:S04]  /*208c0*/  LDL.LU R9, [R1+0xa18] ;  /* 0x000a180001097983 */ /* 0x002f280000300800 */
[----:B------:R-:W4:Y:S01]  /*208d0*/  LDL.LU R7, [R1+0xa38] ;  /* 0x000a380001077983 */ /* 0x000f220000300800 */
[----:B------:R-:W-:-:S03]  /*208e0*/  IMAD.MOV.U32 R5, RZ, RZ, R10 ;  /* 0x000000ffff057224 */ /* 0x000fc600078e000a */
[----:B------:R1:W-:Y:S01]  /*208f0*/  STL [R1+0x970], R10 ;  /* 0x0009700a01007387 */ /* 0x0003e20000100800 */
[----:B------:R-:W-:-:S05]  /*20900*/  MOV R4, R8 ;  /* 0x0000000800047202 */ /* 0x000fca0000000f00 */
[----:B------:R2:W-:Y:S04]  /*20910*/  LDGSTS.E [R6+0x20600], desc[UR24][R4.64], P1 ;  /* 0x2060000004067fae */ /* 0x0005e800089a1018 */
[----:B-1----:R-:W4:Y:S04]  /*20920*/  LDL.LU R10, [R1+0xa14] ;  /* 0x000a1400010a7983 */ /* 0x002f280000300800 */
[----:B------:R-:W4:Y:S01]  /*20930*/  LDL.LU R8, [R1+0xa34] ;  /* 0x000a340001087983 */ /* 0x000f220000300800 */
[-C--:B------:R-:W-:Y:S02]  /*20940*/  IADD3 R17, P2, PT, R17, R201.reuse, RZ ;  /* 0x000000c911117210 */ /* 0x080fe40007f5e0ff */
[----:B--2---:R-:W-:-:S03]  /*20950*/  IADD3 R15, P5, PT, R15, R201, RZ ;  /* 0x000000c90f0f7210 */ /* 0x004fc60007fbe0ff */
[----:B------:R-:W-:Y:S01]  /*20960*/  STL [R1+0x998], R17 ;  /* 0x0009981101007387 */ /* 0x000fe20000100800 */
[----:B---3--:R-:W-:Y:S01]  /*20970*/  IMAD.X R18, R18, 0x1, R200, P2 ;  /* 0x0000000112127824 */ /* 0x008fe200010e06c8 */
[----:B------:R-:W-:-:S04]  /*20980*/  IADD3.X R16, PT, PT, R16, R200, RZ, P5, !PT ;  /* 0x000000c810107210 */ /* 0x000fc80002ffe4ff */
[----:B------:R1:W-:Y:S04]  /*20990*/  STL [R1+0x994], R18 ;  /* 0x0009941201007387 */ /* 0x0003e80000100800 */
[----:B------:R-:W-:Y:S04]  /*209a0*/  STL [R1+0x9b8], R15 ;  /* 0x0009b80f01007387 */ /* 0x000fe80000100800 */
[----:B------:R2:W-:Y:S04]  /*209b0*/  STL [R1+0x9b4], R16 ;  /* 0x0009b41001007387 */ /* 0x0005e80000100800 */
[----:B------:R-:W3:Y:S04]  /*209c0*/  LDL.LU R23, [R1+0x958] ;  /* 0x0009580001177983 */ /* 0x000ee80000300800 */
[----:B------:R-:W3:Y:S01]  /*209d0*/  LDL.LU R22, [R1+0x95c] ;  /* 0x00095c0001167983 */ /* 0x000ee20000300800 */
[----:B------:R-:W-:-:S02]  /*209e0*/  IMAD.MOV.U32 R4, RZ, RZ, R17 ;  /* 0x000000ffff047224 */ /* 0x000fc400078e0011 */
[----:B------:R-:W-:Y:S01]  /*209f0*/  IMAD.MOV.U32 R5, RZ, RZ, R18 ;  /* 0x000000ffff057224 */ /* 0x000fe200078e0012 */
[----:B------:R-:W3:Y:S04]  /*20a00*/  LDL.LU R20, [R1+0x97c] ;  /* 0x00097c0001147983 */ /* 0x000ee80000300800 */
[----:B------:R1:W-:Y:S02]  /*20a10*/  LDGSTS.E [R6+0x20a00], desc[UR24][R4.64], P1 ;  /* 0x20a0000004067fae */ /* 0x0003e400089a1018 */
[----:B-1----:R-:W-:Y:S01]  /*20a20*/  MOV R4, R15 ;  /* 0x0000000f00047202 */ /* 0x002fe20000000f00 */
[----:B------:R-:W-:-:S05]  /*20a30*/  IMAD.MOV.U32 R5, RZ, RZ, R16 ;  /* 0x000000ffff057224 */ /* 0x000fca00078e0010 */
[----:B------:R1:W-:Y:S01]  /*20a40*/  LDGSTS.E [R6+0x20e00], desc[UR24][R4.64], P1 ;  /* 0x20e0000004067fae */ /* 0x0003e200089a1018 */
[-C--:B------:R-:W-:Y:S02]  /*20a50*/  IADD3 R13, P2, PT, R13, R201.reuse, RZ ;  /* 0x000000c90d0d7210 */ /* 0x080fe40007f5e0ff */
[----:B------:R-:W-:-:S03]  /*20a60*/  IADD3 R11, P5, PT, R11, R201, RZ ;  /* 0x000000c90b0b7210 */ /* 0x000fc60007fbe0ff */
[----:B------:R-:W-:Y:S01]  /*20a70*/  STL [R1+0x9d8], R13 ;  /* 0x0009d80d01007387 */ /* 0x000fe20000100800 */
[----:B----4-:R-:W-:Y:S01]  /*20a80*/  IMAD.X R14, R14, 0x1, R200, P2 ;  /* 0x000000010e0e7824 */ /* 0x010fe200010e06c8 */
[----:B------:R-:W-:-:S04]  /*20a90*/  IADD3.X R12, PT, PT, R12, R200, RZ, P5, !PT ;  /* 0x000000c80c0c7210 */ /* 0x000fc80002ffe4ff */
[----:B------:R4:W-:Y:S04]  /*20aa0*/  STL [R1+0x9d4], R14 ;  /* 0x0009d40e01007387 */ /* 0x0009e80000100800 */
[----:B------:R-:W-:Y:S04]  /*20ab0*/  STL [R1+0x9f8], R11 ;  /* 0x0009f80b01007387 */ /* 0x000fe80000100800 */
[----:B------:R-:W3:Y:S04]  /*20ac0*/  LDL.LU R21, [R1+0x978] ;  /* 0x0009780001157983 */ /* 0x000ee80000300800 */
[----:B------:R2:W-:Y:S04]  /*20ad0*/  STL [R1+0x9f4], R12 ;  /* 0x0009f40c01007387 */ /* 0x0005e80000100800 */
[----:B------:R-:W3:Y:S04]  /*20ae0*/  LDL.LU R19, [R1+0x99c] ;  /* 0x00099c0001137983 */ /* 0x000ee80000300800 */
[----:B------:R-:W3:Y:S01]  /*20af0*/  LDL.LU R18, [R1+0x9a0] ;  /* 0x0009a00001127983 */ /* 0x000ee20000300800 */
[----:B-1----:R-:W-:-:S02]  /*20b00*/  IMAD.MOV.U32 R4, RZ, RZ, R13 ;  /* 0x000000ffff047224 */ /* 0x002fc400078e000d */
[----:B------:R-:W-:Y:S01]  /*20b10*/  IMAD.MOV.U32 R5, RZ, RZ, R14 ;  /* 0x000000ffff057224 */ /* 0x000fe200078e000e */
[----:B------:R-:W3:Y:S04]  /*20b20*/  LDL.LU R17, [R1+0x9bc] ;  /* 0x0009bc0001117983 */ /* 0x000ee80000300800 */
[----:B--2---:R-:W2:Y:S04]  /*20b30*/  LDL.LU R16, [R1+0x9c0] ;  /* 0x0009c00001107983 */ /* 0x004ea80000300800 */
[----:B------:R1:W-:Y:S04]  /*20b40*/  LDGSTS.E [R6+0x21200], desc[UR24][R4.64], P1 ;  /* 0x2120000004067fae */ /* 0x0003e800089a1018 */
[----:B----4-:R-:W4:Y:S01]  /*20b50*/  LDL.LU R14, [R1+0x9e0] ;  /* 0x0009e000010e7983 */ /* 0x010f220000300800 */
[----:B-1----:R-:W-:-:S03]  /*20b60*/  IMAD.MOV.U32 R5, RZ, RZ, R12 ;  /* 0x000000ffff057224 */ /* 0x002fc600078e000c */
[----:B------:R-:W4:Y:S01]  /*20b70*/  LDL.LU R12, [R1+0xa00] ;  /* 0x000a0000010c7983 */ /* 0x000f220000300800 */
[-C--:B------:R-:W-:Y:S02]  /*20b80*/  IADD3 R9, P2, PT, R9, R201.reuse, RZ ;  /* 0x000000c909097210 */ /* 0x080fe40007f5e0ff */
[----:B------:R-:W-:-:S03]  /*20b90*/  IADD3 R7, P5, PT, R7, R201, RZ ;  /* 0x000000c907077210 */ /* 0x000fc60007fbe0ff */
[----:B------:R-:W-:Y:S01]  /*20ba0*/  STL [R1+0xa18], R9 ;  /* 0x000a180901007387 */ /* 0x000fe20000100800 */
[----:B------:R-:W-:-:S05]  /*20bb0*/  MOV R4, R11 ;  /* 0x0000000b00047202 */ /* 0x000fca0000000f00 */
[----:B------:R1:W-:Y:S01]  /*20bc0*/  LDGSTS.E [R6+0x21600], desc[UR24][R4.64], P1 ;  /* 0x2160000004067fae */ /* 0x0003e200089a1018 */
[----:B------:R-:W-:-:S05]  /*20bd0*/  IMAD.X R10, R10, 0x1, R200, P2 ;  /* 0x000000010a0a7824 */ /* 0x000fca00010e06c8 */
[----:B------:R1:W-:Y:S01]  /*20be0*/  STL [R1+0xa14], R10 ;  /* 0x000a140a01007387 */ /* 0x0003e20000100800 */
[----:B------:R-:W-:-:S03]  /*20bf0*/  IADD3.X R8, PT, PT, R8, R200, RZ, P5, !PT ;  /* 0x000000c808087210 */ /* 0x000fc60002ffe4ff */
[----:B------:R-:W-:Y:S04]  /*20c00*/  STL [R1+0xa38], R7 ;  /* 0x000a380701007387 */ /* 0x000fe80000100800 */
[----:B------:R-:W4:Y:S01]  /*20c10*/  LDL.LU R15, [R1+0x9dc] ;  /* 0x0009dc00010f7983 */ /* 0x000f220000300800 */
[----:B-1----:R-:W-:Y:S02]  /*20c20*/  IMAD.MOV.U32 R4, RZ, RZ, R9 ;  /* 0x000000ffff047224 */ /* 0x002fe400078e0009 */
[----:B------:R-:W-:Y:S01]  /*20c30*/  IMAD.MOV.U32 R5, RZ, RZ, R10 ;  /* 0x000000ffff057224 */ /* 0x000fe200078e000a */
[----:B------:R1:W-:Y:S04]  /*20c40*/  STL [R1+0xa34], R8 ;  /* 0x000a340801007387 */ /* 0x0003e80000100800 */
[----:B------:R-:W4:Y:S04]  /*20c50*/  LDL.LU R13, [R1+0x9fc] ;  /* 0x0009fc00010d7983 */ /* 0x000f280000300800 */
[----:B------:R-:W4:Y:S04]  /*20c60*/  LDL.LU R11, [R1+0xa1c] ;  /* 0x000a1c00010b7983 */ /* 0x000f280000300800 */
[----:B------:R-:W4:Y:S04]  /*20c70*/  LDL.LU R10, [R1+0xa20] ;  /* 0x000a2000010a7983 */ /* 0x000f280000300800 */
[----:B------:R1:W-:Y:S04]  /*20c80*/  LDGSTS.E [R6+0x21a00], desc[UR24][R4.64], P1 ;  /* 0x21a0000004067fae */ /* 0x0003e800089a1018 */
[----:B------:R-:W4:Y:S01]  /*20c90*/  LDL.LU R9, [R1+0xa3c] ;  /* 0x000a3c0001097983 */ /* 0x000f220000300800 */
[----:B-1----:R-:W-:-:S03]  /*20ca0*/  IMAD.MOV.U32 R5, RZ, RZ, R8 ;  /* 0x000000ffff057224 */ /* 0x002fc600078e0008 */
[----:B------:R-:W4:Y:S01]  /*20cb0*/  LDL.LU R8, [R1+0xa40] ;  /* 0x000a400001087983 */ /* 0x000f220000300800 */
[----:B------:R-:W-:-:S03]  /*20cc0*/  MOV R4, R7 ;  /* 0x0000000700047202 */ /* 0x000fc60000000f00 */
[----:B------:R-:W4:Y:S01]  /*20cd0*/  LDL R7, [R1+0xa54] ;  /* 0x000a540001077983 */ /* 0x000f220000100800 */
[----:B---3--:R-:W-:-:S03]  /*20ce0*/  IADD3 R22, P2, PT, R22, R201, RZ ;  /* 0x000000c916167210 */ /* 0x008fc60007f5e0ff */
[----:B------:R1:W-:Y:S02]  /*20cf0*/  LDGSTS.E [R6+0x21e00], desc[UR24][R4.64], P1 ;  /* 0x21e0000004067fae */ /* 0x0003e400089a1018 */
[----:B------:R-:W-:Y:S01]  /*20d00*/  IMAD.X R23, R23, 0x1, R200, P2 ;  /* 0x0000000117177824 */ /* 0x000fe200010e06c8 */
[----:B------:R-:W-:Y:S02]  /*20d10*/  IADD3 R20, P5, PT, R20, R201, RZ ;  /* 0x000000c914147210 */ /* 0x000fe40007fbe0ff */
[----:B-1----:R-:W-:Y:S01]  /*20d20*/  LOP3.LUT R6, R252, 0x60, RZ, 0x3c, !PT ;  /* 0x00000060fc067812 */ /* 0x002fe200078e3cff */
[----:B------:R-:W-:Y:S01]  /*20d30*/  IMAD.MOV.U32 R4, RZ, RZ, R22 ;  /* 0x000000ffff047224 */ /* 0x000fe200078e0016 */
[----:B------:R-:W-:Y:S02]  /*20d40*/  MOV R5, R23 ;  /* 0x0000001700057202 */ /* 0x000fe40000000f00 */
[----:B------:R-:W-:-:S05]  /*20d50*/  IADD3 R6, PT, PT, R6, UR12, RZ ;  /* 0x0000000c06067c10 */ /* 0x000fca000fffe0ff */
[----:B------:R1:W-:Y:S02]  /*20d60*/  LDGSTS.E [R6+0x20300], desc[UR24][R4.64], P1 ;  /* 0x2030000004067fae */ /* 0x0003e400089a1018 */
[----:B-1----:R-:W-:Y:S02]  /*20d70*/  IMAD.MOV.U32 R4, RZ, RZ, R20 ;  /* 0x000000ffff047224 */ /* 0x002fe400078e0014 */
[----:B------:R1:W-:Y:S04]  /*20d80*/  STL [R1+0x95c], R22 ;  /* 0x00095c1601007387 */ /* 0x0003e80000100800 */
[----:B------:R1:W-:Y:S04]  /*20d90*/  STL [R1+0x97c], R20 ;  /* 0x00097c1401007387 */ /* 0x0003e80000100800 */
[----:B------:R1:W-:Y:S01]  /*20da0*/  STL [R1+0x958], R23 ;  /* 0x0009581701007387 */ /* 0x0003e20000100800 */
[----:B------:R-:W-:-:S04]  /*20db0*/  USEL UR12, URZ, 0x1, !UP1 ;  /* 0x00000001ff0c7887 */ /* 0x000fc8000c800000 */
[----:B------:R-:W-:Y:S01]  /*20dc0*/  ULOP3.LUT UR12, UR4, UR12, URZ, 0x3c, !UPT ;  /* 0x0000000c040c7292 */ /* 0x000fe2000f8e3cff */
[----:B------:R-:W-:-:S04]  /*20dd0*/  IMAD.X R21, R21, 0x1, R200, P5 ;  /* 0x0000000115157824 */ /* 0x000fc800028e06c8 */
[----:B------:R-:W-:-:S05]  /*20de0*/  IMAD.MOV.U32 R5, RZ, RZ, R21 ;  /* 0x000000ffff057224 */ /* 0x000fca00078e0015 */
[----:B------:R3:W-:Y:S01]  /*20df0*/  LDGSTS.E [R6+0x20700], desc[UR24][R4.64], P1 ;  /* 0x2070000004067fae */ /* 0x0007e200089a1018 */
[----:B------:R-:W-:-:S04]  /*20e00*/  IADD3 R18, P2, PT, R18, R201, RZ ;  /* 0x000000c912127210 */ /* 0x000fc80007f5e0ff */
[----:B------:R-:W-:Y:S02]  /*20e10*/  IADD3.X R19, PT, PT, R19, R200, RZ, P2, !PT ;  /* 0x000000c813137210 */ /* 0x000fe400017fe4ff */
[----:B--2---:R-:W-:Y:S01]  /*20e20*/  IADD3 R16, P5, PT, R16, R201, RZ ;  /* 0x000000c910107210 */ /* 0x004fe20007fbe0ff */
[----:B---3--:R-:W-:Y:S01]  /*20e30*/  IMAD.MOV.U32 R4, RZ, RZ, R18 ;  /* 0x000000ffff047224 */ /* 0x008fe200078e0012 */
[----:B------:R-:W-:-:S03]  /*20e40*/  MOV R5, R19 ;  /* 0x0000001300057202 */ /* 0x000fc60000000f00 */
[----:B------:R-:W-:Y:S02]  /*20e50*/  IMAD.X R17, R17, 0x1, R200, P5 ;  /* 0x0000000111117824 */ /* 0x000fe400028e06c8 */
[----:B------:R2:W-:Y:S01]  /*20e60*/  LDGSTS.E [R6+0x20b00], desc[UR24][R4.64], P1 ;  /* 0x20b0000004067fae */ /* 0x0005e200089a1018 */
[-C--:B----4-:R-:W-:Y:S01]  /*20e70*/  IADD3 R14, P2, PT, R14, R201.reuse, RZ ;  /* 0x000000c90e0e7210 */ /* 0x090fe20007f5e0ff */
[----:B--2---:R-:W-:Y:S02]  /*20e80*/  IMAD.MOV.U32 R4, RZ, RZ, R16 ;  /* 0x000000ffff047224 */ /* 0x004fe400078e0010 */
[----:B------:R-:W-:Y:S01]  /*20e90*/  IMAD.MOV.U32 R5, RZ, RZ, R17 ;  /* 0x000000ffff057224 */ /* 0x000fe200078e0011 */
[----:B------:R-:W-:-:S04]  /*20ea0*/  IADD3 R12, P5, PT, R12, R201, RZ ;  /* 0x000000c90c0c7210 */ /* 0x000fc80007fbe0ff */
[----:B------:R2:W-:Y:S04]  /*20eb0*/  LDGSTS.E [R6+0x20f00], desc[UR24][R4.64], P1 ;  /* 0x20f0000004067fae */ /* 0x0005e800089a1018 */
[----:B------:R1:W-:Y:S01]  /*20ec0*/  STL [R1+0x978], R21 ;  /* 0x0009781501007387 */ /* 0x0003e20000100800 */
[----:B--2---:R-:W-:-:S03]  /*20ed0*/  IMAD.MOV.U32 R4, RZ, RZ, R14 ;  /* 0x000000ffff047224 */ /* 0x004fc600078e000e */
[----:B------:R1:W-:Y:S04]  /*20ee0*/  STL [R1+0x9a0], R18 ;  /* 0x0009a01201007387 */ /* 0x0003e80000100800 */
[----:B------:R1:W-:Y:S01]  /*20ef0*/  STL [R1+0x99c], R19 ;  /* 0x00099c1301007387 */ /* 0x0003e20000100800 */
[----:B------:R-:W-:-:S04]  /*20f00*/  IADD3.X R15, PT, PT, R15, R200, RZ, P2, !PT ;  /* 0x000000c80f0f7210 */ /* 0x000fc800017fe4ff */
[----:B------:R-:W-:Y:S01]  /*20f10*/  MOV R5, R15 ;  /* 0x0000000f00057202 */ /* 0x000fe20000000f00 */
[----:B------:R-:W-:-:S04]  /*20f20*/  IMAD.X R13, R13, 0x1, R200, P5 ;  /* 0x000000010d0d7824 */ /* 0x000fc800028e06c8 */
[----:B------:R2:W-:Y:S01]  /*20f30*/  LDGSTS.E [R6+0x21300], desc[UR24][R4.64], P1 ;  /* 0x2130000004067fae */ /* 0x0005e200089a1018 */
[----:B------:R-:W-:-:S03]  /*20f40*/  IADD3 R10, P2, PT, R10, R201, RZ ;  /* 0x000000c90a0a7210 */ /* 0x000fc60007f5e0ff */
[----:B------:R1:W-:Y:S01]  /*20f50*/  STL [R1+0x9c0], R16 ;  /* 0x0009c01001007387 */ /* 0x0003e20000100800 */
[----:B--2---:R-:W-:Y:S02]  /*20f60*/  IMAD.MOV.U32 R4, RZ, RZ, R12 ;  /* 0x000000ffff047224 */ /* 0x004fe400078e000c */
[----:B------:R-:W-:Y:S01]  /*20f70*/  IMAD.MOV.U32 R5, RZ, RZ, R13 ;  /* 0x000000ffff057224 */ /* 0x000fe200078e000d */
[----:B------:R-:W-:Y:S01]  /*20f80*/  IADD3.X R11, PT, PT, R11, R200, RZ, P2, !PT ;  /* 0x000000c80b0b7210 */ /* 0x000fe200017fe4ff */
[----:B------:R1:W-:Y:S04]  /*20f90*/  STL [R1+0x9bc], R17 ;  /* 0x0009bc1101007387 */ /* 0x0003e80000100800 */
[----:B------:R2:W-:Y:S01]  /*20fa0*/  LDGSTS.E [R6+0x21700], desc[UR24][R4.64], P1 ;  /* 0x2170000004067fae */ /* 0x0005e200089a1018 */
[----:B------:R-:W-:-:S03]  /*20fb0*/  IADD3 R8, P5, PT, R8, R201, RZ ;  /* 0x000000c908087210 */ /* 0x000fc60007fbe0ff */
[----:B------:R1:W-:Y:S04]  /*20fc0*/  STL [R1+0x9e0], R14 ;  /* 0x0009e00e01007387 */ /* 0x0003e80000100800 */
[----:B------:R1:W-:Y:S01]  /*20fd0*/  STL [R1+0x9dc], R15 ;  /* 0x0009dc0f01007387 */ /* 0x0003e20000100800 */
[----:B--2---:R-:W-:Y:S01]  /*20fe0*/  IMAD.MOV.U32 R4, RZ, RZ, R10 ;  /* 0x000000ffff047224 */ /* 0x004fe200078e000a */
[----:B------:R-:W-:Y:S02]  /*20ff0*/  MOV R5, R11 ;  /* 0x0000000b00057202 */ /* 0x000fe40000000f00 */
[----:B------:R1:W-:Y:S01]  /*21000*/  STL [R1+0xa00], R12 ;  /* 0x000a000c01007387 */ /* 0x0003e20000100800 */
[----:B------:R-:W-:-:S03]  /*21010*/  IMAD.X R9, R9, 0x1, R200, P5 ;  /* 0x0000000109097824 */ /* 0x000fc600028e06c8 */
[----:B------:R1:W-:Y:S04]  /*21020*/  STL [R1+0x9fc], R13 ;  /* 0x0009fc0d01007387 */ /* 0x0003e80000100800 */
[----:B------:R1:W-:Y:S04]  /*21030*/  STL [R1+0xa20], R10 ;  /* 0x000a200a01007387 */ /* 0x0003e80000100800 */
[----:B------:R1:W-:Y:S04]  /*21040*/  STL [R1+0xa1c], R11 ;  /* 0x000a1c0b01007387 */ /* 0x0003e80000100800 */
[----:B------:R2:W-:Y:S04]  /*21050*/  LDGSTS.E [R6+0x21b00], desc[UR24][R4.64], P1 ;  /* 0x21b0000004067fae */ /* 0x0005e800089a1018 */
[----:B------:R1:W-:Y:S04]  /*21060*/  STL [R1+0xa40], R8 ;  /* 0x000a400801007387 */ /* 0x0003e80000100800 */
[----:B------:R1:W-:Y:S01]  /*21070*/  STL [R1+0xa3c], R9 ;  /* 0x000a3c0901007387 */ /* 0x0003e20000100800 */
[----:B--2---:R-:W-:-:S02]  /*21080*/  IMAD.MOV.U32 R4, RZ, RZ, R8 ;  /* 0x000000ffff047224 */ /* 0x004fc400078e0008 */
[----:B------:R-:W-:-:S05]  /*21090*/  IMAD.MOV.U32 R5, RZ, RZ, R9 ;  /* 0x000000ffff057224 */ /* 0x000fca00078e0009 */
[----:B------:R2:W-:Y:S01]  /*210a0*/  LDGSTS.E [R6+0x21f00], desc[UR24][R4.64], P1 ;  /* 0x21f0000004067fae */ /* 0x0005e200089a1018 */
[----:B------:R-:W-:-:S03]  /*210b0*/  ISETP.NE.U32.AND P1, PT, R203, R7, PT ;  /* 0x00000007cb00720c */ /* 0x000fc60003f25070 */
[----:B------:R-:W0:Y:S01]  /*210c0*/  LDGDEPBAR ;  /* 0x00000000000079af */ /* 0x000e220000000000 */
[----:B------:R-:W-:Y:S01]  /*210d0*/  IADD3 R203, PT, PT, R203, 0x1, RZ ;  /* 0x00000001cbcb7810 */ /* 0x000fe20007ffe0ff */
[----:B--2---:R-:W-:-:S08]  /*210e0*/  IMAD.U32 R4, RZ, RZ, UR4 ;  /* 0x00000004ff047e24 */ /* 0x004fd0000f8e00ff */
[----:B-1----:R-:W-:Y:S05]  /*210f0*/  @P1 BRA `(.L_x_12) ;  /* 0xffffff2400dc1947 */ /* 0x002fea000383ffff */
.L_x_9:
[----:B--2---:R-:W1:Y:S01]  /*21100*/  LDC R200, c[0x0][0x3b4] ;  /* 0x0000ed00ffc87b82 */ /* 0x004e620000000800 */
[----:B------:R-:W2:Y:S01]  /*21110*/  LDCU UR32, c[0x0][0x3b8] ;  /* 0x00007700ff2077ac */ /* 0x000ea20008000800 */
[----:B------:R-:W3:Y:S01]  /*21120*/  LDCU.64 UR34, c[0x0][0x398] ;  /* 0x00007300ff2277ac */ /* 0x000ee20008000a00 */
[----:B------:R-:W4:Y:S01]  /*21130*/  LDCU.128 UR12, c[0x0][0x390] ;  /* 0x00007200ff0c77ac */ /* 0x000f220008000c00 */
[----:B------:R-:W-:Y:S05]  /*21140*/  @!P0 BRA `(.L_x_13) ;  /* 0x0000000000108947 */ /* 0x000fea0003800000 */
[----:B------:R-:W-:-:S06]  /*21150*/  USHF.L.U32 UR4, UR4, 0x1f, URZ ;  /* 0x0000001f04047899 */ /* 0x000fcc00080006ff */
[----:B------:R-:W-:-:S04]  /*21160*/  IMAD.U32 R0, RZ, RZ, UR4 ;  /* 0x00000004ff007e24 */ /* 0x000fc8000f8e00ff */
[----:B------:R-:W4:Y:S02]  /*21170*/  SYNCS.PHASECHK.TRANS64.TRYWAIT P0, [UR9], R0 ;  /* 0x00000000ff0075a7 */ /* 0x000f240008001109 */
[----:B----4-:R-:W-:Y:S05]  /*21180*/  @!P0 BRA `(.L_x_14) ;  /* 0x0000005400ec8947 */ /* 0x010fea0003800000 */
.L_x_13:
[----:B----4-:R-:W4:Y:S01]  /*21190*/  LDL.LU R213, [R1+0x980] ;  /* 0x0009800001d57983 */ /* 0x010f220000300800 */
[----:B------:R-:W-:-:S04]  /*211a0*/  DEPBAR.LE SB0, 0x0 ;  /* 0x000080000000791a */ /* 0x000fc80000000000 */
[----:B---3--:R-:W3:Y:S01]  /*211b0*/  LDL.LU R210, [R1+0xa44] ;  /* 0x000a440001d27983 */ /* 0x008ee20000300800 */
[----:B------:R-:W2:Y:S03]  /*211c0*/  LDCU.64 UR10, c[0x0][0x398] ;  /* 0x00007300ff0a77ac */ /* 0x000ea60008000a00 */
[----:B------:R-:W2:Y:S01]  /*211d0*/  LDL.LU R209, [R1+0xa50] ;  /* 0x000a500001d17983 */ /* 0x000ea20000300800 */
[----:B------:R-:W1:Y:S03]  /*211e0*/  LDCU.64 UR4, c[0x0][0x398] ;  /* 0x00007300ff0477ac */ /* 0x000e660008000a00 */
[----:B------:R-:W2:Y:S01]  /*211f0*/  LDL.LU R207, [R1+0xa4c] ;  /* 0x000a4c0001cf7983 */ /* 0x000ea20000300800 */
[----:B------:R-:W1:Y:S01]  /*21200*/  LDCU.64 UR30, c[0x0][0x398] ;  /* 0x00007300ff1e77ac */ /* 0x000e620008000a00 */
[----:B------:R-:W-:Y:S06]  /*21210*/  BAR.SYNC.DEFER_BLOCKING 0x0 ;  /* 0x0000000000007b1d */ /* 0x000fec0000010000 */
[----:B------:R-:W1:Y:S01]  /*21220*/  LDCU.64 UR28, c[0x0][0x398] ;  /* 0x00007300ff1c77ac */ /* 0x000e620008000a00 */
[----:B------:R-:W1:Y:S01]  /*21230*/  LDL.LU R206, [R1+0xa48] ;  /* 0x000a480001ce7983 */ /* 0x000e620000300800 */
[----:B------:R-:W1:Y:S01]  /*21240*/  LDCU.64 UR26, c[0x0][0x398] ;  /* 0x00007300ff1a77ac */ /* 0x000e620008000a00 */
[----:B------:R-:W1:Y:S01]  /*21250*/  LDCU.64 UR22, c[0x0][0x398] ;  /* 0x00007300ff1677ac */ /* 0x000e620008000a00 */
[----:B------:R-:W1:Y:S01]  /*21260*/  LDCU.64 UR20, c[0x0][0x398] ;  /* 0x00007300ff1477ac */ /* 0x000e620008000a00 */
[----:B------:R-:W1:Y:S01]  /*21270*/  LDCU.64 UR18, c[0x0][0x398] ;  /* 0x00007300ff1277ac */ /* 0x000e620008000a00 */
[----:B------:R-:W4:Y:S02]  /*21280*/  @!P3 SYNCS.CCTL.IV [UR6+0x28000] ;  /* 0x02800000ff00b9b1 */ /* 0x000f240008000006 */
[----:B----4-:R-:W-:Y:S06]  /*21290*/  BAR.SYNC.DEFER_BLOCKING 0x0 ;  /* 0x0000000000007b1d */ /* 0x010fec0000010000 */
[----:B------:R-:W4:Y:S01]  /*212a0*/  LDCU.64 UR16, c[0x0][0x398] ;  /* 0x00007300ff1077ac */ /* 0x000f220008000a00 */
[----:B------:R-:W4:Y:S01]  /*212b0*/  LDTM.x64 R4, tmem[UR8] ;  /* 0x00000008000479ee */ /* 0x000f220008340000 */
[----:B-----5:R-:W1:Y:S01]  /*212c0*/  LDTM.x64 R132, tmem[UR8+0x40] ;  /* 0x00004008008479ee */ /* 0x020e620008340000 */
[----:B------:R-:W1:Y:S01]  /*212d0*/  LDTM.x64 R68, tmem[UR8+0x80] ;  /* 0x00008008004479ee */ /* 0x000e620008340000 */
[----:B------:R-:W1:Y:S01]  /*212e0*/  LDCU UR52, c[0x0][0x398] ;  /* 0x00007300ff3477ac */ /* 0x000e620008000800 */
[----:B------:R-:W1:Y:S01]  /*212f0*/  LDCU UR54, c[0x0][0x398] ;  /* 0x00007300ff3677ac */ /* 0x000e620008000800 */
[----:B------:R-:W1:Y:S01]  /*21300*/  LDCU UR74, c[0x0][0x398] ;  /* 0x00007300ff4a77ac */ /* 0x000e620008000800 */
[----:B------:R-:W1:Y:S01]  /*21310*/  LDCU UR50, c[0x0][0x398] ;  /* 0x00007300ff3277ac */ /* 0x000e620008000800 */
[----:B------:R-:W1:Y:S01]  /*21320*/  @!P3 SYNCS.CCTL.IV [UR6+0x28008] ;  /* 0x02800800ff00b9b1 */ /* 0x000e620008000006 */
[----:B------:R-:W1:Y:S01]  /*21330*/  LDCU UR6, c[0x0][0x398] ;  /* 0x00007300ff0677ac */ /* 0x000e620008000800 */
[----:B------:R-:W1:Y:S01]  /*21340*/  LDCU UR42, c[0x0][0x398] ;  /* 0x00007300ff2a77ac */ /* 0x000e620008000800 */
[----:B----4-:R-:W-:Y:S01]  /*21350*/  STL [R1+0x4], R5 ;  /* 0x0000040501007387 */ /* 0x010fe20000100800 */
[----:B------:R-:W-:Y:S01]  /*21360*/  MOV R198, R4 ;  /* 0x0000000400c67202 */ /* 0x000fe20000000f00 */
[----:B------:R-:W-:Y:S01]  /*21370*/  IMAD.MOV.U32 R252, RZ, RZ, R25 ;  /* 0x000000fffffc7224 */ /* 0x000fe200078e0019 */
[----:B------:R-:W-:Y:S01]  /*21380*/  MOV R250, R27 ;  /* 0x0000001b00fa7202 */ /* 0x000fe20000000f00 */
[----:B------:R-:W-:Y:S01]  /*21390*/  STL.64 [R1+0x8], R6 ;  /* 0x0000080601007387 */ /* 0x000fe20000100a00 */
[----:B------:R-:W-:Y:S01]  /*213a0*/  IMAD.MOV.U32 R251, RZ, RZ, R26 ;  /* 0x000000fffffb7224 */ /* 0x000fe200078e001a */
[----:B------:R-:W-:Y:S01]  /*213b0*/  MOV R247, R30 ;  /* 0x0000001e00f77202 */ /* 0x000fe20000000f00 */
[----:B------:R-:W-:Y:S01]  /*213c0*/  IMAD.MOV.U32 R249, RZ, RZ, R28 ;  /* 0x000000fffff97224 */ /* 0x000fe200078e001c */
        /* <DEDUP_REMOVED lines=40> */
[----:B------:R4:W-:Y:S01]  /*21650*/  STL [R1+0x50], R24 ;  /* 0x0000501801007387 */ /* 0x0009e20000100800 */
[----:B------:R-:W-:Y:S01]  /*21660*/  IMAD.MOV.U32 R218, RZ, RZ, R59 ;  /* 0x000000ffffda7224 */ /* 0x000fe200078e003b */
[----:B------:R-:W1:Y:S01]  /*21670*/  LDCU UR72, c[0x0][0x398] ;  /* 0x00007300ff4877ac */ /* 0x000e620008000800 */
[----:B------:R-:W-:Y:S01]  /*21680*/  IMAD.MOV.U32 R216, RZ, RZ, R61 ;  /* 0x000000ffffd87224 */ /* 0x000fe200078e003d */
[----:B------:R4:W-:Y:S01]  /*21690*/  STL [R1+0xa8c], R251 ;  /* 0x000a8cfb01007387 */ /* 0x0009e20000100800 */
[----:B------:R-:W-:Y:S01]  /*216a0*/  IMAD.MOV.U32 R215, RZ, RZ, R62 ;  /* 0x000000ffffd77224 */ /* 0x000fe200078e003e */
[----:B------:R-:W1:Y:S01]  /*216b0*/  LDCU UR33, c[0x0][0x398] ;  /* 0x00007300ff2177ac */ /* 0x000e620008000800 */
[----:B------:R-:W-:-:S02]  /*216c0*/  IMAD.MOV.U32 R212, RZ, RZ, R64 ;  /* 0x000000ffffd47224 */ /* 0x000fc400078e0040 */
[----:B------:R-:W-:Y:S01]  /*216d0*/  IMAD.MOV.U32 R211, RZ, RZ, R65 ;  /* 0x000000ffffd37224 */ /* 0x000fe200078e0041 */
[----:B------:R-:W1:Y:S01]  /*216e0*/  LDCU UR75, c[0x0][0x398] ;  /* 0x00007300ff4b77ac */ /* 0x000e620008000800 */
[----:B------:R-:W-:Y:S02]  /*216f0*/  IMAD.MOV.U32 R205, RZ, RZ, R67 ;  /* 0x000000ffffcd7224 */ /* 0x000fe400078e0043 */
[----:B----4-:R-:W4:Y:S01]  /*21700*/  LDTM.x64 R4, tmem[UR8+0xc0] ;  /* 0x0000c008000479ee */ /* 0x010f220008340000 */
[----:B------:R-:W-:Y:S01]  /*21710*/  NOP ;  /* 0x0000000000007918 */ /* 0x000fe20000000000 */
[----:B------:R-:W1:Y:S01]  /*21720*/  LDCU.64 UR8, c[0x0][0x398] ;  /* 0x00007300ff0877ac */ /* 0x000e620008000a00 */
[----:B------:R-:W4:Y:S01]  /*21730*/  LDL.LU R251, [R1+0x8] ;  /* 0x0000080001fb7983 */ /* 0x000f220000300800 */
[----:B------:R-:W1:Y:S03]  /*21740*/  LDCU UR53, c[0x0][0x398] ;  /* 0x00007300ff3577ac */ /* 0x000e660008000800 */
[----:B------:R3:W-:Y:S01]  /*21750*/  STL [R1+0xa88], R252 ;  /* 0x000a88fc01007387 */ /* 0x0007e20000100800 */
[----:B------:R-:W1:Y:S01]  /*21760*/  LDCU UR70, c[0x0][0x398] ;  /* 0x00007300ff4677ac */ /* 0x000e620008000800 */
[----:B------:R-:W1:Y:S02]  /*21770*/  LDCU UR37, c[0x0][0x398] ;  /* 0x00007300ff2577ac */ /* 0x000e640008000800 */
[----:B---3--:R-:W3:Y:S01]  /*21780*/  LDL.LU R252, [R1+0xc] ;  /* 0x00000c0001fc7983 */ /* 0x008ee20000300800 */
[----:B------:R-:W1:Y:S01]  /*21790*/  LDCU UR73, c[0x0][0x398] ;  /* 0x00007300ff4977ac */ /* 0x000e620008000800 */
        /* <DEDUP_REMOVED lines=31> */
[----:B--2---:R-:W-:-:S02]  /*21990*/  IMAD R204, R213, UR32, RZ ;  /* 0x00000020d5cc7c24 */ /* 0x004fc4000f8e02ff */
[C---:B-1----:R-:W-:Y:S01]  /*219a0*/  IMAD R0, R210.reuse, R200, RZ ;  /* 0x000000c8d2007224 */ /* 0x042fe200078e02ff */
[----:B------:R-:W-:Y:S01]  /*219b0*/  ISETP.GE.AND P0, PT, R210, UR14, PT ;  /* 0x0000000ed2007c0c */ /* 0x000fe2000bf06270 */
[----:B------:R-:W1:Y:S03]  /*219c0*/  LDCU UR14, c[0x0][0x39c] ;  /* 0x00007380ff0e77ac */ /* 0x000e660008000800 */
[C---:B------:R-:W-:Y:S02]  /*219d0*/  LEA R2, P1, R0.reuse, UR12, 0x2 ;  /* 0x0000000c00027c11 */ /* 0x040fe4000f8210ff */
[----:B------:R-:W-:Y:S01]  /*219e0*/  ISETP.LT.AND P0, PT, R213, UR35, !P0 ;  /* 0x00000023d5007c0c */ /* 0x000fe2000c701270 */
[----:B------:R-:W2:Y:S01]  /*219f0*/  LDCU UR35, c[0x0][0x398] ;  /* 0x00007300ff2377ac */ /* 0x000ea20008000800 */
[----:B------:R-:W-:Y:S01]  /*21a00*/  LEA.HI.X.SX32 R3, R0, UR13, 0x2, P1 ;  /* 0x0000000d00037c11 */ /* 0x000fe200088f16ff */
[----:B------:R-:W-:-:S02]  /*21a10*/  IMAD R0, R200, 0x80, R0 ;  /* 0x00000080c8007824 */ /* 0x000fc400078e0200 */
[----:B------:R-:W-:-:S08]  /*21a20*/  IMAD.WIDE R196, R204, 0x4, R2 ;  /* 0x00000004ccc47825 */ /* 0x000fd000078e0202 */
[----:B------:R1:W-:Y:S01]  /*21a30*/  @P0 STG.E desc[UR24][R196.64], R198 ;  /* 0x000000c6c4000986 */ /* 0x0003e2000c101918 */
[----:B------:R-:W-:-:S04]  /*21a40*/  ISETP.GE.AND P0, PT, R213, UR15, PT ;  /* 0x0000000fd5007c0c */ /* 0x000fc8000bf06270 */
[----:B------:R-:W-:Y:S01]  /*21a50*/  ISETP.LT.AND P2, PT, R209, UR10, !P0 ;  /* 0x0000000ad1007c0c */ /* 0x000fe2000c741270 */
[----:B------:R-:W2:Y:S01]  /*21a60*/  LDCU UR10, c[0x0][0x398] ;  /* 0x00007300ff0a77ac */ /* 0x000ea20008000800 */
[----:B-1----:R-:W-:-:S04]  /*21a70*/  LEA R196, P1, R0, UR12, 0x2 ;  /* 0x0000000c00c47c11 */ /* 0x002fc8000f8210ff */
[----:B------:R-:W-:Y:S02]  /*21a80*/  LEA.HI.X.SX32 R197, R0, UR13, 0x2, P1 ;  /* 0x0000000d00c57c11 */ /* 0x000fe400088f16ff */
[----:B------:R-:W-:Y:S01]  /*21a90*/  LEA R0, R200, R0, 0x7 ;  /* 0x00000000c8007211 */ /* 0x000fe200078e38ff */
[----:B------:R-:W-:-:S05]  /*21aa0*/  IMAD.WIDE R198, R204, 0x4, R196 ;  /* 0x00000004ccc67825 */ /* 0x000fca00078e02c4 */
[----:B------:R1:W-:Y:S01]  /*21ab0*/  @P2 STG.E desc[UR24][R198.64], R132 ;  /* 0x00000084c6002986 */ /* 0x0003e2000c101918 */
[----:B------:R-:W-:Y:S01]  /*21ac0*/  ISETP.LT.AND P2, PT, R207, UR8, !P0 ;  /* 0x00000008cf007c0c */ /* 0x000fe2000c741270 */
[----:B------:R-:W2:Y:S01]  /*21ad0*/  LDCU UR8, c[0x0][0x398] ;  /* 0x00007300ff0877ac */ /* 0x000ea20008000800 */
[----:B-1----:R-:W-:Y:S01]  /*21ae0*/  LEA R198, P1, R0, UR12, 0x2 ;  /* 0x0000000c00c67c11 */ /* 0x002fe2000f8210ff */
[----:B------:R-:W-:-:S03]  /*21af0*/  IMAD R132, R200, 0x80, R0 ;  /* 0x00000080c8847824 */ /* 0x000fc600078e0200 */
[----:B------:R-:W-:-:S03]  /*21b00*/  LEA.HI.X.SX32 R199, R0, UR13, 0x2, P1 ;  /* 0x0000000d00c77c11 */ /* 0x000fc600088f16ff */
[----:B------:R-:W-:-:S05]  /*21b10*/  IMAD.WIDE R200, R204, 0x4, R198 ;  /* 0x00000004ccc87825 */ /* 0x000fca00078e02c6 */
[----:B------:R1:W-:Y:S04]  /*21b20*/  @P2 STG.E desc[UR24][R200.64], R68 ;  /* 0x00000044c8002986 */ /* 0x0003e8000c101918 */
[----:B-1----:R-:W2:Y:S01]  /*21b30*/  LDL.LU R68, [R1+0x4] ;  /* 0x0000040001447983 */ /* 0x002ea20000300800 */
[----:B------:R-:W-:Y:S01]  /*21b40*/  LEA R200, P1, R132, UR12, 0x2 ;  /* 0x0000000c84c87c11 */ /* 0x000fe2000f8210ff */
[----:B------:R-:W-:Y:S01]  /*21b50*/  VIADD R0, R213, 0x1 ;  /* 0x00000001d5007836 */ /* 0x000fe20000000000 */
[----:B------:R-:W-:Y:S01]  /*21b60*/  ISETP.LT.AND P0, PT, R206, UR4, !P0 ;  /* 0x00000004ce007c0c */ /* 0x000fe2000c701270 */
[----:B------:R-:W1:Y:S01]  /*21b70*/  LDCU UR4, c[0x0][0x398] ;  /* 0x00007300ff0477ac */ /* 0x000e620008000800 */
[----:B------:R-:W-:Y:S01]  /*21b80*/  LEA.HI.X.SX32 R201, R132, UR13, 0x2, P1 ;  /* 0x0000000d84c97c11 */ /* 0x000fe200088f16ff */
[----:B------:R-:W1:Y:S02]  /*21b90*/  LDCU.64 UR12, c[0x0][0x398] ;  /* 0x00007300ff0c77ac */ /* 0x000e640008000a00 */
[----:B------:R-:W-:-:S08]  /*21ba0*/  IMAD.WIDE R202, R204, 0x4, R200 ;  /* 0x00000004ccca7825 */ /* 0x000fd000078e02c8 */
[----:B----4-:R4:W-:Y:S01]  /*21bb0*/  @P0 STG.E desc[UR24][R202.64], R4 ;  /* 0x00000004ca000986 */ /* 0x0109e2000c101918 */
[----:B------:R-:W-:Y:S02]  /*21bc0*/  ISETP.GE.AND P0, PT, R0, UR15, PT ;  /* 0x0000000f00007c0c */ /* 0x000fe4000bf06270 */
[----:B------:R-:W-:Y:S02]  /*21bd0*/  IADD3 R0, PT, PT, R204, UR32, RZ ;  /* 0x00000020cc007c10 */ /* 0x000fe4000fffe0ff */
[----:B------:R-:W-:Y:S01]  /*21be0*/  ISETP.LT.AND P1, PT, R210, UR30, !P0 ;  /* 0x0000001ed2007c0c */ /* 0x000fe2000c721270 */
[----:B------:R-:W3:Y:S01]  /*21bf0*/  LDL.LU R204, [R1+0x50] ;  /* 0x0000500001cc7983 */ /* 0x000ee20000300800 */
[----:B------:R-:W-:Y:S01]  /*21c00*/  ISETP.LT.AND P2, PT, R207, UR26, !P0 ;  /* 0x0000001acf007c0c */ /* 0x000fe2000c741270 */
[----:B------:R-:W1:Y:S01]  /*21c10*/  LDCU UR26, c[0x0][0x398] ;  /* 0x00007300ff1a77ac */ /* 0x000e620008000800 */
[----:B----4-:R-:W-:Y:S01]  /*21c20*/  IMAD.WIDE R202, R0, 0x4, R2 ;  /* 0x0000000400ca7825 */ /* 0x010fe200078e0202 */
[----:B------:R-:W4:Y:S03]  /*21c30*/  LDCU UR30, c[0x0][0x398] ;  /* 0x00007300ff1e77ac */ /* 0x000f260008000800 */
[----:B------:R-:W-:-:S05]  /*21c40*/  VIADD R4, R213, 0x2 ;  /* 0x00000002d5047836 */ /* 0x000fca0000000000 */
[----:B--2---:R2:W-:Y:S01]  /*21c50*/  @P1 STG.E desc[UR24][R202.64], R68 ;  /* 0x00000044ca001986 */ /* 0x0045e2000c101918 */
[----:B------:R-:W-:Y:S01]  /*21c60*/  ISETP.LT.AND P1, PT, R209, UR28, !P0 ;  /* 0x0000001cd1007c0c */ /* 0x000fe2000c721270 */
[----:B------:R-:W1:Y:S01]  /*21c70*/  LDCU UR28, c[0x0][0x398] ;  /* 0x00007300ff1c77ac */ /* 0x000e620008000800 */
[----:B------:R-:W-:Y:S01]  /*21c80*/  ISETP.LT.AND P0, PT, R206, UR22, !P0 ;  /* 0x00000016ce007c0c */ /* 0x000fe2000c701270 */
[----:B------:R-:W1:Y:S01]  /*21c90*/  LDCU UR22, c[0x0][0x398] ;  /* 0x00007300ff1677ac */ /* 0x000e620008000800 */
[----:B--2---:R-:W-:-:S09]  /*21ca0*/  IMAD.WIDE R202, R0, 0x4, R196 ;  /* 0x0000000400ca7825 */ /* 0x004fd200078e02c4 */
[----:B------:R2:W-:Y:S02]  /*21cb0*/  @P1 STG.E desc[UR24][R202.64], R133 ;  /* 0x00000085ca001986 */ /* 0x0005e4000c101918 */
[C---:B--2---:R-:W-:Y:S02]  /*21cc0*/  IMAD.WIDE R132, R0.reuse, 0x4, R198 ;  /* 0x0000000400847825 */ /* 0x044fe400078e02c6 */
[----:B------:R-:W2:Y:S04]  /*21cd0*/  LDL.LU R202, [R1+0x48] ;  /* 0x0000480001ca7983 */ /* 0x000ea80000300800 */
[----:B------:R1:W-:Y:S04]  /*21ce0*/  @P2 STG.E desc[UR24][R132.64], R69 ;  /* 0x0000004584002986 */ /* 0x0003e8000c101918 */
[----:B------:R-:W2:Y:S01]  /*21cf0*/  LDL.LU R203, [R1+0x4c] ;  /* 0x00004c0001cb7983 */ /* 0x000ea20000300800 */
[----:B-1----:R-:W-:-:S03]  /*21d00*/  IMAD.WIDE R68, R0, 0x4, R200 ;  /* 0x0000000400447825 */ /* 0x002fc600078e02c8 */
[----:B------:R-:W2:Y:S04]  /*21d10*/  LDL.LU R132, [R1+0x40] ;  /* 0x0000400001847983 */ /* 0x000ea80000300800 */
[----:B------:R1:W-:Y:S01]  /*21d20*/  @P0 STG.E desc[UR24][R68.64], R5 ;  /* 0x0000000544000986 */ /* 0x0003e2000c101918 */
[----:B------:R-:W-:Y:S01]  /*21d30*/  ISETP.GE.AND P0, PT, R4, UR15, PT ;  /* 0x0000000f04007c0c */ /* 0x000fe2000bf06270 */
[----:B------:R-:W-:Y:S02]  /*21d40*/  VIADD R0, R0, UR32 ;  /* 0x0000002000007c36 */ /* 0x000fe40008000000 */
[----:B------:R-:W2:Y:S01]  /*21d50*/  LDL.LU R133, [R1+0x44] ;  /* 0x0000440001857983 */ /* 0x000ea20000300800 */
[----:B------:R-:W-:Y:S01]  /*21d60*/  ISETP.LT.AND P1, PT, R210, UR20, !P0 ;  /* 0x00000014d2007c0c */ /* 0x000fe2000c721270 */
[----:B------:R-:W2:Y:S01]  /*21d70*/  LDCU UR20, c[0x0][0x398] ;  /* 0x00007300ff1477ac */ /* 0x000ea20008000800 */
[C---:B-1----:R-:W-:Y:S01]  /*21d80*/  IMAD.WIDE R4, R0.reuse, 0x4, R2 ;  /* 0x0000000400047825 */ /* 0x042fe200078e0202 */
[----:B------:R-:W2:Y:S04]  /*21d90*/  LDL.LU R69, [R1+0x14] ;  /* 0x0000140001457983 */ /* 0x000ea80000300800 */
[----:B------:R-:W2:Y:S06]  /*21da0*/  LDL.LU R68, [R1+0x3c] ;  /* 0x00003c0001447983 */ /* 0x000eac0000300800 */
[----:B------:R1:W-:Y:S01]  /*21db0*/  @P1 STG.E desc[UR24][R4.64], R251 ;  /* 0x000000fb04001986 */ /* 0x0003e2000c101918 */
[----:B------:R-:W-:Y:S01]  /*21dc0*/  ISETP.LT.AND P1, PT, R209, UR18, !P0 ;  /* 0x00000012d1007c0c */ /* 0x000fe2000c721270 */
[----:B------:R-:W2:Y:S01]  /*21dd0*/  LDCU UR18, c[0x0][0x398] ;  /* 0x00007300ff1277ac */ /* 0x000ea20008000800 */
[----:B-1----:R-:W-:Y:S01]  /*21de0*/  IMAD.WIDE R4, R0, 0x4, R196 ;  /* 0x0000000400047825 */ /* 0x002fe200078e02c4 */
[----:B------:R-:W2:Y:S10]  /*21df0*/  LDL.LU R251, [R1+0xa8c] ;  /* 0x000a8c0001fb7983 */ /* 0x000eb40000300800 */
[----:B------:R1:W-:Y:S01]  /*21e00*/  @P1 STG.E desc[UR24][R4.64], R134 ;  /* 0x0000008604001986 */ /* 0x0003e2000c101918 */
[----:B------:R-:W-:Y:S01]  /*21e10*/  ISETP.LT.AND P1, PT, R207, UR12, !P0 ;  /* 0x0000000ccf007c0c */ /* 0x000fe2000c721270 */
[----:B------:R-:W2:Y:S01]  /*21e20*/  LDCU UR12, c[0x0][0x398] ;  /* 0x00007300ff0c77ac */ /* 0x000ea20008000800 */
[----:B------:R-:W-:Y:S01]  /*21e30*/  ISETP.LT.AND P0, PT, R206, UR16, !P0 ;  /* 0x00000010ce007c0c */ /* 0x000fe2000c701270 */
[----:B------:R-:W2:Y:S01]  /*21e40*/  LDCU UR16, c[0x0][0x398] ;  /* 0x00007300ff1077ac */ /* 0x000ea20008000800 */
[C---:B-1----:R-:W-:Y:S01]  /*21e50*/  IMAD.WIDE R4, R0.reuse, 0x4, R198 ;  /* 0x0000000400047825 */ /* 0x042fe200078e02c6 */
[----:B------:R-:W2:Y:S08]  /*21e60*/  LDL.LU R134, [R1+0x38] ;  /* 0x0000380001867983 */ /* 0x000eb00000300800 */
[----:B------:R1:W-:Y:S02]  /*21e70*/  @P1 STG.E desc[UR24][R4.64], R70 ;  /* 0x0000004604001986 */ /* 0x0003e4000c101918 */
[----:B-1----:R-:W-:-:S02]  /*21e80*/  IMAD.WIDE R4, R0, 0x4, R200 ;  /* 0x0000000400047825 */ /* 0x002fc400078e02c8 */
[----:B------:R-:W2:Y:S04]  /*21e90*/  LDL.LU R70, [R1+0x1c] ;  /* 0x00001c0001467983 */ /* 0x000ea80000300800 */
[----:B------:R1:W-:Y:S04]  /*21ea0*/  @P0 STG.E desc[UR24][R4.64], R6 ;  /* 0x0000000604000986 */ /* 0x0003e8000c101918 */
[----:B-1----:R-:W2:Y:S01]  /*21eb0*/  LDL.LU R6, [R1+0x10] ;  /* 0x0000100001067983 */ /* 0x002ea20000300800 */
[----:B------:R-:W-:Y:S01]  /*21ec0*/  IADD3 R4, PT, PT, R213, 0x3, RZ ;  /* 0x00000003d5047810 */ /* 0x000fe20007ffe0ff */
[----:B------:R-:W-:-:S03]  /*21ed0*/  VIADD R0, R0, UR32 ;  /* 0x0000002000007c36 */ /* 0x000fc60008000000 */
[----:B------:R-:W-:Y:S01]  /*21ee0*/  ISETP.GE.AND P0, PT, R4, UR15, PT ;  /* 0x0000000f04007c0c */ /* 0x000fe2000bf06270 */
[----:B------:R-:W-:-:S03]  /*21ef0*/  IMAD.WIDE R4, R0, 0x4, R2 ;  /* 0x0000000400047825 */ /* 0x000fc600078e0202 */
[----:B------:R-:W-:Y:S01]  /*21f00*/  ISETP.LT.AND P1, PT, R210, UR34, !P0 ;  /* 0x00000022d2007c0c */ /* 0x000fe2000c721270 */
[----:B------:R-:W1:-:S12]  /*21f10*/  LDCU UR34, c[0x0][0x398] ;  /* 0x00007300ff2277ac */ /* 0x000e580008000800 */
[----:B---3--:R3:W-:Y:S01]  /*21f20*/  @P1 STG.E desc[UR24][R4.64], R252 ;  /* 0x000000fc04001986 */ /* 0x0087e2000c101918 */
[----:B------:R-:W-:Y:S01]  /*21f30*/  ISETP.LT.AND P1, PT, R209, UR4, !P0 ;  /* 0x00000004d1007c0c */ /* 0x000fe2000c721270 */
[----:B------:R-:W1:Y:S01]  /*21f40*/  LDCU UR4, c[0x0][0x398] ;  /* 0x00007300ff0477ac */ /* 0x000e620008000800 */
[----:B------:R-:W-:Y:S01]  /*21f50*/  ISETP.LT.AND P2, PT, R207, UR6, !P0 ;  /* 0x00000006cf007c0c */ /* 0x000fe2000c741270 */
[----:B------:R-:W2:Y:S01]  /*21f60*/  LDCU UR6, c[0x0][0x398] ;  /* 0x00007300ff0677ac */ /* 0x000ea20008000800 */
[----:B---3--:R-:W-:Y:S01]  /*21f70*/  IMAD.WIDE R4, R0, 0x4, R196 ;  /* 0x0000000400047825 */ /* 0x008fe200078e02c4 */
[----:B------:R-:W3:Y:S08]  /*21f80*/  LDL.LU R252, [R1+0xa88] ;  /* 0x000a880001fc7983 */ /* 0x000ef00000300800 */
[----:B------:R4:W-:Y:S01]  /*21f90*/  @P1 STG.E desc[UR24][R4.64], R135 ;  /* 0x0000008704001986 */ /* 0x0009e2000c101918 */
[----:B-1----:R-:W-:Y:S01]  /*21fa0*/  ISETP.LT.AND P0, PT, R206, UR4, !P0 ;  /* 0x00000004ce007c0c */ /* 0x002fe2000c701270 */
[----:B------:R-:W1:Y:S01]  /*21fb0*/  LDCU UR4, c[0x0][0x398] ;  /* 0x00007300ff0477ac */ /* 0x000e620008000800 */
[C---:B----4-:R-:W-:Y:S01]  /*21fc0*/  IMAD.WIDE R4, R0.reuse, 0x4, R198 ;  /* 0x0000000400047825 */ /* 0x050fe200078e02c6 */
[----:B------:R-:W4:Y:S04]  /*21fd0*/  LDL.LU R135, [R1+0x34] ;  /* 0x0000340001877983 */ /* 0x000f280000300800 */
[----:B------:R1:W-:Y:S02]  /*21fe0*/  @P2 STG.E desc[UR24][R4.64], R71 ;  /* 0x0000004704002986 */ /* 0x0003e4000c101918 */
[C---:B-1----:R-:W-:Y:S01]  /*21ff0*/  IMAD.WIDE R4, R0.reuse, 0x4, R200 ;  /* 0x0000000400047825 */ /* 0x042fe200078e02c8 */
[----:B------:R-:W-:-:S04]  /*22000*/  IADD3 R0, PT, PT, R0, UR32, RZ ;  /* 0x0000002000007c10 */ /* 0x000fc8000fffe0ff */
[----:B------:R1:W-:Y:S02]  /*22010*/  @P0 STG.E desc[UR24][R4.64], R7 ;  /* 0x0000000704000986 */ /* 0x0003e4000c101918 */
[----:B-1----:R-:W-:-:S05]  /*22020*/  VIADD R4, R213, 0x4 ;  /* 0x00000004d5047836 */ /* 0x002fca0000000000 */
[----:B------:R-:W-:Y:S01]  /*22030*/  ISETP.GE.AND P0, PT, R4, UR15, PT ;  /* 0x0000000f04007c0c */ /* 0x000fe2000bf06270 */
[----:B------:R-:W-:-:S03]  /*22040*/  IMAD.WIDE R4, R0, 0x4, R2 ;  /* 0x0000000400047825 */ /* 0x000fc600078e0202 */
[----:B------:R-:W-:Y:S01]  /*22050*/  ISETP.LT.AND P1, PT, R210, UR4, !P0 ;  /* 0x00000004d2007c0c */ /* 0x000fe2000c721270 */
[----:B------:R-:W1:Y:S02]  /*22060*/  LDCU UR4, c[0x0][0x398] ;  /* 0x00007300ff0477ac */ /* 0x000e640008000800 */
[----:B-1----:R-:W-:Y:S01]  /*22070*/  ISETP.LT.AND P2, PT, R207, UR4, !P0 ;  /* 0x00000004cf007c0c */ /* 0x002fe2000c741270 */
[----:B------:R-:W1:Y:S09]  /*22080*/  LDCU UR4, c[0x0][0x398] ;  /* 0x00007300ff0477ac */ /* 0x000e720008000800 */
[----:B--2---:R2:W-:Y:S01]  /*22090*/  @P1 STG.E desc[UR24][R4.64], R6 ;  /* 0x0000000604001986 */ /* 0x0045e2000c101918 */
[----:B------:R-:W-:Y:S01]  /*220a0*/  ISETP.LT.AND P1, PT, R209, UR6, !P0 ;  /* 0x00000006d1007c0c */ /* 0x000fe2000c721270 */
[----:B------:R-:W1:Y:S01]  /*220b0*/  LDCU UR6, c[0x0][0x398] ;  /* 0x00007300ff0677ac */ /* 0x000e620008000800 */
[----:B--2---:R-:W-:-:S11]  /*220c0*/  IMAD.WIDE R4, R0, 0x4, R196 ;  /* 0x0000000400047825 */ /* 0x004fd600078e02c4 */
[----:B------:R2:W-:Y:S01]  /*220d0*/  @P1 STG.E desc[UR24][R4.64], R136 ;  /* 0x0000008804001986 */ /* 0x0005e2000c101918 */
[----:B-1----:R-:W-:Y:S01]  /*220e0*/  ISETP.LT.AND P0, PT, R206, UR6, !P0 ;  /* 0x00000006ce007c0c */ /* 0x002fe2000c701270 */
[----:B------:R-:W-:Y:S01]  /*220f0*/  VIADD R6, R213, 0x5 ;  /* 0x00000005d5067836 */ /* 0x000fe20000000000 */
[----:B------:R-:W1:Y:S01]  /*22100*/  LDCU UR6, c[0x0][0x398] ;  /* 0x00007300ff0677ac */ /* 0x000e620008000800 */
[C---:B--2---:R-:W-:Y:S01]  /*22110*/  IMAD.WIDE R4, R0.reuse, 0x4, R198 ;  /* 0x0000000400047825 */ /* 0x044fe200078e02c6 */
[----:B------:R-:W2:Y:S04]  /*22120*/  LDL.LU R136, [R1+0x30] ;  /* 0x0000300001887983 */ /* 0x000ea80000300800 */
[----:B------:R1:W-:Y:S02]  /*22130*/  @P2 STG.E desc[UR24][R4.64], R72 ;  /* 0x0000004804002986 */ /* 0x0003e4000c101918 */
[----:B-1----:R-:W-:-:S02]  /*22140*/  IMAD.WIDE R4, R0, 0x4, R200 ;  /* 0x0000000400047825 */ /* 0x002fc400078e02c8 */
[----:B------:R-:W2:Y:S02]  /*22150*/  LDL.LU R72, [R1+0x2c] ;  /* 0x00002c0001487983 */ /* 0x000ea40000300800 */
[----:B------:R-:W-:Y:S02]  /*22160*/  VIADD R0, R0, UR32 ;  /* 0x0000002000007c36 */ /* 0x000fe40008000000 */
[----:B------:R1:W-:Y:S01]  /*22170*/  @P0 STG.E desc[UR24][R4.64], R8 ;  /* 0x0000000804000986 */ /* 0x0003e2000c101918 */
[----:B------:R-:W-:-:S04]  /*22180*/  ISETP.GE.AND P0, PT, R6, UR15, PT ;  /* 0x0000000f06007c0c */ /* 0x000fc8000bf06270 */
[----:B------:R-:W-:Y:S01]  /*22190*/  ISETP.LT.AND P1, PT, R210, UR4, !P0 ;  /* 0x00000004d2007c0c */ /* 0x000fe2000c721270 */
[----:B------:R-:W3:Y:S01]  /*221a0*/  LDCU UR4, c[0x0][0x398] ;  /* 0x00007300ff0477ac */ /* 0x000ee20008000800 */
[----:B-1----:R-:W-:-:S11]  /*221b0*/  IMAD.WIDE R4, R0, 0x4, R2 ;  /* 0x0000000400047825 */ /* 0x002fd600078e0202 */
[----:B------:R1:W-:Y:S04]  /*221c0*/  @P1 STG.E desc[UR24][R4.64], R69 ;  /* 0x0000004504001986 */ /* 0x0003e8000c101918 */
[----:B-1----:R-:W2:Y:S01]  /*221d0*/  LDL.LU R69, [R1+0x18] ;  /* 0x0000180001457983 */ /* 0x002ea20000300800 */
[----:B---3--:R-:W-:Y:S01]  /*221e0*/  ISETP.LT.AND P1, PT, R209, UR4, !P0 ;  /* 0x00000004d1007c0c */ /* 0x008fe2000c721270 */
[----:B------:R-:W-:Y:S01]  /*221f0*/  IMAD.WIDE R4, R0, 0x4, R196 ;  /* 0x0000000400047825 */ /* 0x000fe200078e02c4 */
[----:B------:R-:W-:Y:S01]  /*22200*/  ISETP.LT.AND P2, PT, R207, UR52, !P0 ;  /* 0x00000034cf007c0c */ /* 0x000fe2000c741270 */
[----:B------:R-:W1:Y:S01]  /*22210*/  LDCU UR4, c[0x0][0x39c] ;  /* 0x00007380ff0477ac */ /* 0x000e620008000800 */
[----:B------:R-:W-:Y:S02]  /*22220*/  ISETP.LT.AND P0, PT, R206, UR54, !P0 ;  /* 0x00000036ce007c0c */ /* 0x000fe4000c701270 */
[C---:B------:R-:W-:Y:S01]  /*22230*/  IADD3 R6, PT, PT, R213.reuse, 0x6, RZ ;  /* 0x00000006d5067810 */ /* 0x040fe20007ffe0ff */
[----:B------:R-:W3:Y:S06]  /*22240*/  LDCU UR52, c[0x0][0x398] ;  /* 0x00007300ff3477ac */ /* 0x000eec0008000800 */
[----:B------:R1:W-:Y:S01]  /*22250*/  @P1 STG.E desc[UR24][R4.64], R137 ;  /* 0x0000008904001986 */ /* 0x0003e2000c101918 */
[----:B------:R-:W-:Y:S01]  /*22260*/  ISETP.GE.AND P5, PT, R6, UR15, PT ;  /* 0x0000000f06007c0c */ /* 0x000fe2000bfa6270 */
[----:B------:R-:W2:Y:S01]  /*22270*/  LDCU UR54, c[0x0][0x398] ;  /* 0x00007300ff3677ac */ /* 0x000ea20008000800 */
[----:B-1----:R-:W-:Y:S01]  /*22280*/  IMAD.WIDE R4, R0, 0x4, R198 ;  /* 0x0000000400047825 */ /* 0x002fe200078e02c6 */
[----:B------:R-:W3:Y:S04]  /*22290*/  LDL.LU R137, [R1+0x28] ;  /* 0x0000280001897983 */ /* 0x000ee80000300800 */
[----:B------:R1:W-:Y:S01]  /*222a0*/  @P2 STG.E desc[UR24][R4.64], R73 ;  /* 0x0000004904002986 */ /* 0x0003e2000c101918 */
[----:B------:R-:W-:Y:S01]  /*222b0*/  ISETP.LT.AND P2, PT, R210, UR26, !P5 ;  /* 0x0000001ad2007c0c */ /* 0x000fe2000ef41270 */
[----:B------:R-:W-:Y:S01]  /*222c0*/  VIADD R6, R213, 0x7 ;  /* 0x00000007d5067836 */ /* 0x000fe20000000000 */
[----:B------:R-:W-:Y:S01]  /*222d0*/  ISETP.LT.AND P1, PT, R207, UR18, !P5 ;  /* 0x00000012cf007c0c */ /* 0x000fe2000ef21270 */
[----:B------:R-:W2:Y:S01]  /*222e0*/  LDCU UR26, c[0x0][0x398] ;  /* 0x00007300ff1a77ac */ /* 0x000ea20008000800 */
[----:B-1----:R-:W-:-:S02]  /*222f0*/  IMAD.WIDE R4, R0, 0x4, R200 ;  /* 0x0000000400047825 */ /* 0x002fc400078e02c8 */
[----:B------:R-:W-:Y:S01]  /*22300*/  ISETP.GE.AND P3, PT, R6, UR15, PT ;  /* 0x0000000f06007c0c */ /* 0x000fe2000bf66270 */
[----:B------:R-:W3:Y:S01]  /*22310*/  LDL.LU R73, [R1+0x24] ;  /* 0x0000240001497983 */ /* 0x000ee20000300800 */
[----:B------:R-:W-:Y:S01]  /*22320*/  IADD3 R8, PT, PT, R213, 0x8, RZ ;  /* 0x00000008d5087810 */ /* 0x000fe20007ffe0ff */
[----:B------:R-:W-:Y:S01]  /*22330*/  VIADD R0, R0, UR32 ;  /* 0x0000002000007c36 */ /* 0x000fe20008000000 */
[----:B------:R-:W1:Y:S01]  /*22340*/  LDCU UR18, c[0x0][0x398] ;  /* 0x00007300ff1277ac */ /* 0x000e620008000800 */
[----:B------:R4:W-:Y:S01]  /*22350*/  @P0 STG.E desc[UR24][R4.64], R9 ;  /* 0x0000000904000986 */ /* 0x0009e2000c101918 */
[----:B------:R-:W-:Y:S01]  /*22360*/  ISETP.LT.AND P0, PT, R209, UR74, !P5 ;  /* 0x0000004ad1007c0c */ /* 0x000fe2000ef01270 */
[----:B------:R-:W-:Y:S01]  /*22370*/  IMAD.WIDE R6, R0, 0x4, R196 ;  /* 0x0000000400067825 */ /* 0x000fe200078e02c4 */
[----:B------:R-:W-:Y:S01]  /*22380*/  ISETP.LT.AND P5, PT, R206, UR34, !P5 ;  /* 0x00000022ce007c0c */ /* 0x000fe2000efa1270 */
[----:B------:R-:W1:Y:S01]  /*22390*/  LDCU UR74, c[0x0][0x39c] ;  /* 0x00007380ff4a77ac */ /* 0x000e620008000800 */
[----:B------:R-:W-:Y:S01]  /*223a0*/  ISETP.GE.AND P4, PT, R8, UR15, PT ;  /* 0x0000000f08007c0c */ /* 0x000fe2000bf86270 */
[----:B----4-:R-:W-:Y:S01]  /*223b0*/  IMAD.WIDE R4, R0, 0x4, R2 ;  /* 0x0000000400047825 */ /* 0x010fe200078e0202 */
[----:B------:R-:W4:Y:S04]  /*223c0*/  LDCU UR34, c[0x0][0x398] ;  /* 0x00007300ff2277ac */ /* 0x000f280008000800 */
[----:B--2---:R2:W-:Y:S01]  /*223d0*/  @P2 STG.E desc[UR24][R4.64], R69 ;  /* 0x0000004504002986 */ /* 0x0045e2000c101918 */
[----:B------:R-:W-:Y:S01]  /*223e0*/  ISETP.LT.AND P2, PT, R210, UR50, !P3 ;  /* 0x00000032d2007c0c */ /* 0x000fe2000df41270 */
[----:B------:R-:W-:Y:S01]  /*223f0*/  VIADD R8, R213, 0x9 ;  /* 0x00000009d5087836 */ /* 0x000fe20000000000 */
[----:B------:R-:W1:Y:S01]  /*22400*/  LDCU UR50, c[0x0][0x398] ;  /* 0x00007300ff3277ac */ /* 0x000e620008000800 */
[----:B------:R4:W-:Y:S01]  /*22410*/  @P0 STG.E desc[UR24][R6.64], R138 ;  /* 0x0000008a06000986 */ /* 0x0009e2000c101918 */
[----:B--2---:R-:W-:-:S03]  /*22420*/  IMAD.WIDE R4, R0, 0x4, R198 ;  /* 0x0000000400047825 */ /* 0x004fc600078e02c6 */
[----:B----4-:R-:W2:Y:S01]  /*22430*/  LDL.LU R138, [R1+0x20] ;  /* 0x00002000018a7983 */ /* 0x010ea20000300800 */
[----:B------:R-:W-:Y:S01]  /*22440*/  ISETP.LT.AND P0, PT, R209, UR42, !P3 ;  /* 0x0000002ad1007c0c */ /* 0x000fe2000df01270 */
[----:B------:R-:W-:Y:S01]  /*22450*/  VIADD R69, R0, UR32 ;  /* 0x0000002000457c36 */ /* 0x000fe20008000000 */
[----:B------:R-:W-:Y:S01]  /*22460*/  ISETP.GE.AND P6, PT, R8, UR15, PT ;  /* 0x0000000f08007c0c */ /* 0x000fe2000bfc6270 */
[----:B------:R4:W-:Y:S01]  /*22470*/  @P1 STG.E desc[UR24][R4.64], R74 ;  /* 0x0000004a04001986 */ /* 0x0009e2000c101918 */
[----:B------:R-:W-:Y:S01]  /*22480*/  ISETP.LT.AND P1, PT, R207, UR72, !P3 ;  /* 0x00000048cf007c0c */ /* 0x000fe2000df21270 */
[C---:B------:R-:W-:Y:S01]  /*22490*/  IMAD.WIDE R8, R69.reuse, 0x4, R2 ;  /* 0x0000000445087825 */ /* 0x040fe200078e0202 */
[----:B------:R-:W-:Y:S01]  /*224a0*/  ISETP.LT.AND P3, PT, R206, UR33, !P3 ;  /* 0x00000021ce007c0c */ /* 0x000fe2000df61270 */
[----:B------:R-:W1:Y:S02]  /*224b0*/  LDCU UR42, c[0x0][0x398] ;  /* 0x00007300ff2a77ac */ /* 0x000e640008000800 */
[----:B------:R-:W-:Y:S01]  /*224c0*/  IMAD.WIDE R6, R69, 0x4, R196 ;  /* 0x0000000445067825 */ /* 0x000fe200078e02c4 */
[----:B------:R-:W1:Y:S03]  /*224d0*/  LDCU UR72, c[0x0][0x39c] ;  /* 0x00007380ff4877ac */ /* 0x000e660008000800 */
[----:B----4-:R-:W-:Y:S01]  /*224e0*/  IMAD.WIDE R4, R0, 0x4, R200 ;  /* 0x0000000400047825 */ /* 0x010fe200078e02c8 */
[C---:B------:R-:W-:Y:S01]  /*224f0*/  IADD3 R0, PT, PT, R213.reuse, 0xa, RZ ;  /* 0x0000000ad5007810 */ /* 0x040fe20007ffe0ff */
[----:B------:R-:W4:Y:S03]  /*22500*/  LDCU UR33, c[0x0][0x398] ;  /* 0x00007300ff2177ac */ /* 0x000f260008000800 */
[----:B------:R1:W-:Y:S01]  /*22510*/  @P5 STG.E desc[UR24][R4.64], R10 ;  /* 0x0000000a04005986 */ /* 0x0003e2000c101918 */
[----:B------:R-:W-:Y:S01]  /*22520*/  ISETP.GE.AND P5, PT, R0, UR15, PT ;  /* 0x0000000f00007c0c */ /* 0x000fe2000bfa6270 */
[----:B------:R-:W-:-:S02]  /*22530*/  VIADD R0, R213, 0xb ;  /* 0x0000000bd5007836 */ /* 0x000fc40000000000 */
[----:B------:R3:W-:Y:S01]  /*22540*/  @P2 STG.E desc[UR24][R8.64], R70 ;  /* 0x0000004608002986 */ /* 0x0007e2000c101918 */
[----:B------:R-:W-:Y:S01]  /*22550*/  ISETP.LT.AND P2, PT, R210, UR75, !P4 ;  /* 0x0000004bd2007c0c */ /* 0x000fe2000e741270 */
[----:B------:R-:W2:Y:S02]  /*22560*/  LDCU UR75, c[0x0][0x398] ;  /* 0x00007300ff4b77ac */ /* 0x000ea40008000800 */
[----:B------:R4:W-:Y:S01]  /*22570*/  @P0 STG.E desc[UR24][R6.64], R139 ;  /* 0x0000008b06000986 */ /* 0x0009e2000c101918 */
[----:B------:R-:W-:Y:S01]  /*22580*/  ISETP.LT.AND P0, PT, R209, UR22, !P4 ;  /* 0x00000016d1007c0c */ /* 0x000fe2000e701270 */
[----:B------:R-:W2:Y:S01]  /*22590*/  LDCU UR22, c[0x0][0x398] ;  /* 0x00007300ff1677ac */ /* 0x000ea20008000800 */
[----:B-1----:R-:W-:-:S04]  /*225a0*/  IMAD.WIDE R4, R69, 0x4, R198 ;  /* 0x0000000445047825 */ /* 0x002fc800078e02c6 */
[----:B---3--:R-:W-:Y:S01]  /*225b0*/  IMAD.WIDE R70, R69, 0x4, R200 ;  /* 0x0000000445467825 */ /* 0x008fe200078e02c8 */
[----:B------:R1:W-:Y:S01]  /*225c0*/  @P1 STG.E desc[UR24][R4.64], R75 ;  /* 0x0000004b04001986 */ /* 0x0003e2000c101918 */
[----:B------:R-:W-:Y:S01]  /*225d0*/  ISETP.LT.AND P1, PT, R207, UR53, !P4 ;  /* 0x00000035cf007c0c */ /* 0x000fe2000e721270 */
[----:B------:R-:W3:Y:S01]  /*225e0*/  LDCU UR53, c[0x0][0x398] ;  /* 0x00007300ff3577ac */ /* 0x000ee20008000800 */
[----:B------:R-:W-:Y:S01]  /*225f0*/  VIADD R69, R69, UR32 ;  /* 0x0000002045457c36 */ /* 0x000fe20008000000 */
[----:B------:R1:W-:Y:S01]  /*22600*/  @P3 STG.E desc[UR24][R70.64], R11 ;  /* 0x0000000b46003986 */ /* 0x0003e2000c101918 */
[----:B------:R-:W-:Y:S01]  /*22610*/  ISETP.LT.AND P4, PT, R206, UR70, !P4 ;  /* 0x00000046ce007c0c */ /* 0x000fe2000e781270 */
[----:B------:R-:W2:Y:S01]  /*22620*/  LDCU UR70, c[0x0][0x39c] ;  /* 0x00007380ff4677ac */ /* 0x000ea20008000800 */
[C---:B----4-:R-:W-:Y:S01]  /*22630*/  IMAD.WIDE R6, R69.reuse, 0x4, R2 ;  /* 0x0000000445067825 */ /* 0x050fe200078e0202 */
[----:B------:R-:W-:Y:S01]  /*22640*/  ISETP.LT.AND P3, PT, R210, UR37, !P6 ;  /* 0x00000025d2007c0c */ /* 0x000fe2000f761270 */
[----:B------:R-:W4:Y:S02]  /*22650*/  LDCU UR37, c[0x0][0x398] ;  /* 0x00007300ff2577ac */ /* 0x000f240008000800 */
[----:B------:R-:W-:-:S04]  /*22660*/  IMAD.WIDE R8, R69, 0x4, R198 ;  /* 0x0000000445087825 */ /* 0x000fc800078e02c6 */
[----:B-1----:R-:W-:-:S04]  /*22670*/  IMAD.WIDE R4, R69, 0x4, R196 ;  /* 0x0000000445047825 */ /* 0x002fc800078e02c4 */
[C---:B------:R-:W-:Y:S01]  /*22680*/  IMAD.WIDE R10, R69.reuse, 0x4, R200 ;  /* 0x00000004450a7825 */ /* 0x040fe200078e02c8 */
[----:B------:R-:W-:Y:S01]  /*22690*/  IADD3 R69, PT, PT, R69, UR32, RZ ;  /* 0x0000002045457c10 */ /* 0x000fe2000fffe0ff */
[----:B--2---:R1:W-:Y:S01]  /*226a0*/  @P2 STG.E desc[UR24][R6.64], R138 ;  /* 0x0000008a06002986 */ /* 0x0043e2000c101918 */
[----:B------:R-:W-:Y:S01]  /*226b0*/  ISETP.LT.AND P2, PT, R207, UR40, !P6 ;  /* 0x00000028cf007c0c */ /* 0x000fe2000f741270 */
[----:B------:R-:W2:Y:S02]  /*226c0*/  LDCU UR40, c[0x0][0x398] ;  /* 0x00007300ff2877ac */ /* 0x000ea40008000800 */
[----:B------:R3:W-:Y:S01]  /*226d0*/  @P0 STG.E desc[UR24][R4.64], R140 ;  /* 0x0000008c04000986 */ /* 0x0007e2000c101918 */
[----:B------:R-:W-:Y:S01]  /*226e0*/  ISETP.LT.AND P0, PT, R209, UR73, !P6 ;  /* 0x00000049d1007c0c */ /* 0x000fe2000f701270 */
[----:B------:R-:W2:Y:S01]  /*226f0*/  LDCU UR73, c[0x0][0x398] ;  /* 0x00007300ff4977ac */ /* 0x000ea20008000800 */
[----:B------:R-:W-:Y:S01]  /*22700*/  ISETP.LT.AND P6, PT, R206, UR48, !P6 ;  /* 0x00000030ce007c0c */ /* 0x000fe2000f7c1270 */
[----:B------:R4:W-:Y:S01]  /*22710*/  @P1 STG.E desc[UR24][R8.64], R76 ;  /* 0x0000004c08001986 */ /* 0x0009e2000c101918 */
[----:B------:R-:W-:Y:S01]  /*22720*/  ISETP.GE.AND P1, PT, R0, UR15, PT ;  /* 0x0000000f00007c0c */ /* 0x000fe2000bf26270 */
[----:B------:R-:W-:Y:S01]  /*22730*/  VIADD R0, R213, 0xc ;  /* 0x0000000cd5007836 */ /* 0x000fe20000000000 */
[----:B------:R-:W2:Y:S01]  /*22740*/  LDCU UR48, c[0x0][0x398] ;  /* 0x00007300ff3077ac */ /* 0x000ea20008000800 */
[----:B-1----:R-:W-:Y:S01]  /*22750*/  IMAD.WIDE R6, R69, 0x4, R196 ;  /* 0x0000000445067825 */ /* 0x002fe200078e02c4 */
[----:B------:R1:W-:Y:S01]  /*22760*/  @P4 STG.E desc[UR24][R10.64], R12 ;  /* 0x0000000c0a004986 */ /* 0x0003e2000c101918 */
[----:B------:R-:W-:Y:S01]  /*22770*/  ISETP.LT.AND P4, PT, R207, UR71, !P5 ;  /* 0x00000047cf007c0c */ /* 0x000fe2000ef81270 */
[----:B------:R-:W2:Y:S01]  /*22780*/  LDCU UR71, c[0x0][0x398] ;  /* 0x00007300ff4777ac */ /* 0x000ea20008000800 */
[----:B---3--:R-:W-:-:S04]  /*22790*/  IMAD.WIDE R4, R69, 0x4, R2 ;  /* 0x0000000445047825 */ /* 0x008fc800078e0202 */
[C---:B----4-:R-:W-:Y:S01]  /*227a0*/  IMAD.WIDE R8, R69.reuse, 0x4, R198 ;  /* 0x0000000445087825 */ /* 0x050fe200078e02c6 */
[----:B------:R3:W-:Y:S01]  /*227b0*/  @P3 STG.E desc[UR24][R4.64], R73 ;  /* 0x0000004904003986 */ /* 0x0007e2000c101918 */
[----:B------:R-:W-:Y:S01]  /*227c0*/  ISETP.LT.AND P3, PT, R210, UR68, !P5 ;  /* 0x00000044d2007c0c */ /* 0x000fe2000ef61270 */
[----:B------:R-:W4:Y:S02]  /*227d0*/  LDCU UR68, c[0x0][0x39c] ;  /* 0x00007380ff4477ac */ /* 0x000f240008000800 */
[----:B------:R2:W-:Y:S01]  /*227e0*/  @P0 STG.E desc[UR24][R6.64], R141 ;  /* 0x0000008d06000986 */ /* 0x0005e2000c101918 */
[----:B-1----:R-:W-:Y:S01]  /*227f0*/  IMAD.WIDE R10, R69, 0x4, R200 ;  /* 0x00000004450a7825 */ /* 0x002fe200078e02c8 */
[----:B------:R-:W-:Y:S02]  /*22800*/  ISETP.GE.AND P0, PT, R0, UR15, PT ;  /* 0x0000000f00007c0c */ /* 0x000fe4000bf06270 */
[----:B------:R1:W-:Y:S01]  /*22810*/  @P2 STG.E desc[UR24][R8.64], R77 ;  /* 0x0000004d08002986 */ /* 0x0003e2000c101918 */
[----:B------:R-:W-:Y:S01]  /*22820*/  ISETP.LT.AND P2, PT, R209, UR51, !P5 ;  /* 0x00000033d1007c0c */ /* 0x000fe2000ef41270 */
[----:B------:R-:W-:Y:S01]  /*22830*/  VIADD R69, R69, UR32 ;  /* 0x0000002045457c36 */ /* 0x000fe20008000000 */
[----:B------:R-:W-:Y:S01]  /*22840*/  ISETP.LT.AND P5, PT, R206, UR30, !P5 ;  /* 0x0000001ece007c0c */ /* 0x000fe2000efa1270 */
[----:B------:R4:W-:Y:S01]  /*22850*/  @P6 STG.E desc[UR24][R10.64], R13 ;  /* 0x0000000d0a006986 */ /* 0x0009e2000c101918 */
[----:B------:R-:W-:Y:S01]  /*22860*/  IADD3 R0, PT, PT, R213, 0xd, RZ ;  /* 0x0000000dd5007810 */ /* 0x000fe20007ffe0ff */
[C---:B---3--:R-:W-:Y:S01]  /*22870*/  IMAD.WIDE R4, R69.reuse, 0x4, R2 ;  /* 0x0000000445047825 */ /* 0x048fe200078e0202 */
[----:B------:R-:W3:Y:S02]  /*22880*/  LDCU UR51, c[0x0][0x398] ;  /* 0x00007300ff3377ac */ /* 0x000ee40008000800 */
[----:B------:R-:W-:Y:S01]  /*22890*/  ISETP.GE.AND P6, PT, R0, UR15, PT ;  /* 0x0000000f00007c0c */ /* 0x000fe2000bfc6270 */
[C---:B--2---:R-:W-:Y:S01]  /*228a0*/  IMAD.WIDE R6, R69.reuse, 0x4, R196 ;  /* 0x0000000445067825 */ /* 0x044fe200078e02c4 */
[----:B------:R2:W-:Y:S01]  /*228b0*/  @P3 STG.E desc[UR24][R4.64], R137 ;  /* 0x0000008904003986 */ /* 0x0005e2000c101918 */
[----:B------:R-:W-:Y:S01]  /*228c0*/  ISETP.LT.AND P3, PT, R210, UR8, !P1 ;  /* 0x00000008d2007c0c */ /* 0x000fe2000cf61270 */
[----:B------:R-:W3:Y:S01]  /*228d0*/  LDCU UR30, c[0x0][0x398] ;  /* 0x00007300ff1e77ac */ /* 0x000ee20008000800 */
[----:B-1----:R-:W-:Y:S01]  /*228e0*/  IMAD.WIDE R8, R69, 0x4, R198 ;  /* 0x0000000445087825 */ /* 0x002fe200078e02c6 */
[----:B------:R1:W-:Y:S01]  /*228f0*/  @P2 STG.E desc[UR24][R6.64], R142 ;  /* 0x0000008e06002986 */ /* 0x0003e2000c101918 */
[----:B------:R-:W-:Y:S01]  /*22900*/  ISETP.LT.AND P2, PT, R207, UR46, !P1 ;  /* 0x0000002ecf007c0c */ /* 0x000fe2000cf41270 */
[----:B------:R-:W3:Y:S01]  /*22910*/  LDCU UR8, c[0x0][0x398] ;  /* 0x00007300ff0877ac */ /* 0x000ee20008000800 */
[----:B----4-:R-:W-:Y:S01]  /*22920*/  IMAD.WIDE R10, R69, 0x4, R200 ;  /* 0x00000004450a7825 */ /* 0x010fe200078e02c8 */
[----:B------:R4:W-:Y:S01]  /*22930*/  @P4 STG.E desc[UR24][R8.64], R78 ;  /* 0x0000004e08004986 */ /* 0x0009e2000c101918 */
[----:B------:R-:W-:Y:S01]  /*22940*/  ISETP.LT.AND P4, PT, R209, UR66, !P1 ;  /* 0x00000042d1007c0c */ /* 0x000fe2000cf81270 */
[----:B------:R-:W3:Y:S01]  /*22950*/  LDCU UR66, c[0x0][0x39c] ;  /* 0x00007380ff4277ac */ /* 0x000ee20008000800 */
[----:B------:R-:W-:Y:S01]  /*22960*/  VIADD R69, R69, UR32 ;  /* 0x0000002045457c36 */ /* 0x000fe20008000000 */
[----:B------:R-:W-:Y:S01]  /*22970*/  ISETP.LT.AND P1, PT, R206, UR69, !P1 ;  /* 0x00000045ce007c0c */ /* 0x000fe2000cf21270 */
[----:B------:R3:W-:Y:S01]  /*22980*/  @P5 STG.E desc[UR24][R10.64], R14 ;  /* 0x0000000e0a005986 */ /* 0x0007e2000c101918 */
[----:B------:R-:W-:Y:S01]  /*22990*/  ISETP.LT.AND P5, PT, R210, UR49, !P0 ;  /* 0x00000031d2007c0c */ /* 0x000fe2000c7a1270 */
[C---:B--2---:R-:W-:Y:S01]  /*229a0*/  IMAD.WIDE R4, R69.reuse, 0x4, R2 ;  /* 0x0000000445047825 */ /* 0x044fe200078e0202 */
[C---:B------:R-:W-:Y:S01]  /*229b0*/  IADD3 R13, PT, PT, R69.reuse, UR32, RZ ;  /* 0x00000020450d7c10 */ /* 0x040fe2000fffe0ff */
[----:B------:R-:W2:Y:S02]  /*229c0*/  LDCU UR46, c[0x0][0x398] ;  /* 0x00007300ff2e77ac */ /* 0x000ea40008000800 */
[C---:B-1----:R-:W-:Y:S01]  /*229d0*/  IMAD.WIDE R6, R69.reuse, 0x4, R196 ;  /* 0x0000000445067825 */ /* 0x042fe200078e02c4 */
[----:B------:R1:W-:Y:S01]  /*229e0*/  @P3 STG.E desc[UR24][R4.64], R72 ;  /* 0x0000004804003986 */ /* 0x0003e2000c101918 */
[----:B------:R-:W2:Y:S02]  /*229f0*/  LDCU UR69, c[0x0][0x398] ;  /* 0x00007300ff4577ac */ /* 0x000ea40008000800 */
[----:B----4-:R-:W-:Y:S01]  /*22a00*/  IMAD.WIDE R8, R69, 0x4, R198 ;  /* 0x0000000445087825 */ /* 0x010fe200078e02c6 */
[----:B------:R4:W-:Y:S01]  /*22a10*/  @P4 STG.E desc[UR24][R6.64], R143 ;  /* 0x0000008f06004986 */ /* 0x0009e2000c101918 */
[----:B------:R-:W-:Y:S01]  /*22a20*/  ISETP.LT.AND P4, PT, R209, UR36, !P0 ;  /* 0x00000024d1007c0c */ /* 0x000fe2000c781270 */
[----:B------:R-:W2:Y:S01]  /*22a30*/  LDCU UR49, c[0x0][0x398] ;  /* 0x00007300ff3177ac */ /* 0x000ea20008000800 */
[----:B---3--:R-:W-:Y:S01]  /*22a40*/  IMAD.WIDE R10, R69, 0x4, R200 ;  /* 0x00000004450a7825 */ /* 0x008fe200078e02c8 */
[----:B------:R3:W-:Y:S01]  /*22a50*/  @P2 STG.E desc[UR24][R8.64], R79 ;  /* 0x0000004f08002986 */ /* 0x0007e2000c101918 */
[----:B------:R-:W-:Y:S01]  /*22a60*/  ISETP.LT.AND P2, PT, R207, UR64, !P0 ;  /* 0x00000040cf007c0c */ /* 0x000fe2000c741270 */
[----:B------:R-:W2:Y:S01]  /*22a70*/  LDCU UR36, c[0x0][0x398] ;  /* 0x00007300ff2477ac */ /* 0x000ea20008000800 */
[----:B------:R-:W-:Y:S01]  /*22a80*/  ISETP.LT.AND P0, PT, R206, UR38, !P0 ;  /* 0x00000026ce007c0c */ /* 0x000fe2000c701270 */
[C---:B-1----:R-:W-:Y:S01]  /*22a90*/  IMAD.WIDE R4, R13.reuse, 0x4, R2 ;  /* 0x000000040d047825 */ /* 0x042fe200078e0202 */
[----:B------:R1:W-:Y:S01]  /*22aa0*/  @P1 STG.E desc[UR24][R10.64], R15 ;  /* 0x0000000f0a001986 */ /* 0x0003e2000c101918 */
[----:B------:R-:W-:Y:S01]  /*22ab0*/  ISETP.LT.AND P1, PT, R210, UR67, !P6 ;  /* 0x00000043d2007c0c */ /* 0x000fe2000f721270 */
[----:B------:R-:W2:Y:S01]  /*22ac0*/  LDCU UR64, c[0x0][0x39c] ;  /* 0x00007380ff4077ac */ /* 0x000ea20008000800 */
[----:B----4-:R-:W-:Y:S01]  /*22ad0*/  IMAD.WIDE R6, R13, 0x4, R196 ;  /* 0x000000040d067825 */ /* 0x010fe200078e02c4 */
[----:B------:R4:W-:Y:S01]  /*22ae0*/  @P5 STG.E desc[UR24][R4.64], R136 ;  /* 0x0000008804005986 */ /* 0x0009e2000c101918 */
[----:B------:R-:W-:Y:S01]  /*22af0*/  ISETP.LT.AND P5, PT, R209, UR44, !P6 ;  /* 0x0000002cd1007c0c */ /* 0x000fe2000f7a1270 */
[----:B------:R-:W2:Y:S01]  /*22b00*/  LDCU UR38, c[0x0][0x398] ;  /* 0x00007300ff2677ac */ /* 0x000ea20008000800 */
[----:B------:R-:W-:Y:S01]  /*22b10*/  VIADD R0, R213, 0xe ;  /* 0x0000000ed5007836 */ /* 0x000fe20000000000 */
[----:B------:R2:W-:Y:S01]  /*22b20*/  @P4 STG.E desc[UR24][R6.64], R144 ;  /* 0x0000009006004986 */ /* 0x0005e2000c101918 */
[----:B---3--:R-:W-:Y:S01]  /*22b30*/  IMAD.WIDE R8, R13, 0x4, R198 ;  /* 0x000000040d087825 */ /* 0x008fe200078e02c6 */
[----:B------:R-:W-:Y:S01]  /*22b40*/  ISETP.LT.AND P4, PT, R207, UR12, !P6 ;  /* 0x0000000ccf007c0c */ /* 0x000fe2000f781270 */
[----:B------:R-:W3:Y:S01]  /*22b50*/  LDCU UR67, c[0x0][0x398] ;  /* 0x00007300ff4377ac */ /* 0x000ee20008000800 */
[----:B------:R-:W-:Y:S01]  /*22b60*/  ISETP.GE.AND P3, PT, R0, UR15, PT ;  /* 0x0000000f00007c0c */ /* 0x000fe2000bf66270 */
[C---:B-1----:R-:W-:Y:S01]  /*22b70*/  VIADD R15, R13.reuse, UR32 ;  /* 0x000000200d0f7c36 */ /* 0x042fe20008000000 */
[----:B------:R-:W-:Y:S01]  /*22b80*/  ISETP.LT.AND P6, PT, R206, UR62, !P6 ;  /* 0x0000003ece007c0c */ /* 0x000fe2000f7c1270 */
[----:B------:R1:W-:Y:S01]  /*22b90*/  @P2 STG.E desc[UR24][R8.64], R80 ;  /* 0x0000005008002986 */ /* 0x0003e2000c101918 */
[----:B----4-:R-:W-:Y:S01]  /*22ba0*/  IMAD.WIDE R4, R13, 0x4, R200 ;  /* 0x000000040d047825 */ /* 0x010fe200078e02c8 */
[----:B------:R-:W-:Y:S01]  /*22bb0*/  ISETP.LT.AND P2, PT, R210, UR6, !P3 ;  /* 0x00000006d2007c0c */ /* 0x000fe2000df41270 */
[----:B------:R-:W4:Y:S01]  /*22bc0*/  LDCU UR62, c[0x0][0x39c] ;  /* 0x00007380ff3e77ac */ /* 0x000f220008000800 */
[C---:B------:R-:W-:Y:S01]  /*22bd0*/  IADD3 R13, PT, PT, R15.reuse, UR32, RZ ;  /* 0x000000200f0d7c10 */ /* 0x040fe2000fffe0ff */
[C---:B------:R-:W-:Y:S01]  /*22be0*/  IMAD.WIDE R10, R15.reuse, 0x4, R2 ;  /* 0x000000040f0a7825 */ /* 0x040fe200078e0202 */
[----:B------:R3:W-:Y:S01]  /*22bf0*/  @P0 STG.E desc[UR24][R4.64], R16 ;  /* 0x0000001004000986 */ /* 0x0007e2000c101918 */
[----:B------:R-:W4:Y:S02]  /*22c00*/  LDCU UR44, c[0x0][0x398] ;  /* 0x00007300ff2c77ac */ /* 0x000f240008000800 */
[----:B--2---:R-:W-:Y:S01]  /*22c10*/  IMAD.WIDE R6, R15, 0x4, R196 ;  /* 0x000000040f067825 */ /* 0x004fe200078e02c4 */
[----:B------:R-:W-:Y:S01]  /*22c20*/  @P1 STG.E desc[UR24][R10.64], R135 ;  /* 0x000000870a001986 */ /* 0x000fe2000c101918 */
[----:B------:R-:W-:Y:S01]  /*22c30*/  ISETP.LT.AND P1, PT, R209, UR65, !P3 ;  /* 0x00000041d1007c0c */ /* 0x000fe2000df21270 */
[----:B------:R-:W2:Y:S01]  /*22c40*/  LDCU UR12, c[0x0][0x398] ;  /* 0x00007300ff0c77ac */ /* 0x000ea20008000800 */
[----:B------:R-:W-:Y:S01]  /*22c50*/  VIADD R0, R213, 0xf ;  /* 0x0000000fd5007836 */ /* 0x000fe20000000000 */
[----:B------:R4:W-:Y:S01]  /*22c60*/  @P5 STG.E desc[UR24][R6.64], R145 ;  /* 0x0000009106005986 */ /* 0x0009e2000c101918 */
[----:B-1----:R-:W-:Y:S01]  /*22c70*/  IMAD.WIDE R8, R15, 0x4, R198 ;  /* 0x000000040f087825 */ /* 0x002fe200078e02c6 */
[----:B------:R-:W-:Y:S01]  /*22c80*/  ISETP.LT.AND P5, PT, R207, UR35, !P3 ;  /* 0x00000023cf007c0c */ /* 0x000fe2000dfa1270 */
[----:B------:R-:W1:Y:S01]  /*22c90*/  LDCU UR6, c[0x0][0x398] ;  /* 0x00007300ff0677ac */ /* 0x000e620008000800 */
[----:B------:R-:W-:Y:S01]  /*22ca0*/  ISETP.GE.AND P0, PT, R0, UR15, PT ;  /* 0x0000000f00007c0c */ /* 0x000fe2000bf06270 */
[----:B---3--:R-:W-:Y:S01]  /*22cb0*/  IMAD.WIDE R4, R15, 0x4, R200 ;  /* 0x000000040f047825 */ /* 0x008fe200078e02c8 */
[----:B------:R-:W-:Y:S01]  /*22cc0*/  ISETP.LT.AND P3, PT, R206, UR47, !P3 ;  /* 0x0000002fce007c0c */ /* 0x000fe2000df61270 */
[----:B------:R3:W-:Y:S01]  /*22cd0*/  @P4 STG.E desc[UR24][R8.64], R81 ;  /* 0x0000005108004986 */ /* 0x0007e2000c101918 */
[----:B------:R-:W-:Y:S01]  /*22ce0*/  ISETP.LT.AND P4, PT, R210, UR60, !P0 ;  /* 0x0000003cd2007c0c */ /* 0x000fe2000c781270 */
[----:B------:R-:W-:Y:S01]  /*22cf0*/  VIADD R0, R213, 0x10 ;  /* 0x00000010d5007836 */ /* 0x000fe20000000000 */
[----:B------:R-:W1:Y:S01]  /*22d00*/  LDCU UR65, c[0x0][0x398] ;  /* 0x00007300ff4177ac */ /* 0x000e620008000800 */
[----:B------:R2:W-:Y:S01]  /*22d10*/  @P6 STG.E desc[UR24][R4.64], R17 ;  /* 0x0000001104006986 */ /* 0x0005e2000c101918 */
[----:B----4-:R-:W-:Y:S01]  /*22d20*/  IMAD.WIDE R6, R13, 0x4, R2 ;  /* 0x000000040d067825 */ /* 0x010fe200078e0202 */
[----:B------:R-:W-:Y:S01]  /*22d30*/  ISETP.LT.AND P6, PT, R209, UR16, !P0 ;  /* 0x00000010d1007c0c */ /* 0x000fe2000c7c1270 */
[----:B------:R-:W4:Y:S02]  /*22d40*/  LDCU UR35, c[0x0][0x398] ;  /* 0x00007300ff2377ac */ /* 0x000f240008000800 */
[----:B------:R-:W-:Y:S01]  /*22d50*/  IMAD.WIDE R10, R13, 0x4, R198 ;  /* 0x000000040d0a7825 */ /* 0x000fe200078e02c6 */
[----:B------:R1:W-:Y:S01]  /*22d60*/  @P2 STG.E desc[UR24][R6.64], R134 ;  /* 0x0000008606002986 */ /* 0x0003e2000c101918 */
[----:B------:R-:W-:Y:S01]  /*22d70*/  ISETP.LT.AND P2, PT, R207, UR63, !P0 ;  /* 0x0000003fcf007c0c */ /* 0x000fe2000c741270 */
[----:B------:R-:W4:Y:S01]  /*22d80*/  LDCU UR47, c[0x0][0x398] ;  /* 0x00007300ff2f77ac */ /* 0x000f220008000800 */
[C---:B---3--:R-:W-:Y:S01]  /*22d90*/  IMAD.WIDE R8, R13.reuse, 0x4, R196 ;  /* 0x000000040d087825 */ /* 0x048fe200078e02c4 */
[----:B------:R-:W-:Y:S01]  /*22da0*/  ISETP.LT.AND P0, PT, R206, UR28, !P0 ;  /* 0x0000001cce007c0c */ /* 0x000fe2000c701270 */
[----:B------:R-:W3:Y:S02]  /*22db0*/  LDCU UR60, c[0x0][0x39c] ;  /* 0x00007380ff3c77ac */ /* 0x000ee40008000800 */
[C---:B------:R-:W-:Y:S01]  /*22dc0*/  VIADD R15, R13.reuse, UR32 ;  /* 0x000000200d0f7c36 */ /* 0x040fe20008000000 */
[----:B------:R4:W-:Y:S01]  /*22dd0*/  @P1 STG.E desc[UR24][R8.64], R146 ;  /* 0x0000009208001986 */ /* 0x0009e2000c101918 */
[----:B--2---:R-:W-:Y:S01]  /*22de0*/  IMAD.WIDE R4, R13, 0x4, R200 ;  /* 0x000000040d047825 */ /* 0x004fe200078e02c8 */
[----:B------:R-:W-:Y:S01]  /*22df0*/  ISETP.GE.AND P1, PT, R0, UR15, PT ;  /* 0x0000000f00007c0c */ /* 0x000fe2000bf26270 */
[----:B------:R-:W2:Y:S01]  /*22e00*/  LDCU UR16, c[0x0][0x398] ;  /* 0x00007300ff1077ac */ /* 0x000ea20008000800 */
[----:B------:R3:W-:Y:S01]  /*22e10*/  @P5 STG.E desc[UR24][R10.64], R82 ;  /* 0x000000520a005986 */ /* 0x0007e2000c101918 */
[----:B-1----:R-:W-:Y:S01]  /*22e20*/  IMAD.WIDE R6, R15, 0x4, R2 ;  /* 0x000000040f067825 */ /* 0x002fe200078e0202 */
[----:B------:R-:W-:Y:S01]  /*22e30*/  ISETP.LT.AND P5, PT, R210, UR77, !P1 ;  /* 0x0000004dd2007c0c */ /* 0x000fe2000cfa1270 */
[----:B------:R-:W1:Y:S01]  /*22e40*/  LDCU UR63, c[0x0][0x398] ;  /* 0x00007300ff3f77ac */ /* 0x000e620008000800 */
[----:B------:R2:W-:Y:S01]  /*22e50*/  @P3 STG.E desc[UR24][R4.64], R18 ;  /* 0x0000001204003986 */ /* 0x0005e2000c101918 */
[----:B------:R-:W-:Y:S01]  /*22e60*/  ISETP.LT.AND P3, PT, R209, UR58, !P1 ;  /* 0x0000003ad1007c0c */ /* 0x000fe2000cf61270 */
[----:B------:R-:W-:Y:S01]  /*22e70*/  VIADD R13, R15, UR32 ;  /* 0x000000200f0d7c36 */ /* 0x000fe20008000000 */
[----:B------:R-:W-:Y:S01]  /*22e80*/  IADD3 R0, PT, PT, R213, 0x11, RZ ;  /* 0x00000011d5007810 */ /* 0x000fe20007ffe0ff */
[----:B----4-:R-:W-:Y:S01]  /*22e90*/  IMAD.WIDE R8, R15, 0x4, R196 ;  /* 0x000000040f087825 */ /* 0x010fe200078e02c4 */
[----:B------:R4:W-:Y:S01]  /*22ea0*/  @P4 STG.E desc[UR24][R6.64], R68 ;  /* 0x0000004406004986 */ /* 0x0009e2000c101918 */
[----:B------:R-:W-:Y:S01]  /*22eb0*/  ISETP.LT.AND P4, PT, R207, UR45, !P1 ;  /* 0x0000002dcf007c0c */ /* 0x000fe2000cf81270 */
[----:B------:R-:W1:Y:S01]  /*22ec0*/  LDCU UR77, c[0x0][0x39c] ;  /* 0x00007380ff4d77ac */ /* 0x000e620008000800 */
[C---:B---3--:R-:W-:Y:S01]  /*22ed0*/  IMAD.WIDE R10, R15.reuse, 0x4, R198 ;  /* 0x000000040f0a7825 */ /* 0x048fe200078e02c6 */
[----:B------:R3:W-:Y:S01]  /*22ee0*/  @P6 STG.E desc[UR24][R8.64], R147 ;  /* 0x0000009308006986 */ /* 0x0007e2000c101918 */
[----:B------:R-:W-:Y:S01]  /*22ef0*/  ISETP.LT.AND P1, PT, R206, UR61, !P1 ;  /* 0x0000003dce007c0c */ /* 0x000fe2000cf21270 */
[----:B------:R-:W1:Y:S01]  /*22f00*/  LDCU UR28, c[0x0][0x398] ;  /* 0x00007300ff1c77ac */ /* 0x000e620008000800 */
[----:B--2---:R-:W-:Y:S01]  /*22f10*/  IMAD.WIDE R4, R15, 0x4, R200 ;  /* 0x000000040f047825 */ /* 0x004fe200078e02c8 */
[----:B------:R-:W-:Y:S01]  /*22f20*/  ISETP.GE.AND P6, PT, R0, UR14, PT ;  /* 0x0000000e00007c0c */ /* 0x000fe2000bfc6270 */
[----:B------:R2:W-:Y:S01]  /*22f30*/  @P2 STG.E desc[UR24][R10.64], R83 ;  /* 0x000000530a002986 */ /* 0x0005e2000c101918 */
[----:B------:R-:W-:Y:S01]  /*22f40*/  IADD3 R15, PT, PT, R13, UR32, RZ ;  /* 0x000000200d0f7c10 */ /* 0x000fe2000fffe0ff */
[----:B------:R-:W-:Y:S01]  /*22f50*/  VIADD R0, R213, 0x12 ;  /* 0x00000012d5007836 */ /* 0x000fe20000000000 */
[----:B------:R-:W-:Y:S01]  /*22f60*/  ISETP.LT.AND P2, PT, R210, UR20, !P6 ;  /* 0x00000014d2007c0c */ /* 0x000fe2000f741270 */
[----:B----4-:R-:W-:Y:S01]  /*22f70*/  IMAD.WIDE R6, R13, 0x4, R2 ;  /* 0x000000040d067825 */ /* 0x010fe200078e0202 */
[----:B------:R4:W-:Y:S01]  /*22f80*/  @P0 STG.E desc[UR24][R4.64], R19 ;  /* 0x0000001304000986 */ /* 0x0009e2000c101918 */
[----:B------:R-:W-:Y:S01]  /*22f90*/  ISETP.LT.AND P0, PT, R209, UR56, !P6 ;  /* 0x00000038d1007c0c */ /* 0x000fe2000f701270 */
[----:B------:R-:W1:Y:S01]  /*22fa0*/  LDCU UR15, c[0x0][0x398] ;  /* 0x00007300ff0f77ac */ /* 0x000e620008000800 */
[----:B---3--:R-:W-:Y:S01]  /*22fb0*/  IMAD.WIDE R8, R13, 0x4, R196 ;  /* 0x000000040d087825 */ /* 0x008fe200078e02c4 */
[----:B------:R3:W-:Y:S01]  /*22fc0*/  @P5 STG.E desc[UR24][R6.64], R132 ;  /* 0x0000008406005986 */ /* 0x0007e2000c101918 */
[----:B------:R-:W-:Y:S01]  /*22fd0*/  ISETP.LT.AND P5, PT, R207, UR41, !P6 ;  /* 0x00000029cf007c0c */ /* 0x000fe2000f7a1270 */
[----:B------:R-:W1:Y:S01]  /*22fe0*/  LDCU UR58, c[0x0][0x398] ;  /* 0x00007300ff3a77ac */ /* 0x000e620008000800 */
[C---:B--2---:R-:W-:Y:S01]  /*22ff0*/  IMAD.WIDE R10, R13.reuse, 0x4, R198 ;  /* 0x000000040d0a7825 */ /* 0x044fe200078e02c6 */
[----:B------:R2:W-:Y:S01]  /*23000*/  @P3 STG.E desc[UR24][R8.64], R148 ;  /* 0x0000009408003986 */ /* 0x0005e2000c101918 */
[----:B------:R-:W-:Y:S01]  /*23010*/  ISETP.GE.AND P3, PT, R0, UR76, PT ;  /* 0x0000004c00007c0c */ /* 0x000fe2000bf66270 */
[----:B------:R-:W1:Y:S01]  /*23020*/  LDCU UR45, c[0x0][0x398] ;  /* 0x00007300ff2d77ac */ /* 0x000e620008000800 */
        /* <DEDUP_REMOVED lines=9> */
[----:B--2---:R-:W-:Y:S01]  /*230c0*/  IMAD.WIDE R8, R15, 0x4, R196 ;  /* 0x000000040f087825 */ /* 0x004fe200078e02c4 */
[----:B------:R2:W-:Y:S01]  /*230d0*/  @P2 STG.E desc[UR24][R6.64], R133 ;  /* 0x0000008506002986 */ /* 0x0005e2000c101918 */
[----:B------:R-:W-:Y:S01]  /*230e0*/  ISETP.LT.AND P2, PT, R207, UR57, !P3 ;  /* 0x00000039cf007c0c */ /* 0x000fe2000df41270 */
[----:B------:R-:W1:Y:S01]  /*230f0*/  LDCU UR20, c[0x0][0x39c] ;  /* 0x00007380ff1477ac */ /* 0x000e620008000800 */
[----:B------:R-:W-:Y:S01]  /*23100*/  VIADD R0, R213, 0x13 ;  /* 0x00000013d5007836 */ /* 0x000fe20000000000 */
[----:B------:R1:W-:Y:S01]  /*23110*/  @P0 STG.E desc[UR24][R8.64], R149 ;  /* 0x0000009508000986 */ /* 0x0003e2000c101918 */
[C---:B----4-:R-:W-:Y:S01]  /*23120*/  IMAD.WIDE R10, R15.reuse, 0x4, R198 ;  /* 0x000000040f0a7825 */ /* 0x050fe200078e02c6 */
[----:B------:R-:W-:Y:S01]  /*23130*/  ISETP.LT.AND P3, PT, R206, UR39, !P3 ;  /* 0x00000027ce007c0c */ /* 0x000fe2000df61270 */
[----:B------:R-:W4:Y:S01]  /*23140*/  LDCU UR56, c[0x0][0x398] ;  /* 0x00007300ff3877ac */ /* 0x000f220008000800 */
[----:B------:R-:W-:Y:S01]  /*23150*/  ISETP.GE.AND P0, PT, R0, UR4, PT ;  /* 0x0000000400007c0c */ /* 0x000fe2000bf06270 */
[C---:B------:R-:W-:Y:S01]  /*23160*/  VIADD R13, R15.reuse, UR32 ;  /* 0x000000200f0d7c36 */ /* 0x040fe20008000000 */
[----:B------:R1:W-:Y:S01]  /*23170*/  @P5 STG.E desc[UR24][R10.64], R85 ;  /* 0x000000550a005986 */ /* 0x0003e2000c101918 */
[----:B---3--:R-:W-:Y:S01]  /*23180*/  IMAD.WIDE R4, R15, 0x4, R200 ;  /* 0x000000040f047825 */ /* 0x008fe200078e02c8 */
[----:B------:R-:W-:Y:S01]  /*23190*/  ISETP.LT.AND P5, PT, R210, UR52, !P0 ;  /* 0x00000034d2007c0c */ /* 0x000fe2000c7a1270 */
[----:B------:R-:W3:Y:S01]  /*231a0*/  LDCU UR41, c[0x0][0x398] ;  /* 0x00007300ff2977ac */ /* 0x000ee20008000800 */
[----:B------:R-:W-:Y:S01]  /*231b0*/  IADD3 R0, PT, PT, R213, 0x14, RZ ;  /* 0x00000014d5007810 */ /* 0x000fe20007ffe0ff */
[----:B--2---:R-:W-:Y:S01]  /*231c0*/  IMAD.WIDE R6, R13, 0x4, R2 ;  /* 0x000000040d067825 */ /* 0x004fe200078e0202 */
[----:B------:R2:W-:Y:S01]  /*231d0*/  @P6 STG.E desc[UR24][R4.64], R21 ;  /* 0x0000001504006986 */ /* 0x0005e2000c101918 */
[----:B------:R-:W-:Y:S01]  /*231e0*/  ISETP.LT.AND P6, PT, R209, UR54, !P0 ;  /* 0x00000036d1007c0c */ /* 0x000fe2000c7c1270 */
[----:B------:R-:W3:Y:S01]  /*231f0*/  LDCU UR59, c[0x0][0x398] ;  /* 0x00007300ff3b77ac */ /* 0x000ee20008000800 */
[----:B-1----:R-:W-:Y:S01]  /*23200*/  IMAD.WIDE R8, R13, 0x4, R196 ;  /* 0x000000040d087825 */ /* 0x002fe200078e02c4 */
[----:B------:R1:W-:Y:S01]  /*23210*/  @P4 STG.E desc[UR24][R6.64], R202 ;  /* 0x000000ca06004986 */ /* 0x0003e2000c101918 */
[----:B------:R-:W-:Y:S01]  /*23220*/  ISETP.LT.AND P4, PT, R207, UR55, !P0 ;  /* 0x00000037cf007c0c */ /* 0x000fe2000c781270 */
[----:B------:R-:W3:Y:S01]  /*23230*/  LDCU UR52, c[0x0][0x39c] ;  /* 0x00007380ff3477ac */ /* 0x000ee20008000800 */
[C---:B------:R-:W-:Y:S01]  /*23240*/  IMAD.WIDE R10, R13.reuse, 0x4, R198 ;  /* 0x000000040d0a7825 */ /* 0x040fe200078e02c6 */
[----:B------:R4:W-:Y:S01]  /*23250*/  @P1 STG.E desc[UR24][R8.64], R150 ;  /* 0x0000009608001986 */ /* 0x0009e2000c101918 */
[----:B------:R-:W-:Y:S01]  /*23260*/  ISETP.GE.AND P1, PT, R0, UR74, PT ;  /* 0x0000004a00007c0c */ /* 0x000fe2000bf26270 */
[----:B------:R-:W3:Y:S01]  /*23270*/  LDCU UR10, c[0x0][0x39c] ;  /* 0x00007380ff0a77ac */ /* 0x000ee20008000800 */
[C---:B------:R-:W-:Y:S01]  /*23280*/  VIADD R15, R13.reuse, UR32 ;  /* 0x000000200d0f7c36 */ /* 0x040fe20008000000 */
[----:B------:R-:W-:Y:S01]  /*23290*/  ISETP.LT.AND P0, PT, R206, UR26, !P0 ;  /* 0x0000001ace007c0c */ /* 0x000fe2000c701270 */
        /* <DEDUP_REMOVED lines=8> */
[C---:B----4-:R-:W-:Y:S01]  /*23320*/  IMAD.WIDE R8, R15.reuse, 0x4, R196 ;  /* 0x000000040f087825 */ /* 0x050fe200078e02c4 */
[----:B------:R-:W-:Y:S01]  /*23330*/  IADD3 R13, PT, PT, R15, UR32, RZ ;  /* 0x000000200f0d7c10 */ /* 0x000fe2000fffe0ff */
[----:B------:R4:W-:Y:S01]  /*23340*/  @P5 STG.E desc[UR24][R6.64], R203 ;  /* 0x000000cb06005986 */ /* 0x0009e2000c101918 */
[----:B------:R-:W-:Y:S01]  /*23350*/  ISETP.LT.AND P5, PT, R207, UR50, !P1 ;  /* 0x00000032cf007c0c */ /* 0x000fe2000cfa1270 */
[----:B------:R-:W-:Y:S01]  /*23360*/  VIADD R0, R213, 0x15 ;  /* 0x00000015d5007836 */ /* 0x000fe20000000000 */
[----:B------:R-:W-:Y:S01]  /*23370*/  ISETP.LT.AND P1, PT, R206, UR42, !P1 ;  /* 0x0000002ace007c0c */ /* 0x000fe2000cf21270 */
[C---:B--2---:R-:W-:Y:S01]  /*23380*/  IMAD.WIDE R10, R15.reuse, 0x4, R198 ;  /* 0x000000040f0a7825 */ /* 0x044fe200078e02c6 */
[----:B------:R2:W-:Y:S01]  /*23390*/  @P6 STG.E desc[UR24][R8.64], R151 ;  /* 0x0000009708006986 */ /* 0x0005e2000c101918 */
[----:B------:R-:W3:Y:S01]  /*233a0*/  LDCU UR57, c[0x0][0x398] ;  /* 0x00007300ff3977ac */ /* 0x000ee20008000800 */
[----:B------:R-:W-:Y:S01]  /*233b0*/  ISETP.GE.AND P6, PT, R0, UR72, PT ;  /* 0x0000004800007c0c */ /* 0x000fe2000bfc6270 */
[----:B-1----:R-:W-:Y:S01]  /*233c0*/  IMAD.WIDE R4, R15, 0x4, R200 ;  /* 0x000000040f047825 */ /* 0x002fe200078e02c8 */
[----:B------:R1:W-:Y:S01]  /*233d0*/  @P4 STG.E desc[UR24][R10.64], R87 ;  /* 0x000000570a004986 */ /* 0x0003e2000c101918 */
[----:B------:R-:W3:Y:S01]  /*233e0*/  LDCU UR39, c[0x0][0x398] ;  /* 0x00007300ff2777ac */ /* 0x000ee20008000800 */
[----:B------:R-:W-:Y:S01]  /*233f0*/  ISETP.LT.AND P4, PT, R210, UR33, !P6 ;  /* 0x00000021d2007c0c */ /* 0x000fe2000f781270 */
[----:B----4-:R-:W-:Y:S01]  /*23400*/  IMAD.WIDE R6, R13, 0x4, R2 ;  /* 0x000000040d067825 */ /* 0x010fe200078e0202 */
[----:B------:R4:W-:Y:S01]  /*23410*/  @P0 STG.E desc[UR24][R4.64], R23 ;  /* 0x0000001704000986 */ /* 0x0009e2000c101918 */
[----:B------:R-:W-:Y:S01]  /*23420*/  ISETP.LT.AND P0, PT, R209, UR75, !P6 ;  /* 0x0000004bd1007c0c */ /* 0x000fe2000f701270 */
[----:B------:R-:W3:Y:S01]  /*23430*/  LDCU UR4, c[0x0][0x398] ;  /* 0x00007300ff0477ac */ /* 0x000ee20008000800 */
[----:B------:R-:W-:Y:S01]  /*23440*/  VIADD R0, R213, 0x16 ;  /* 0x00000016d5007836 */ /* 0x000fe20000000000 */
[----:B------:R3:W-:Y:S01]  /*23450*/  @P2 STG.E desc[UR24][R6.64], R204 ;  /* 0x000000cc06002986 */ /* 0x0007e2000c101918 */
[----:B--2---:R-:W-:Y:S01]  /*23460*/  IMAD.WIDE R8, R13, 0x4, R196 ;  /* 0x000000040d087825 */ /* 0x004fe200078e02c4 */
[----:B------:R-:W-:Y:S01]  /*23470*/  ISETP.LT.AND P2, PT, R207, UR22, !P6 ;  /* 0x00000016cf007c0c */ /* 0x000fe2000f741270 */
[----:B------:R-:W2:Y:S01]  /*23480*/  LDCU UR54, c[0x0][0x398] ;  /* 0x00007300ff3677ac */ /* 0x000ea20008000800 */
[----:B------:R-:W-:Y:S01]  /*23490*/  ISETP.LT.AND P6, PT, R206, UR53, !P6 ;  /* 0x00000035ce007c0c */ /* 0x000fe2000f7c1270 */
[C---:B-1----:R-:W-:Y:S01]  /*234a0*/  IMAD.WIDE R10, R13.reuse, 0x4, R198 ;  /* 0x000000040d0a7825 */ /* 0x042fe200078e02c6 */
[----:B------:R1:W-:Y:S01]  /*234b0*/  @P3 STG.E desc[UR24][R8.64], R152 ;  /* 0x0000009808003986 */ /* 0x0003e2000c101918 */
[----:B------:R-:W-:Y:S01]  /*234c0*/  ISETP.GE.AND P3, PT, R0, UR70, PT ;  /* 0x0000004600007c0c */ /* 0x000fe2000bf66270 */
[----:B------:R-:W2:Y:S01]  /*234d0*/  LDCU UR55, c[0x0][0x398] ;  /* 0x00007300ff3777ac */ /* 0x000ea20008000800 */
[C---:B------:R-:W-:Y:S01]  /*234e0*/  VIADD R15, R13.reuse, UR32 ;  /* 0x000000200d0f7c36 */ /* 0x040fe20008000000 */
[----:B------:R1:W-:Y:S01]  /*234f0*/  @P5 STG.E desc[UR24][R10.64], R88 ;  /* 0x000000580a005986 */ /* 0x0003e2000c101918 */
[----:B----4-:R-:W-:Y:S01]  /*23500*/  IMAD.WIDE R4, R13, 0x4, R200 ;  /* 0x000000040d047825 */ /* 0x010fe200078e02c8 */
[----:B------:R-:W-:Y:S01]  /*23510*/  ISETP.LT.AND P5, PT, R210, UR37, !P3 ;  /* 0x00000025d2007c0c */ /* 0x000fe2000dfa1270 */
[----:B------:R-:W4:Y:S01]  /*23520*/  LDCU UR26, c[0x0][0x398] ;  /* 0x00007300ff1a77ac */ /* 0x000f220008000800 */
[----:B------:R-:W-:Y:S01]  /*23530*/  IADD3 R0, PT, PT, R213, 0x17, RZ ;  /* 0x00000017d5007810 */ /* 0x000fe20007ffe0ff */
[----:B---3--:R-:W-:Y:S01]  /*23540*/  IMAD.WIDE R6, R15, 0x4, R2 ;  /* 0x000000040f067825 */ /* 0x008fe200078e0202 */
[----:B------:R3:W-:Y:S01]  /*23550*/  @P1 STG.E desc[UR24][R4.64], R24 ;  /* 0x0000001804001986 */ /* 0x0007e2000c101918 */
[----:B------:R-:W-:Y:S01]  /*23560*/  ISETP.LT.AND P1, PT, R209, UR73, !P3 ;  /* 0x00000049d1007c0c */ /* 0x000fe2000df21270 */
[----:B------:R-:W2:Y:S01]  /*23570*/  LDCU UR18, c[0x0][0x39c] ;  /* 0x00007380ff1277ac */ /* 0x000ea20008000800 */
[----:B-1----:R-:W-:Y:S01]  /*23580*/  IMAD.WIDE R8, R15, 0x4, R196 ;  /* 0x000000040f087825 */ /* 0x002fe200078e02c4 */
[----:B------:R1:W-:Y:S01]  /*23590*/  @P4 STG.E desc[UR24][R6.64], R252 ;  /* 0x000000fc06004986 */ /* 0x0003e2000c101918 */
[----:B------:R-:W-:Y:S01]  /*235a0*/  ISETP.LT.AND P4, PT, R207, UR40, !P3 ;  /* 0x00000028cf007c0c */ /* 0x000fe2000df81270 */
[----:B------:R-:W2:Y:S01]  /*235b0*/  LDCU UR74, c[0x0][0x398] ;  /* 0x00007300ff4a77ac */ /* 0x000ea20008000800 */
[C---:B------:R-:W-:Y:S01]  /*235c0*/  IMAD.WIDE R10, R15.reuse, 0x4, R198 ;  /* 0x000000040f0a7825 */ /* 0x040fe200078e02c6 */
[----:B------:R4:W-:Y:S01]  /*235d0*/  @P0 STG.E desc[UR24][R8.64], R153 ;  /* 0x0000009908000986 */ /* 0x0009e2000c101918 */
[----:B------:R-:W-:Y:S01]  /*235e0*/  ISETP.LT.AND P3, PT, R206, UR48, !P3 ;  /* 0x00000030ce007c0c */ /* 0x000fe2000df61270 */
[----:B------:R-:W2:Y:S01]  /*235f0*/  LDCU UR34, c[0x0][0x398] ;  /* 0x00007300ff2277ac */ /* 0x000ea20008000800 */
[C---:B------:R-:W-:Y:S01]  /*23600*/  VIADD R13, R15.reuse, UR32 ;  /* 0x000000200f0d7c36 */ /* 0x040fe20008000000 */
[----:B------:R-:W-:Y:S01]  /*23610*/  ISETP.GE.AND P0, PT, R0, UR68, PT ;  /* 0x0000004400007c0c */ /* 0x000fe2000bf06270 */
[----:B---3--:R-:W-:Y:S01]  /*23620*/  IMAD.WIDE R4, R15, 0x4, R200 ;  /* 0x000000040f047825 */ /* 0x008fe200078e02c8 */
[----:B------:R3:W-:Y:S01]  /*23630*/  @P2 STG.E desc[UR24][R10.64], R89 ;  /* 0x000000590a002986 */ /* 0x0007e2000c101918 */
[----:B------:R-:W2:Y:S01]  /*23640*/  LDCU UR50, c[0x0][0x398] ;  /* 0x00007300ff3277ac */ /* 0x000ea20008000800 */
[----:B------:R-:W-:Y:S01]  /*23650*/  ISETP.LT.AND P2, PT, R210, UR51, !P0 ;  /* 0x00000033d2007c0c */ /* 0x000fe2000c741270 */
[----:B-1----:R-:W-:Y:S01]  /*23660*/  IMAD.WIDE R6, R13, 0x4, R2 ;  /* 0x000000040d067825 */ /* 0x002fe200078e0202 */
[----:B------:R1:W-:Y:S01]  /*23670*/  @P6 STG.E desc[UR24][R4.64], R25 ;  /* 0x0000001904006986 */ /* 0x0003e2000c101918 */
[----:B------:R-:W-:Y:S01]  /*23680*/  ISETP.LT.AND P6, PT, R209, UR71, !P0 ;  /* 0x00000047d1007c0c */ /* 0x000fe2000c7c1270 */
[----:B------:R-:W2:Y:S01]  /*23690*/  LDCU UR42, c[0x0][0x398] ;  /* 0x00007300ff2a77ac */ /* 0x000ea20008000800 */
[C---:B----4-:R-:W-:Y:S01]  /*236a0*/  IMAD.WIDE R8, R13.reuse, 0x4, R196 ;  /* 0x000000040d087825 */ /* 0x050fe200078e02c4 */
[----:B------:R4:W-:Y:S01]  /*236b0*/  @P5 STG.E desc[UR24][R6.64], R251 ;  /* 0x000000fb06005986 */ /* 0x0009e2000c101918 */
[----:B------:R-:W-:Y:S01]  /*236c0*/  IADD3 R15, PT, PT, R13, UR32, RZ ;  /* 0x000000200d0f7c10 */ /* 0x000fe2000fffe0ff */
[----:B------:R-:W2:Y:S01]  /*236d0*/  LDCU UR72, c[0x0][0x398] ;  /* 0x00007300ff4877ac */ /* 0x000ea20008000800 */
[----:B------:R-:W-:Y:S01]  /*236e0*/  VIADD R0, R213, 0x18 ;  /* 0x00000018d5007836 */ /* 0x000fe20000000000 */
[----:B------:R2:W-:Y:S01]  /*236f0*/  @P1 STG.E desc[UR24][R8.64], R154 ;  /* 0x0000009a08001986 */ /* 0x0005e2000c101918 */
[----:B---3--:R-:W-:Y:S01]  /*23700*/  IMAD.WIDE R10, R13, 0x4, R198 ;  /* 0x000000040d0a7825 */ /* 0x008fe200078e02c6 */
[----:B------:R-:W-:Y:S01]  /*23710*/  ISETP.LT.AND P5, PT, R207, UR30, !P0 ;  /* 0x0000001ecf007c0c */ /* 0x000fe2000c7a1270 */
[----:B------:R-:W3:Y:S01]  /*23720*/  LDCU UR33, c[0x0][0x39c] ;  /* 0x00007380ff2177ac */ /* 0x000ee20008000800 */
[----:B------:R-:W-:Y:S01]  /*23730*/  ISETP.GE.AND P1, PT, R0, UR66, PT ;  /* 0x0000004200007c0c */ /* 0x000fe2000bf26270 */
[----:B-1----:R-:W-:Y:S01]  /*23740*/  IMAD.WIDE R4, R13, 0x4, R200 ;  /* 0x000000040d047825 */ /* 0x002fe200078e02c8 */
[----:B------:R-:W-:Y:S01]  /*23750*/  ISETP.LT.AND P0, PT, R206, UR8, !P0 ;  /* 0x00000008ce007c0c */ /* 0x000fe2000c701270 */
[----:B------:R1:W-:Y:S01]  /*23760*/  @P4 STG.E desc[UR24][R10.64], R90 ;  /* 0x0000005a0a004986 */ /* 0x0003e2000c101918 */
[----:B------:R-:W-:Y:S01]  /*23770*/  ISETP.LT.AND P4, PT, R210, UR46, !P1 ;  /* 0x0000002ed2007c0c */ /* 0x000fe2000cf81270 */
[----:B----4-:R-:W-:Y:S01]  /*23780*/  IMAD.WIDE R6, R15, 0x4, R2 ;  /* 0x000000040f067825 */ /* 0x010fe200078e0202 */
[----:B------:R-:W4:Y:S01]  /*23790*/  LDCU UR75, c[0x0][0x398] ;  /* 0x00007300ff4b77ac */ /* 0x000f220008000800 */
[----:B------:R3:W-:Y:S01]  /*237a0*/  @P3 STG.E desc[UR24][R4.64], R26 ;  /* 0x0000001a04003986 */ /* 0x0007e2000c101918 */
[----:B------:R-:W-:Y:S01]  /*237b0*/  ISETP.LT.AND P3, PT, R209, UR69, !P1 ;  /* 0x00000045d1007c0c */ /* 0x000fe2000cf61270 */
[----:B--2---:R-:W-:Y:S01]  /*237c0*/  IMAD.WIDE R8, R15, 0x4, R196 ;  /* 0x000000040f087825 */ /* 0x004fe200078e02c4 */
[----:B------:R-:W2:Y:S01]  /*237d0*/  LDCU UR22, c[0x0][0x398] ;  /* 0x00007300ff1677ac */ /* 0x000ea20008000800 */
[----:B------:R4:W-:Y:S01]  /*237e0*/  @P2 STG.E desc[UR24][R6.64], R250 ;  /* 0x000000fa06002986 */ /* 0x0009e2000c101918 */
[----:B------:R-:W-:Y:S01]  /*237f0*/  ISETP.LT.AND P2, PT, R207, UR49, !P1 ;  /* 0x00000031cf007c0c */ /* 0x000fe2000cf41270 */
[----:B------:R-:W-:Y:S01]  /*23800*/  VIADD R0, R213, 0x19 ;  /* 0x00000019d5007836 */ /* 0x000fe20000000000 */
[----:B------:R-:W-:Y:S01]  /*23810*/  ISETP.LT.AND P1, PT, R206, UR36, !P1 ;  /* 0x00000024ce007c0c */ /* 0x000fe2000cf21270 */
[C---:B-1----:R-:W-:Y:S01]  /*23820*/  IMAD.WIDE R10, R15.reuse, 0x4, R198 ;  /* 0x000000040f0a7825 */ /* 0x042fe200078e02c6 */
[----:B------:R1:W-:Y:S01]  /*23830*/  @P6 STG.E desc[UR24][R8.64], R155 ;  /* 0x0000009b08006986 */ /* 0x0003e2000c101918 */
[----:B------:R-:W2:Y:S01]  /*23840*/  LDCU UR53, c[0x0][0x398] ;  /* 0x00007300ff3577ac */ /* 0x000ea20008000800 */
[----:B------:R-:W-:Y:S01]  /*23850*/  ISETP.GE.AND P6, PT, R0, UR64, PT ;  /* 0x0000004000007c0c */ /* 0x000fe2000bfc6270 */
[C---:B------:R-:W-:Y:S01]  /*23860*/  VIADD R13, R15.reuse, UR32 ;  /* 0x000000200f0d7c36 */ /* 0x040fe20008000000 */
[----:B------:R2:W-:Y:S01]  /*23870*/  @P5 STG.E desc[UR24][R10.64], R91 ;  /* 0x0000005b0a005986 */ /* 0x0005e2000c101918 */
[----:B---3--:R-:W-:Y:S01]  /*23880*/  IMAD.WIDE R4, R15, 0x4, R200 ;  /* 0x000000040f047825 */ /* 0x008fe200078e02c8 */
[----:B------:R-:W-:Y:S01]  /*23890*/  ISETP.LT.AND P5, PT, R210, UR38, !P6 ;  /* 0x00000026d2007c0c */ /* 0x000fe2000f7a1270 */
[----:B------:R-:W3:Y:S01]  /*238a0*/  LDCU UR70, c[0x0][0x398] ;  /* 0x00007300ff4677ac */ /* 0x000ee20008000800 */
[----:B------:R-:W-:Y:S01]  /*238b0*/  IADD3 R0, PT, PT, R213, 0x1a, RZ ;  /* 0x0000001ad5007810 */ /* 0x000fe20007ffe0ff */
[----:B----4-:R-:W-:Y:S01]  /*238c0*/  IMAD.WIDE R6, R13, 0x4, R2 ;  /* 0x000000040d067825 */ /* 0x010fe200078e0202 */
[----:B------:R4:W-:Y:S01]  /*238d0*/  @P0 STG.E desc[UR24][R4.64], R27 ;  /* 0x0000001b04000986 */ /* 0x0009e2000c101918 */
[----:B------:R-:W-:Y:S01]  /*238e0*/  ISETP.LT.AND P0, PT, R209, UR67, !P6 ;  /* 0x00000043d1007c0c */ /* 0x000fe2000f701270 */
[----:B------:R-:W3:Y:S01]  /*238f0*/  LDCU UR37, c[0x0][0x39c] ;  /* 0x00007380ff2577ac */ /* 0x000ee20008000800 */
[----:B-1----:R-:W-:Y:S01]  /*23900*/  IMAD.WIDE R8, R13, 0x4, R196 ;  /* 0x000000040d087825 */ /* 0x002fe200078e02c4 */
[----:B------:R1:W-:Y:S01]  /*23910*/  @P4 STG.E desc[UR24][R6.64], R249 ;  /* 0x000000f906004986 */ /* 0x0003e2000c101918 */
[----:B------:R-:W-:Y:S01]  /*23920*/  ISETP.LT.AND P4, PT, R207, UR44, !P6 ;  /* 0x0000002ccf007c0c */ /* 0x000fe2000f781270 */
[----:B------:R-:W3:Y:S01]  /*23930*/  LDCU UR73, c[0x0][0x398] ;  /* 0x00007300ff4977ac */ /* 0x000ee20008000800 */
[C---:B--2---:R-:W-:Y:S01]  /*23940*/  IMAD.WIDE R10, R13.reuse, 0x4, R198 ;  /* 0x000000040d0a7825 */ /* 0x044fe200078e02c6 */
[----:B------:R2:W-:Y:S01]  /*23950*/  @P3 STG.E desc[UR24][R8.64], R156 ;  /* 0x0000009c08003986 */ /* 0x0005e2000c101918 */
[----:B------:R-:W-:Y:S01]  /*23960*/  ISETP.GE.AND P3, PT, R0, UR62, PT ;  /* 0x0000003e00007c0c */ /* 0x000fe2000bf66270 */
[----:B------:R-:W3:Y:S01]  /*23970*/  LDCU UR40, c[0x0][0x398] ;  /* 0x00007300ff2877ac */ /* 0x000ee20008000800 */
[C---:B------:R-:W-:Y:S01]  /*23980*/  VIADD R15, R13.reuse, UR32 ;  /* 0x000000200d0f7c36 */ /* 0x040fe20008000000 */
[----:B------:R-:W-:Y:S01]  /*23990*/  ISETP.LT.AND P6, PT, R206, UR12, !P6 ;  /* 0x0000000cce007c0c */ /* 0x000fe2000f7c1270 */
        /* <DEDUP_REMOVED lines=9> */
[----:B------:R-:W-:Y:S01]  /*23a30*/  IADD3 R13, PT, PT, R15, UR32, RZ ;  /* 0x000000200f0d7c10 */ /* 0x000fe2000fffe0ff */
[----:B------:R2:W-:Y:S01]  /*23a40*/  @P5 STG.E desc[UR24][R6.64], R248 ;  /* 0x000000f806005986 */ /* 0x0005e2000c101918 */
[----:B------:R-:W-:Y:S01]  /*23a50*/  ISETP.LT.AND P5, PT, R207, UR35, !P3 ;  /* 0x00000023cf007c0c */ /* 0x000fe2000dfa1270 */
[----:B------:R-:W-:Y:S01]  /*23a60*/  VIADD R0, R213, 0x1b ;  /* 0x0000001bd5007836 */ /* 0x000fe20000000000 */
[----:B------:R-:W-:Y:S01]  /*23a70*/  ISETP.LT.AND P3, PT, R206, UR47, !P3 ;  /* 0x0000002fce007c0c */ /* 0x000fe2000df61270 */
[C---:B----4-:R-:W-:Y:S01]  /*23a80*/  IMAD.WIDE R10, R15.reuse, 0x4, R198 ;  /* 0x000000040f0a7825 */ /* 0x050fe200078e02c6 */
[----:B------:R4:W-:Y:S01]  /*23a90*/  @P0 STG.E desc[UR24][R8.64], R157 ;  /* 0x0000009d08000986 */ /* 0x0009e2000c101918 */
[----:B------:R-:W3:Y:S01]  /*23aa0*/  LDCU UR51, c[0x0][0x39c] ;  /* 0x00007380ff3377ac */ /* 0x000ee20008000800 */
[----:B------:R-:W-:Y:S01]  /*23ab0*/  ISETP.GE.AND P0, PT, R0, UR60, PT ;  /* 0x0000003c00007c0c */ /* 0x000fe2000bf06270 */
[----:B-1----:R-:W-:Y:S01]  /*23ac0*/  IMAD.WIDE R4, R15, 0x4, R200 ;  /* 0x000000040f047825 */ /* 0x002fe200078e02c8 */
[----:B------:R1:W-:Y:S01]  /*23ad0*/  @P4 STG.E desc[UR24][R10.64], R93 ;  /* 0x0000005d0a004986 */ /* 0x0003e2000c101918 */
[----:B------:R-:W3:Y:S01]  /*23ae0*/  LDCU UR71, c[0x0][0x398] ;  /* 0x00007300ff4777ac */ /* 0x000ee20008000800 */
[----:B------:R-:W-:Y:S01]  /*23af0*/  ISETP.LT.AND P4, PT, R210, UR16, !P0 ;  /* 0x00000010d2007c0c */ /* 0x000fe2000c781270 */
[----:B--2---:R-:W-:Y:S01]  /*23b00*/  IMAD.WIDE R6, R13, 0x4, R2 ;  /* 0x000000040d067825 */ /* 0x004fe200078e0202 */
[----:B------:R2:W-:Y:S01]  /*23b10*/  @P6 STG.E desc[UR24][R4.64], R29 ;  /* 0x0000001d04006986 */ /* 0x0005e2000c101918 */
[----:B------:R-:W-:Y:S01]  /*23b20*/  ISETP.LT.AND P6, PT, R209, UR63, !P0 ;  /* 0x0000003fd1007c0c */ /* 0x000fe2000c7c1270 */
[----:B------:R-:W3:Y:S01]  /*23b30*/  LDCU UR30, c[0x0][0x398] ;  /* 0x00007300ff1e77ac */ /* 0x000ee20008000800 */
[----:B------:R-:W-:Y:S01]  /*23b40*/  VIADD R0, R213, 0x1c ;  /* 0x0000001cd5007836 */ /* 0x000fe20000000000 */
[----:B------:R3:W-:Y:S01]  /*23b50*/  @P2 STG.E desc[UR24][R6.64], R247 ;  /* 0x000000f706002986 */ /* 0x0007e2000c101918 */
[----:B----4-:R-:W-:Y:S01]  /*23b60*/  IMAD.WIDE R8, R13, 0x4, R196 ;  /* 0x000000040d087825 */ /* 0x010fe200078e02c4 */
[----:B------:R-:W-:Y:S01]  /*23b70*/  ISETP.LT.AND P2, PT, R207, UR28, !P0 ;  /* 0x0000001ccf007c0c */ /* 0x000fe2000c741270 */
[----:B------:R-:W4:Y:S01]  /*23b80*/  LDCU UR8, c[0x0][0x398] ;  /* 0x00007300ff0877ac */ /* 0x000f220008000800 */
[----:B------:R-:W-:Y:S01]  /*23b90*/  ISETP.LT.AND P0, PT, R206, UR15, !P0 ;  /* 0x0000000fce007c0c */ /* 0x000fe2000c701270 */
[C---:B-1----:R-:W-:Y:S01]  /*23ba0*/  IMAD.WIDE R10, R13.reuse, 0x4, R198 ;  /* 0x000000040d0a7825 */ /* 0x042fe200078e02c6 */
[----:B------:R1:W-:Y:S01]  /*23bb0*/  @P1 STG.E desc[UR24][R8.64], R158 ;  /* 0x0000009e08001986 */ /* 0x0003e2000c101918 */
[----:B------:R-:W-:Y:S01]  /*23bc0*/  ISETP.GE.AND P1, PT, R0, UR77, PT ;  /* 0x0000004d00007c0c */ /* 0x000fe2000bf26270 */
[----:B------:R-:W1:Y:S01]  /*23bd0*/  LDCU UR66, c[0x0][0x398] ;  /* 0x00007300ff4277ac */ /* 0x000e620008000800 */
[C---:B--2---:R-:W-:Y:S01]  /*23be0*/  IMAD.WIDE R4, R13.reuse, 0x4, R200 ;  /* 0x000000040d047825 */ /* 0x044fe200078e02c8 */
[----:B------:R-:W-:Y:S01]  /*23bf0*/  @P5 STG.E desc[UR24][R10.64], R94 ;  /* 0x0000005e0a005986 */ /* 0x000fe2000c101918 */
[----:B------:R-:W-:Y:S01]  /*23c00*/  ISETP.LT.AND P5, PT, R210, UR58, !P1 ;  /* 0x0000003ad2007c0c */ /* 0x000fe2000cfa1270 */
[----:B------:R-:W2:Y:S01]  /*23c10*/  LDCU UR46, c[0x0][0x39c] ;  /* 0x00007380ff2e77ac */ /* 0x000ea20008000800 */
[----:B------:R-:W-:Y:S01]  /*23c20*/  VIADD R15, R13, UR32 ;  /* 0x000000200d0f7c36 */ /* 0x000fe20008000000 */
[----:B------:R1:W-:Y:S01]  /*23c30*/  @P3 STG.E desc[UR24][R4.64], R30 ;  /* 0x0000001e04003986 */ /* 0x0003e2000c101918 */
[----:B------:R-:W-:Y:S01]  /*23c40*/  ISETP.LT.AND P3, PT, R209, UR45, !P1 ;  /* 0x0000002dd1007c0c */ /* 0x000fe2000cf61270 */
[----:B------:R-:W2:Y:S01]  /*23c50*/  LDCU UR69, c[0x0][0x398] ;  /* 0x00007300ff4577ac */ /* 0x000ea20008000800 */
[----:B---3--:R-:W-:Y:S01]  /*23c60*/  IMAD.WIDE R6, R15, 0x4, R2 ;  /* 0x000000040f067825 */ /* 0x008fe200078e0202 */
[----:B------:R-:W-:Y:S01]  /*23c70*/  IADD3 R0, PT, PT, R213, 0x1d, RZ ;  /* 0x0000001dd5007810 */ /* 0x000fe20007ffe0ff */
[----:B------:R-:W3:Y:S02]  /*23c80*/  LDCU UR49, c[0x0][0x398] ;  /* 0x00007300ff3177ac */ /* 0x000ee40008000800 */
[----:B------:R-:W-:Y:S01]  /*23c90*/  IMAD.WIDE R12, R15, 0x4, R196 ;  /* 0x000000040f0c7825 */ /* 0x000fe200078e02c4 */
[----:B------:R2:W-:Y:S01]  /*23ca0*/  @P4 STG.E desc[UR24][R6.64], R246 ;  /* 0x000000f606004986 */ /* 0x0005e2000c101918 */
[----:B------:R-:W-:Y:S01]  /*23cb0*/  ISETP.LT.AND P4, PT, R207, UR61, !P1 ;  /* 0x0000003dcf007c0c */ /* 0x000fe2000cf81270 */
[----:B------:R-:W3:Y:S01]  /*23cc0*/  LDCU UR36, c[0x0][0x398] ;  /* 0x00007300ff2477ac */ /* 0x000ee20008000800 */
[C---:B------:R-:W-:Y:S01]  /*23cd0*/  VIADD R17, R15.reuse, UR32 ;  /* 0x000000200f117c36 */ /* 0x040fe20008000000 */
[----:B------:R2:W-:Y:S01]  /*23ce0*/  @P6 STG.E desc[UR24][R12.64], R159 ;  /* 0x0000009f0c006986 */ /* 0x0005e2000c101918 */
[C---:B-1----:R-:W-:Y:S01]  /*23cf0*/  IMAD.WIDE R8, R15.reuse, 0x4, R198 ;  /* 0x000000040f087825 */ /* 0x042fe200078e02c6 */
[----:B------:R-:W-:Y:S01]  /*23d00*/  ISETP.LT.AND P6, PT, R206, UR14, !P1 ;  /* 0x0000000ece007c0c */ /* 0x000fe2000cfc1270 */
[----:B------:R-:W1:Y:S01]  /*23d10*/  LDCU UR64, c[0x0][0x398] ;  /* 0x00007300ff4077ac */ /* 0x000e620008000800 */
[----:B------:R-:W-:Y:S01]  /*23d20*/  ISETP.GE.AND P1, PT, R0, UR20, PT ;  /* 0x0000001400007c0c */ /* 0x000fe2000bf26270 */
[----:B------:R-:W-:Y:S01]  /*23d30*/  IMAD.WIDE R4, R15, 0x4, R200 ;  /* 0x000000040f047825 */ /* 0x000fe200078e02c8 */
[----:B------:R1:W-:Y:S01]  /*23d40*/  @P2 STG.E desc[UR24][R8.64], R95 ;  /* 0x0000005f08002986 */ /* 0x0003e2000c101918 */
[----:B------:R-:W3:Y:S01]  /*23d50*/  LDCU UR38, c[0x0][0x39c] ;  /* 0x00007380ff2677ac */ /* 0x000ee20008000800 */
[----:B------:R-:W-:Y:S01]  /*23d60*/  ISETP.LT.AND P2, PT, R210, UR56, !P1 ;  /* 0x00000038d2007c0c */ /* 0x000fe2000cf41270 */
[C---:B------:R-:W-:Y:S01]  /*23d70*/  IMAD.WIDE R10, R17.reuse, 0x4, R2 ;  /* 0x00000004110a7825 */ /* 0x040fe200078e0202 */
[----:B------:R4:W-:Y:S01]  /*23d80*/  @P0 STG.E desc[UR24][R4.64], R31 ;  /* 0x0000001f04000986 */ /* 0x0009e2000c101918 */
[----:B------:R-:W3:Y:S02]  /*23d90*/  LDCU UR67, c[0x0][0x398] ;  /* 0x00007300ff4377ac */ /* 0x000ee40008000800 */
[----:B--2---:R-:W-:Y:S01]  /*23da0*/  IMAD.WIDE R6, R17, 0x4, R196 ;  /* 0x0000000411067825 */ /* 0x004fe200078e02c4 */
[----:B------:R-:W-:Y:S01]  /*23db0*/  @P5 STG.E desc[UR24][R10.64], R245 ;  /* 0x000000f50a005986 */ /* 0x000fe2000c101918 */
[----:B------:R-:W-:Y:S01]  /*23dc0*/  ISETP.LT.AND P5, PT, R209, UR41, !P1 ;  /* 0x00000029d1007c0c */ /* 0x000fe2000cfa1270 */
[----:B------:R-:W2:Y:S01]  /*23dd0*/  LDCU UR44, c[0x0][0x398] ;  /* 0x00007300ff2c77ac */ /* 0x000ea20008000800 */
[----:B------:R-:W-:Y:S01]  /*23de0*/  IMAD.WIDE R12, R17, 0x4, R198 ;  /* 0x00000004110c7825 */ /* 0x000fe200078e02c6 */
[----:B------:R3:W-:Y:S01]  /*23df0*/  @P3 STG.E desc[UR24][R6.64], R160 ;  /* 0x000000a006003986 */ /* 0x0007e2000c101918 */
[----:B------:R-:W-:Y:S01]  /*23e00*/  ISETP.LT.AND P3, PT, R207, UR59, !P1 ;  /* 0x0000003bcf007c0c */ /* 0x000fe2000cf61270 */
[----:B------:R-:W2:Y:S01]  /*23e10*/  LDCU UR12, c[0x0][0x398] ;  /* 0x00007300ff0c77ac */ /* 0x000ea20008000800 */
[----:B-1----:R-:W-:Y:S01]  /*23e20*/  IADD3 R8, PT, PT, R213, 0x1f, RZ ;  /* 0x0000001fd5087810 */ /* 0x002fe20007ffe0ff */
[C---:B----4-:R-:W-:Y:S01]  /*23e30*/  IMAD.WIDE R4, R17.reuse, 0x4, R200 ;  /* 0x0000000411047825 */ /* 0x050fe200078e02c8 */
[----:B------:R-:W-:Y:S01]  /*23e40*/  @P4 STG.E desc[UR24][R12.64], R96 ;  /* 0x000000600c004986 */ /* 0x000fe2000c101918 */
[----:B------:R-:W-:Y:S01]  /*23e50*/  ISETP.LT.AND P1, PT, R206, UR76, !P1 ;  /* 0x0000004cce007c0c */ /* 0x000fe2000cf21270 */
[----:B------:R-:W1:Y:S01]  /*23e60*/  LDCU UR62, c[0x0][0x398] ;  /* 0x00007300ff3e77ac */ /* 0x000e620008000800 */
[----:B------:R-:W-:Y:S01]  /*23e70*/  VIADD R17, R17, UR32 ;  /* 0x0000002011117c36 */ /* 0x000fe20008000000 */
[----:B------:R-:W-:Y:S01]  /*23e80*/  ISETP.GE.AND P4, PT, R8, UR52, PT ;  /* 0x0000003408007c0c */ /* 0x000fe2000bf86270 */
[----:B------:R-:W-:Y:S01]  /*23e90*/  VIADD R0, R213, 0x1e ;  /* 0x0000001ed5007836 */ /* 0x000fe20000000000 */
[----:B------:R4:W-:Y:S01]  /*23ea0*/  @P6 STG.E desc[UR24][R4.64], R32 ;  /* 0x0000002004006986 */ /* 0x0009e2000c101918 */
[C---:B---3--:R-:W-:Y:S01]  /*23eb0*/  IMAD.WIDE R6, R17.reuse, 0x4, R2 ;  /* 0x0000000411067825 */ /* 0x048fe200078e0202 */
[----:B------:R-:W3:Y:S02]  /*23ec0*/  LDCU UR6, c[0x0][0x39c] ;  /* 0x00007380ff0677ac */ /* 0x000ee40008000800 */
[----:B------:R-:W-:Y:S01]  /*23ed0*/  ISETP.GE.AND P0, PT, R0, UR10, PT ;  /* 0x0000000a00007c0c */ /* 0x000fe2000bf06270 */
[C---:B------:R-:W-:Y:S01]  /*23ee0*/  IMAD.WIDE R8, R17.reuse, 0x4, R196 ;  /* 0x0000000411087825 */ /* 0x040fe200078e02c4 */
[----:B------:R1:W-:Y:S01]  /*23ef0*/  @P2 STG.E desc[UR24][R6.64], R244 ;  /* 0x000000f406002986 */ /* 0x0003e2000c101918 */
[----:B------:R-:W2:Y:S01]  /*23f00*/  LDCU UR65, c[0x0][0x398] ;  /* 0x00007300ff4177ac */ /* 0x000ea20008000800 */
[----:B------:R-:W-:Y:S01]  /*23f10*/  ISETP.LT.AND P2, PT, R210, UR43, !P0 ;  /* 0x0000002bd2007c0c */ /* 0x000fe2000c741270 */
[----:B------:R-:W-:Y:S01]  /*23f20*/  IMAD.WIDE R10, R17, 0x4, R198 ;  /* 0x00000004110a7825 */ /* 0x000fe200078e02c6 */
[----:B------:R1:W-:Y:S01]  /*23f30*/  @P5 STG.E desc[UR24][R8.64], R161 ;  /* 0x000000a108005986 */ /* 0x0003e2000c101918 */
[----:B------:R-:W-:Y:S01]  /*23f40*/  ISETP.LT.AND P5, PT, R209, UR57, !P0 ;  /* 0x00000039d1007c0c */ /* 0x000fe2000c7a1270 */
[----:B------:R-:W2:Y:S01]  /*23f50*/  LDCU UR35, c[0x0][0x398] ;  /* 0x00007300ff2377ac */ /* 0x000ea20008000800 */
[----:B----4-:R-:W-:Y:S01]  /*23f60*/  IMAD.WIDE R4, R17, 0x4, R200 ;  /* 0x0000000411047825 */ /* 0x010fe200078e02c8 */
[----:B------:R4:W-:Y:S01]  /*23f70*/  @P3 STG.E desc[UR24][R10.64], R97 ;  /* 0x000000610a003986 */ /* 0x0009e2000c101918 */
[----:B------:R-:W-:Y:S01]  /*23f80*/  ISETP.LT.AND P3, PT, R207, UR39, !P0 ;  /* 0x00000027cf007c0c */ /* 0x000fe2000c761270 */
[----:B------:R-:W2:Y:S01]  /*23f90*/  LDCU UR47, c[0x0][0x398] ;  /* 0x00007300ff2f77ac */ /* 0x000ea20008000800 */
[----:B------:R-:W-:Y:S01]  /*23fa0*/  IADD3 R17, PT, PT, R17, UR32, RZ ;  /* 0x0000002011117c10 */ /* 0x000fe2000fffe0ff */
[----:B------:R2:W-:Y:S01]  /*23fb0*/  @P1 STG.E desc[UR24][R4.64], R33 ;  /* 0x0000002104001986 */ /* 0x0005e2000c101918 */
[----:B------:R-:W-:Y:S01]  /*23fc0*/  ISETP.LT.AND P1, PT, R206, UR4, !P0 ;  /* 0x00000004ce007c0c */ /* 0x000fe2000c721270 */
[----:B------:R-:W-:Y:S01]  /*23fd0*/  VIADD R0, R213, 0x20 ;  /* 0x00000020d5007836 */ /* 0x000fe20000000000 */
[----:B------:R-:W3:Y:S01]  /*23fe0*/  LDCU UR60, c[0x0][0x398] ;  /* 0x00007300ff3c77ac */ /* 0x000ee20008000800 */
[----:B-1----:R-:W-:-:S03]  /*23ff0*/  IMAD.WIDE R6, R17, 0x4, R2 ;  /* 0x0000000411067825 */ /* 0x002fc600078e0202 */
[----:B------:R-:W-:Y:S01]  /*24000*/  ISETP.GE.AND P6, PT, R0, UR18, PT ;  /* 0x0000001200007c0c */ /* 0x000fe2000bfc6270 */
[----:B------:R-:W-:Y:S01]  /*24010*/  IMAD.WIDE R8, R17, 0x4, R196 ;  /* 0x0000000411087825 */ /* 0x000fe200078e02c4 */
[----:B------:R1:W-:Y:S01]  /*24020*/  @P2 STG.E desc[UR24][R6.64], R243 ;  /* 0x000000f306002986 */ /* 0x0003e2000c101918 */
[----:B------:R-:W-:Y:S01]  /*24030*/  ISETP.LT.AND P2, PT, R207, UR26, !P4 ;  /* 0x0000001acf007c0c */ /* 0x000fe2000e741270 */
[----:B------:R-:W3:Y:S01]  /*24040*/  LDCU UR16, c[0x0][0x39c] ;  /* 0x00007380ff1077ac */ /* 0x000ee20008000800 */
[C---:B----4-:R-:W-:Y:S01]  /*24050*/  IMAD.WIDE R10, R17.reuse, 0x4, R198 ;  /* 0x00000004110a7825 */ /* 0x050fe200078e02c6 */
[----:B------:R4:W-:Y:S01]  /*24060*/  @P5 STG.E desc[UR24][R8.64], R162 ;  /* 0x000000a208005986 */ /* 0x0009e2000c101918 */
[----:B------:R-:W-:Y:S01]  /*24070*/  ISETP.LT.AND P5, PT, R210, UR54, !P4 ;  /* 0x00000036d2007c0c */ /* 0x000fe2000e7a1270 */
[----:B------:R-:W3:Y:S01]  /*24080*/  LDCU UR63, c[0x0][0x398] ;  /* 0x00007300ff3f77ac */ /* 0x000ee20008000800 */
[----:B--2---:R-:W-:Y:S01]  /*24090*/  IMAD.WIDE R4, R17, 0x4, R200 ;  /* 0x0000000411047825 */ /* 0x004fe200078e02c8 */
[----:B------:R2:W-:Y:S01]  /*240a0*/  @P3 STG.E desc[UR24][R10.64], R98 ;  /* 0x000000620a003986 */ /* 0x0005e2000c101918 */
[----:B------:R-:W-:Y:S01]  /*240b0*/  ISETP.LT.AND P3, PT, R209, UR55, !P4 ;  /* 0x00000037d1007c0c */ /* 0x000fe2000e761270 */
[----:B------:R-:W3:Y:S01]  /*240c0*/  LDCU UR28, c[0x0][0x398] ;  /* 0x00007300ff1c77ac */ /* 0x000ee20008000800 */
[----:B------:R-:W-:Y:S01]  /*240d0*/  VIADD R17, R17, UR32 ;  /* 0x0000002011117c36 */ /* 0x000fe20008000000 */
[----:B------:R2:W-:Y:S01]  /*240e0*/  @P1 STG.E desc[UR24][R4.64], R34 ;  /* 0x0000002204001986 */ /* 0x0005e2000c101918 */
[----:B------:R-:W-:Y:S01]  /*240f0*/  ISETP.LT.AND P4, PT, R206, UR74, !P4 ;  /* 0x0000004ace007c0c */ /* 0x000fe2000e781270 */
[----:B------:R-:W-:Y:S01]  /*24100*/  VIADD R0, R213, 0x21 ;  /* 0x00000021d5007836 */ /* 0x000fe20000000000 */
[----:B------:R-:W3:Y:S01]  /*24110*/  LDCU UR15, c[0x0][0x398] ;  /* 0x00007300ff0f77ac */ /* 0x000ee20008000800 */
[----:B-1----:R-:W-:-:S03]  /*24120*/  IMAD.WIDE R6, R17, 0x4, R2 ;  /* 0x0000000411067825 */ /* 0x002fc600078e0202 */
[----:B------:R-:W-:Y:S01]  /*24130*/  ISETP.GE.AND P0, PT, R0, UR33, PT ;  /* 0x0000002100007c0c */ /* 0x000fe2000bf06270 */
[C---:B----4-:R-:W-:Y:S01]  /*24140*/  IMAD.WIDE R8, R17.reuse, 0x4, R196 ;  /* 0x0000000411087825 */ /* 0x050fe200078e02c4 */
[----:B------:R1:W-:Y:S01]  /*24150*/  @P5 STG.E desc[UR24][R6.64], R242 ;  /* 0x000000f206005986 */ /* 0x0003e2000c101918 */
[----:B------:R-:W-:Y:S01]  /*24160*/  ISETP.LT.AND P5, PT, R210, UR34, !P6 ;  /* 0x00000022d2007c0c */ /* 0x000fe2000f7a1270 */
[----:B------:R-:W4:Y:S01]  /*24170*/  LDCU UR77, c[0x0][0x398] ;  /* 0x00007300ff4d77ac */ /* 0x000f220008000800 */
[----:B--2---:R-:W-:Y:S01]  /*24180*/  IMAD.WIDE R10, R17, 0x4, R198 ;  /* 0x00000004110a7825 */ /* 0x004fe200078e02c6 */
[----:B------:R2:W-:Y:S01]  /*24190*/  @P3 STG.E desc[UR24][R8.64], R163 ;  /* 0x000000a308003986 */ /* 0x0005e2000c101918 */
[----:B------:R-:W-:Y:S01]  /*241a0*/  ISETP.LT.AND P3, PT, R209, UR50, !P6 ;  /* 0x00000032d1007c0c */ /* 0x000fe2000f761270 */
[----:B------:R-:W3:Y:S01]  /*241b0*/  LDCU UR58, c[0x0][0x39c] ;  /* 0x00007380ff3a77ac */ /* 0x000ee20008000800 */
[----:B------:R-:W-:Y:S01]  /*241c0*/  IMAD.WIDE R4, R17, 0x4, R200 ;  /* 0x0000000411047825 */ /* 0x000fe200078e02c8 */
[----:B------:R4:W-:Y:S01]  /*241d0*/  @P2 STG.E desc[UR24][R10.64], R99 ;  /* 0x000000630a002986 */ /* 0x0009e2000c101918 */
[----:B------:R-:W-:Y:S01]  /*241e0*/  ISETP.LT.AND P2, PT, R207, UR42, !P6 ;  /* 0x0000002acf007c0c */ /* 0x000fe2000f741270 */
[----:B------:R-:W3:Y:S01]  /*241f0*/  LDCU UR45, c[0x0][0x398] ;  /* 0x00007300ff2d77ac */ /* 0x000ee20008000800 */
[----:B------:R-:W-:Y:S01]  /*24200*/  VIADD R17, R17, UR32 ;  /* 0x0000002011117c36 */ /* 0x000fe20008000000 */
[----:B------:R-:W-:Y:S01]  /*24210*/  ISETP.LT.AND P6, PT, R206, UR72, !P6 ;  /* 0x00000048ce007c0c */ /* 0x000fe2000f7c1270 */
[----:B------:R3:W-:Y:S01]  /*24220*/  @P4 STG.E desc[UR24][R4.64], R35 ;  /* 0x0000002304004986 */ /* 0x0007e2000c101918 */
[----:B------:R-:W-:Y:S01]  /*24230*/  IADD3 R0, PT, PT, R213, 0x22, RZ ;  /* 0x00000022d5007810 */ /* 0x000fe20007ffe0ff */
[C---:B-1----:R-:W-:Y:S01]  /*24240*/  IMAD.WIDE R6, R17.reuse, 0x4, R2 ;  /* 0x0000000411067825 */ /* 0x042fe200078e0202 */
[----:B------:R-:W1:Y:S02]  /*24250*/  LDCU UR61, c[0x0][0x398] ;  /* 0x00007300ff3d77ac */ /* 0x000e640008000800 */
[----:B------:R-:W-:Y:S01]  /*24260*/  ISETP.GE.AND P1, PT, R0, UR37, PT ;  /* 0x0000002500007c0c */ /* 0x000fe2000bf26270 */
[C---:B--2---:R-:W-:Y:S01]  /*24270*/  IMAD.WIDE R8, R17.reuse, 0x4, R196 ;  /* 0x0000000411087825 */ /* 0x044fe200078e02c4 */
[----:B------:R2:W-:Y:S01]  /*24280*/  @P5 STG.E desc[UR24][R6.64], R241 ;  /* 0x000000f106005986 */ /* 0x0005e2000c101918 */
[----:B------:R-:W-:Y:S01]  /*24290*/  ISETP.LT.AND P5, PT, R210, UR75, !P0 ;  /* 0x0000004bd2007c0c */ /* 0x000fe2000c7a1270 */
[----:B------:R-:W1:Y:S01]  /*242a0*/  LDCU UR14, c[0x0][0x398] ;  /* 0x00007300ff0e77ac */ /* 0x000e620008000800 */
        /* <DEDUP_REMOVED lines=8> */
[----:B------:R-:W-:Y:S01]  /*24330*/  IADD3 R17, PT, PT, R17, UR32, RZ ;  /* 0x0000002011117c10 */ /* 0x000fe2000fffe0ff */
[----:B------:R1:W-:Y:S01]  /*24340*/  @P6 STG.E desc[UR24][R4.64], R36 ;  /* 0x0000002404006986 */ /* 0x0003e2000c101918 */
[----:B------:R-:W-:Y:S01]  /*24350*/  ISETP.LT.AND P6, PT, R206, UR70, !P0 ;  /* 0x00000046ce007c0c */ /* 0x000fe2000c7c1270 */
[----:B------:R-:W-:Y:S01]  /*24360*/  VIADD R0, R213, 0x23 ;  /* 0x00000023d5007836 */ /* 0x000fe20000000000 */
[----:B------:R-:W1:Y:S01]  /*24370*/  LDCU UR41, c[0x0][0x398] ;  /* 0x00007300ff2977ac */ /* 0x000e620008000800 */
[----:B--2---:R-:W-:-:S03]  /*24380*/  IMAD.WIDE R6, R17, 0x4, R2 ;  /* 0x0000000411067825 */ /* 0x004fc600078e0202 */
[----:B------:R-:W-:Y:S01]  /*24390*/  ISETP.GE.AND P4, PT, R0, UR51, PT ;  /* 0x0000003300007c0c */ /* 0x000fe2000bf86270 */
[C---:B----4-:R-:W-:Y:S01]  /*243a0*/  IMAD.WIDE R8, R17.reuse, 0x4, R196 ;  /* 0x0000000411087825 */ /* 0x050fe200078e02c4 */
[----:B------:R2:W-:Y:S01]  /*243b0*/  @P5 STG.E desc[UR24][R6.64], R240 ;  /* 0x000000f006005986 */ /* 0x0005e2000c101918 */
[----:B------:R-:W-:Y:S01]  /*243c0*/  ISETP.LT.AND P5, PT, R210, UR73, !P1 ;  /* 0x00000049d2007c0c */ /* 0x000fe2000cfa1270 */
[----:B------:R-:W4:Y:S01]  /*243d0*/  LDCU UR10, c[0x0][0x398] ;  /* 0x00007300ff0a77ac */ /* 0x000f220008000800 */
[----:B---3--:R-:W-:Y:S01]  /*243e0*/  IMAD.WIDE R10, R17, 0x4, R198 ;  /* 0x00000004110a7825 */ /* 0x008fe200078e02c6 */
[----:B------:R3:W-:Y:S01]  /*243f0*/  @P3 STG.E desc[UR24][R8.64], R165 ;  /* 0x000000a508003986 */ /* 0x0007e2000c101918 */
[----:B------:R-:W-:Y:S01]  /*24400*/  ISETP.LT.AND P3, PT, R209, UR40, !P1 ;  /* 0x00000028d1007c0c */ /* 0x000fe2000cf61270 */
[----:B------:R-:W4:Y:S01]  /*24410*/  LDCU UR59, c[0x0][0x398] ;  /* 0x00007300ff3b77ac */ /* 0x000f220008000800 */
[----:B-1----:R-:W-:Y:S01]  /*24420*/  IMAD.WIDE R4, R17, 0x4, R200 ;  /* 0x0000000411047825 */ /* 0x002fe200078e02c8 */
[----:B------:R1:W-:Y:S01]  /*24430*/  @P2 STG.E desc[UR24][R10.64], R101 ;  /* 0x000000650a002986 */ /* 0x0003e2000c101918 */
[----:B------:R-:W-:Y:S01]  /*24440*/  ISETP.LT.AND P2, PT, R207, UR48, !P1 ;  /* 0x00000030cf007c0c */ /* 0x000fe2000cf41270 */
[----:B------:R-:W4:Y:S01]  /*24450*/  LDCU UR18, c[0x0][0x398] ;  /* 0x00007300ff1277ac */ /* 0x000f220008000800 */
[----:B------:R-:W-:Y:S01]  /*24460*/  VIADD R17, R17, UR32 ;  /* 0x0000002011117c36 */ /* 0x000fe20008000000 */
[----:B------:R1:W-:Y:S01]  /*24470*/  @P6 STG.E desc[UR24][R4.64], R37 ;  /* 0x0000002504006986 */ /* 0x0003e2000c101918 */
[----:B------:R-:W-:Y:S01]  /*24480*/  ISETP.LT.AND P6, PT, R206, UR68, !P1 ;  /* 0x00000044ce007c0c */ /* 0x000fe2000cfc1270 */
[----:B------:R-:W-:Y:S01]  /*24490*/  VIADD R0, R213, 0x24 ;  /* 0x00000024d5007836 */ /* 0x000fe20000000000 */
[----:B------:R-:W4:Y:S01]  /*244a0*/  LDCU UR52, c[0x0][0x39c] ;  /* 0x00007380ff3477ac */ /* 0x000f220008000800 */
[----:B--2---:R-:W-:-:S03]  /*244b0*/  IMAD.WIDE R6, R17, 0x4, R2 ;  /* 0x0000000411067825 */ /* 0x004fc600078e0202 */
[----:B------:R-:W-:Y:S01]  /*244c0*/  ISETP.GE.AND P0, PT, R0, UR46, PT ;  /* 0x0000002e00007c0c */ /* 0x000fe2000bf06270 */
[C---:B---3--:R-:W-:Y:S01]  /*244d0*/  IMAD.WIDE R8, R17.reuse, 0x4, R196 ;  /* 0x0000000411087825 */ /* 0x048fe200078e02c4 */
[----:B------:R2:W-:Y:S01]  /*244e0*/  @P5 STG.E desc[UR24][R6.64], R239 ;  /* 0x000000ef06005986 */ /* 0x0005e2000c101918 */
[----:B------:R-:W-:Y:S01]  /*244f0*/  ISETP.LT.AND P5, PT, R210, UR71, !P4 ;  /* 0x00000047d2007c0c */ /* 0x000fe2000e7a1270 */
[----:B------:R-:W3:Y:S01]  /*24500*/  LDCU UR43, c[0x0][0x398] ;  /* 0x00007300ff2b77ac */ /* 0x000ee20008000800 */
[----:B-1----:R-:W-:Y:S01]  /*24510*/  IMAD.WIDE R10, R17, 0x4, R198 ;  /* 0x00000004110a7825 */ /* 0x002fe200078e02c6 */
        /* <DEDUP_REMOVED lines=8> */
[----:B------:R3:W-:Y:S01]  /*245a0*/  @P6 STG.E desc[UR24][R4.64], R38 ;  /* 0x0000002604006986 */ /* 0x0007e2000c101918 */
[----:B------:R-:W-:Y:S01]  /*245b0*/  ISETP.LT.AND P6, PT, R206, UR66, !P4 ;  /* 0x00000042ce007c0c */ /* 0x000fe2000e7c1270 */
[----:B------:R-:W3:Y:S01]  /*245c0*/  LDCU UR4, c[0x0][0x398] ;  /* 0x00007300ff0477ac */ /* 0x000ee20008000800 */
[----:B--2---:R-:W-:Y:S01]  /*245d0*/  IMAD.WIDE R6, R17, 0x4, R2 ;  /* 0x0000000411067825 */ /* 0x004fe200078e0202 */
[----:B------:R-:W-:Y:S01]  /*245e0*/  IADD3 R0, PT, PT, R213, 0x25, RZ ;  /* 0x00000025d5007810 */ /* 0x000fe20007ffe0ff */
[----:B------:R-:W2:Y:S02]  /*245f0*/  LDCU UR33, c[0x0][0x39c] ;  /* 0x00007380ff2177ac */ /* 0x000ea40008000800 */
        /* <DEDUP_REMOVED lines=12> */
[----:B------:R-:W-:Y:S01]  /*246c0*/  IADD3 R17, PT, PT, R17, UR32, RZ ;  /* 0x0000002011117c10 */ /* 0x000fe2000fffe0ff */
[----:B------:R2:W-:Y:S01]  /*246d0*/  @P6 STG.E desc[UR24][R4.64], R39 ;  /* 0x0000002704006986 */ /* 0x0005e2000c101918 */
[----:B------:R-:W-:Y:S01]  /*246e0*/  ISETP.LT.AND P6, PT, R206, UR64, !P0 ;  /* 0x00000040ce007c0c */ /* 0x000fe2000c7c1270 */
[----:B------:R-:W2:Y:S01]  /*246f0*/  LDCU UR34, c[0x0][0x398] ;  /* 0x00007300ff2277ac */ /* 0x000ea20008000800 */
[----:B------:R-:W-:Y:S01]  /*24700*/  ISETP.GE.AND P1, PT, R0, UR38, PT ;  /* 0x0000002600007c0c */ /* 0x000fe2000bf26270 */
[C---:B-1----:R-:W-:Y:S01]  /*24710*/  IMAD.WIDE R6, R17.reuse, 0x4, R2 ;  /* 0x0000000411067825 */ /* 0x042fe200078e0202 */
[----:B------:R-:W1:Y:S03]  /*24720*/  LDCU UR50, c[0x0][0x39c] ;  /* 0x00007380ff3277ac */ /* 0x000e660008000800 */
[C---:B----4-:R-:W-:Y:S01]  /*24730*/  IMAD.WIDE R8, R17.reuse, 0x4, R196 ;  /* 0x0000000411087825 */ /* 0x050fe200078e02c4 */
        /* <DEDUP_REMOVED lines=11> */
[----:B------:R-:W-:Y:S01]  /*247f0*/  VIADD R17, R17, UR32 ;  /* 0x0000002011117c36 */ /* 0x000fe20008000000 */
[----:B------:R1:W-:Y:S01]  /*24800*/  @P6 STG.E desc[UR24][R4.64], R40 ;  /* 0x0000002804006986 */ /* 0x0003e2000c101918 */
[----:B------:R-:W-:Y:S01]  /*24810*/  VIADD R0, R213, 0x26 ;  /* 0x00000026d5007836 */ /* 0x000fe20000000000 */
[----:B------:R-:W-:Y:S01]  /*24820*/  ISETP.LT.AND P6, PT, R206, UR62, !P1 ;  /* 0x0000003ece007c0c */ /* 0x000fe2000cfc1270 */
[C---:B----4-:R-:W-:Y:S01]  /*24830*/  IMAD.WIDE R6, R17.reuse, 0x4, R2 ;  /* 0x0000000411067825 */ /* 0x050fe200078e0202 */
[----:B------:R-:W4:Y:S02]  /*24840*/  LDCU UR46, c[0x0][0x398] ;  /* 0x00007300ff2e77ac */ /* 0x000f240008000800 */
[----:B------:R-:W-:Y:S01]  /*24850*/  ISETP.GE.AND P4, PT, R0, UR6, PT ;  /* 0x0000000600007c0c */ /* 0x000fe2000bf86270 */
[C---:B---3--:R-:W-:Y:S01]  /*24860*/  IMAD.WIDE R8, R17.reuse, 0x4, R196 ;  /* 0x0000000411087825 */ /* 0x048fe200078e02c4 */
[----:B------:R3:W-:Y:S01]  /*24870*/  @P5 STG.E desc[UR24][R6.64], R236 ;  /* 0x000000ec06005986 */ /* 0x0007e2000c101918 */
[----:B------:R-:W4:Y:S01]  /*24880*/  LDCU UR40, c[0x0][0x39c] ;  /* 0x00007380ff2877ac */ /* 0x000f220008000800 */
[----:B------:R-:W-:Y:S01]  /*24890*/  ISETP.LT.AND P5, PT, R210, UR65, !P4 ;  /* 0x00000041d2007c0c */ /* 0x000fe2000e7a1270 */
[----:B--2---:R-:W-:Y:S01]  /*248a0*/  IMAD.WIDE R10, R17, 0x4, R198 ;  /* 0x00000004110a7825 */ /* 0x004fe200078e02c6 */
        /* <DEDUP_REMOVED lines=9> */
[----:B------:R-:W-:Y:S01]  /*24940*/  VIADD R0, R213, 0x27 ;  /* 0x00000027d5007836 */ /* 0x000fe20000000000 */
[----:B------:R-:W-:Y:S01]  /*24950*/  ISETP.LT.AND P6, PT, R206, UR60, !P4 ;  /* 0x0000003cce007c0c */ /* 0x000fe2000e7c1270 */
[C---:B---3--:R-:W-:Y:S01]  /*24960*/  IMAD.WIDE R6, R17.reuse, 0x4, R2 ;  /* 0x0000000411067825 */ /* 0x048fe200078e0202 */
[----:B------:R-:W3:Y:S02]  /*24970*/  LDCU UR8, c[0x0][0x398] ;  /* 0x00007300ff0877ac */ /* 0x000ee40008000800 */
[----:B------:R-:W-:Y:S01]  /*24980*/  ISETP.GE.AND P0, PT, R0, UR16, PT ;  /* 0x0000001000007c0c */ /* 0x000fe2000bf06270 */
[----:B--2---:R-:W-:Y:S01]  /*24990*/  IMAD.WIDE R8, R17, 0x4, R196 ;  /* 0x0000000411087825 */ /* 0x004fe200078e02c4 */
[----:B------:R2:W-:Y:S01]  /*249a0*/  @P5 STG.E desc[UR24][R6.64], R235 ;  /* 0x000000eb06005986 */ /* 0x0005e2000c101918 */
[----:B------:R-:W-:Y:S01]  /*249b0*/  IADD3 R0, PT, PT, R213, 0x28, RZ ;  /* 0x00000028d5007810 */ /* 0x000fe20007ffe0ff */
[----:B------:R-:W3:Y:S01]  /*249c0*/  LDCU UR6, c[0x0][0x398] ;  /* 0x00007300ff0677ac */ /* 0x000ee20008000800 */
[----:B-1----:R-:W-:Y:S01]  /*249d0*/  IMAD.WIDE R10, R17, 0x4, R198 ;  /* 0x00000004110a7825 */ /* 0x002fe200078e02c6 */
[----:B------:R1:W-:Y:S01]  /*249e0*/  @P3 STG.E desc[UR24][R8.64], R170 ;  /* 0x000000aa08003986 */ /* 0x0003e2000c101918 */
[----:B------:R-:W-:Y:S01]  /*249f0*/  ISETP.LT.AND P5, PT, R210, UR63, !P0 ;  /* 0x0000003fd2007c0c */ /* 0x000fe2000c7a1270 */
[----:B------:R-:W3:Y:S01]  /*24a00*/  LDCU UR30, c[0x0][0x39c] ;  /* 0x00007380ff1e77ac */ /* 0x000ee20008000800 */
[----:B------:R-:W-:Y:S01]  /*24a10*/  ISETP.LT.AND P3, PT, R209, UR28, !P0 ;  /* 0x0000001cd1007c0c */ /* 0x000fe2000c761270 */
[----:B------:R1:W-:Y:S01]  /*24a20*/  @P2 STG.E desc[UR24][R10.64], R106 ;  /* 0x0000006a0a002986 */ /* 0x0003e2000c101918 */
[----:B----4-:R-:W-:Y:S01]  /*24a30*/  IMAD.WIDE R4, R17, 0x4, R200 ;  /* 0x0000000411047825 */ /* 0x010fe200078e02c8 */
[----:B------:R-:W-:Y:S01]  /*24a40*/  ISETP.LT.AND P2, PT, R207, UR15, !P0 ;  /* 0x0000000fcf007c0c */ /* 0x000fe2000c741270 */
[----:B------:R-:W4:Y:S01]  /*24a50*/  LDCU UR36, c[0x0][0x398] ;  /* 0x00007300ff2477ac */ /* 0x000f220008000800 */
[----:B------:R-:W-:-:S02]  /*24a60*/  IADD3 R17, PT, PT, R17, UR32, RZ ;  /* 0x0000002011117c10 */ /* 0x000fc4000fffe0ff */
[----:B------:R3:W-:Y:S01]  /*24a70*/  @P6 STG.E desc[UR24][R4.64], R42 ;  /* 0x0000002a04006986 */ /* 0x0007e2000c101918 */
[----:B------:R-:W-:Y:S01]  /*24a80*/  ISETP.LT.AND P6, PT, R206, UR77, !P0 ;  /* 0x0000004dce007c0c */ /* 0x000fe2000c7c1270 */
[----:B------:R-:W4:Y:S01]  /*24a90*/  LDCU UR16, c[0x0][0x398] ;  /* 0x00007300ff1077ac */ /* 0x000f220008000800 */
[C---:B--2---:R-:W-:Y:S01]  /*24aa0*/  IMAD.WIDE R6, R17.reuse, 0x4, R2 ;  /* 0x0000000411067825 */ /* 0x044fe200078e0202 */
[----:B------:R-:W-:Y:S01]  /*24ab0*/  ISETP.GE.AND P1, PT, R0, UR58, PT ;  /* 0x0000003a00007c0c */ /* 0x000fe2000bf26270 */
[----:B------:R-:W2:Y:S02]  /*24ac0*/  LDCU UR49, c[0x0][0x398] ;  /* 0x00007300ff3177ac */ /* 0x000ea40008000800 */
[C---:B-1----:R-:W-:Y:S01]  /*24ad0*/  IMAD.WIDE R8, R17.reuse, 0x4, R196 ;  /* 0x0000000411087825 */ /* 0x042fe200078e02c4 */
[----:B------:R1:W-:Y:S01]  /*24ae0*/  @P5 STG.E desc[UR24][R6.64], R234 ;  /* 0x000000ea06005986 */ /* 0x0003e2000c101918 */
[----:B------:R-:W-:Y:S01]  /*24af0*/  ISETP.LT.AND P5, PT, R210, UR45, !P1 ;  /* 0x0000002dd2007c0c */ /* 0x000fe2000cfa1270 */
[----:B------:R-:W2:Y:S01]  /*24b00*/  LDCU UR12, c[0x0][0x398] ;  /* 0x00007300ff0c77ac */ /* 0x000ea20008000800 */
[----:B------:R-:W-:Y:S01]  /*24b10*/  IMAD.WIDE R10, R17, 0x4, R198 ;  /* 0x00000004110a7825 */ /* 0x000fe200078e02c6 */
[----:B------:R4:W-:Y:S01]  /*24b20*/  @P3 STG.E desc[UR24][R8.64], R171 ;  /* 0x000000ab08003986 */ /* 0x0009e2000c101918 */
[----:B------:R-:W-:Y:S01]  /*24b30*/  ISETP.LT.AND P3, PT, R209, UR61, !P1 ;  /* 0x0000003dd1007c0c */ /* 0x000fe2000cf61270 */
[----:B------:R-:W2:Y:S01]  /*24b40*/  LDCU UR53, c[0x0][0x39c] ;  /* 0x00007380ff3577ac */ /* 0x000ea20008000800 */
[----:B---3--:R-:W-:Y:S01]  /*24b50*/  IMAD.WIDE R4, R17, 0x4, R200 ;  /* 0x0000000411047825 */ /* 0x008fe200078e02c8 */
[----:B------:R3:W-:Y:S01]  /*24b60*/  @P2 STG.E desc[UR24][R10.64], R107 ;  /* 0x0000006b0a002986 */ /* 0x0007e2000c101918 */
[----:B------:R-:W-:Y:S01]  /*24b70*/  ISETP.LT.AND P2, PT, R207, UR14, !P1 ;  /* 0x0000000ecf007c0c */ /* 0x000fe2000cf41270 */
[----:B------:R-:W2:Y:S01]  /*24b80*/  LDCU UR44, c[0x0][0x398] ;  /* 0x00007300ff2c77ac */ /* 0x000ea20008000800 */
[----:B------:R-:W-:Y:S01]  /*24b90*/  VIADD R17, R17, UR32 ;  /* 0x0000002011117c36 */ /* 0x000fe20008000000 */
[----:B------:R2:W-:Y:S01]  /*24ba0*/  @P6 STG.E desc[UR24][R4.64], R43 ;  /* 0x0000002b04006986 */ /* 0x0005e2000c101918 */
[----:B------:R-:W-:Y:S01]  /*24bb0*/  VIADD R0, R213, 0x29 ;  /* 0x00000029d5007836 */ /* 0x000fe20000000000 */
[----:B------:R-:W-:Y:S01]  /*24bc0*/  ISETP.LT.AND P6, PT, R206, UR20, !P1 ;  /* 0x00000014ce007c0c */ /* 0x000fe2000cfc1270 */
[C---:B-1----:R-:W-:Y:S01]  /*24bd0*/  IMAD.WIDE R6, R17.reuse, 0x4, R2 ;  /* 0x0000000411067825 */ /* 0x042fe200078e0202 */
[----:B------:R-:W1:Y:S02]  /*24be0*/  LDCU UR35, c[0x0][0x398] ;  /* 0x00007300ff2377ac */ /* 0x000e640008000800 */
[----:B------:R-:W-:Y:S01]  /*24bf0*/  ISETP.GE.AND P4, PT, R0, UR56, PT ;  /* 0x0000003800007c0c */ /* 0x000fe2000bf86270 */
[C---:B----4-:R-:W-:Y:S01]  /*24c00*/  IMAD.WIDE R8, R17.reuse, 0x4, R196 ;  /* 0x0000000411087825 */ /* 0x050fe200078e02c4 */
[----:B------:R4:W-:Y:S01]  /*24c10*/  @P5 STG.E desc[UR24][R6.64], R233 ;  /* 0x000000e906005986 */ /* 0x0009e2000c101918 */
[----:B------:R-:W1:Y:S01]  /*24c20*/  LDCU UR55, c[0x0][0x398] ;  /* 0x00007300ff3777ac */ /* 0x000e620008000800 */
[----:B------:R-:W-:Y:S01]  /*24c30*/  ISETP.LT.AND P5, PT, R210, UR41, !P4 ;  /* 0x00000029d2007c0c */ /* 0x000fe2000e7a1270 */
        /* <DEDUP_REMOVED lines=15> */
[----:B---3--:R-:W-:Y:S01]  /*24d30*/  IMAD.WIDE R8, R17, 0x4, R196 ;  /* 0x0000000411087825 */ /* 0x008fe200078e02c4 */
[----:B------:R3:W-:Y:S01]  /*24d40*/  @P5 STG.E desc[UR24][R6.64], R232 ;  /* 0x000000e806005986 */ /* 0x0007e2000c101918 */
[----:B------:R-:W-:Y:S01]  /*24d50*/  IADD3 R0, PT, PT, R213, 0x2b, RZ ;  /* 0x0000002bd5007810 */ /* 0x000fe20007ffe0ff */
[----:B------:R-:W4:Y:S01]  /*24d60*/  LDCU UR15, c[0x0][0x398] ;  /* 0x00007300ff0f77ac */ /* 0x000f220008000800 */
[----:B--2---:R-:W-:Y:S01]  /*24d70*/  IMAD.WIDE R10, R17, 0x4, R198 ;  /* 0x00000004110a7825 */ /* 0x004fe200078e02c6 */
[----:B------:R2:W-:Y:S01]  /*24d80*/  @P3 STG.E desc[UR24][R8.64], R173 ;  /* 0x000000ad08003986 */ /* 0x0005e2000c101918 */
[----:B------:R-:W-:Y:S01]  /*24d90*/  ISETP.LT.AND P5, PT, R210, UR43, !P0 ;  /* 0x0000002bd2007c0c */ /* 0x000fe2000c7a1270 */
[----:B------:R-:W4:Y:S01]  /*24da0*/  LDCU UR14, c[0x0][0x398] ;  /* 0x00007300ff0e77ac */ /* 0x000f220008000800 */
[----:B------:R-:W-:Y:S01]  /*24db0*/  ISETP.LT.AND P3, PT, R209, UR57, !P0 ;  /* 0x00000039d1007c0c */ /* 0x000fe2000c761270 */
[----:B------:R2:W-:Y:S01]  /*24dc0*/  @P2 STG.E desc[UR24][R10.64], R109 ;  /* 0x0000006d0a002986 */ /* 0x0005e2000c101918 */
[----:B-1----:R-:W-:Y:S01]  /*24dd0*/  IMAD.WIDE R4, R17, 0x4, R200 ;  /* 0x0000000411047825 */ /* 0x002fe200078e02c8 */
[----:B------:R-:W-:Y:S01]  /*24de0*/  ISETP.LT.AND P2, PT, R207, UR39, !P0 ;  /* 0x00000027cf007c0c */ /* 0x000fe2000c741270 */
[----:B------:R-:W1:Y:S01]  /*24df0*/  LDCU UR20, c[0x0][0x398] ;  /* 0x00007300ff1477ac */ /* 0x000e620008000800 */
[----:B------:R-:W-:-:S02]  /*24e00*/  IADD3 R17, PT, PT, R17, UR32, RZ ;  /* 0x0000002011117c10 */ /* 0x000fc4000fffe0ff */
[----:B------:R1:W-:Y:S01]  /*24e10*/  @P6 STG.E desc[UR24][R4.64], R45 ;  /* 0x0000002d04006986 */ /* 0x0003e2000c101918 */
[----:B------:R-:W-:Y:S01]  /*24e20*/  ISETP.LT.AND P6, PT, R206, UR4, !P0 ;  /* 0x00000004ce007c0c */ /* 0x000fe2000c7c1270 */
[----:B------:R-:W4:Y:S01]  /*24e30*/  LDCU UR41, c[0x0][0x398] ;  /* 0x00007300ff2977ac */ /* 0x000f220008000800 */
[C---:B---3--:R-:W-:Y:S01]  /*24e40*/  IMAD.WIDE R6, R17.reuse, 0x4, R2 ;  /* 0x0000000411067825 */ /* 0x048fe200078e0202 */
[----:B------:R-:W-:Y:S01]  /*24e50*/  ISETP.GE.AND P1, PT, R0, UR33, PT ;  /* 0x0000002100007c0c */ /* 0x000fe2000bf26270 */
[----:B------:R-:W3:Y:S02]  /*24e60*/  LDCU UR33, c[0x0][0x39c] ;  /* 0x00007380ff2177ac */ /* 0x000ee40008000800 */
[C---:B--2---:R-:W-:Y:S01]  /*24e70*/  IMAD.WIDE R8, R17.reuse, 0x4, R196 ;  /* 0x0000000411087825 */ /* 0x044fe200078e02c4 */
[----:B------:R2:W-:Y:S01]  /*24e80*/  @P5 STG.E desc[UR24][R6.64], R231 ;  /* 0x000000e706005986 */ /* 0x0005e2000c101918 */
[----:B------:R-:W-:Y:S01]  /*24e90*/  ISETP.LT.AND P5, PT, R210, UR26, !P1 ;  /* 0x0000001ad2007c0c */ /* 0x000fe2000cfa1270 */
[----:B------:R-:W3:Y:S01]  /*24ea0*/  LDCU UR18, c[0x0][0x398] ;  /* 0x00007300ff1277ac */ /* 0x000ee20008000800 */
[----:B------:R-:W-:Y:S01]  /*24eb0*/  IMAD.WIDE R10, R17, 0x4, R198 ;  /* 0x00000004110a7825 */ /* 0x000fe200078e02c6 */
[----:B------:R4:W-:Y:S01]  /*24ec0*/  @P3 STG.E desc[UR24][R8.64], R174 ;  /* 0x000000ae08003986 */ /* 0x0009e2000c101918 */
[----:B------:R-:W-:Y:S01]  /*24ed0*/  ISETP.LT.AND P3, PT, R209, UR37, !P1 ;  /* 0x00000025d1007c0c */ /* 0x000fe2000cf61270 */
[----:B------:R-:W3:Y:S01]  /*24ee0*/  LDCU UR45, c[0x0][0x398] ;  /* 0x00007300ff2d77ac */ /* 0x000ee20008000800 */
[----:B-1----:R-:W-:Y:S01]  /*24ef0*/  IMAD.WIDE R4, R17, 0x4, R200 ;  /* 0x0000000411047825 */ /* 0x002fe200078e02c8 */
[----:B------:R1:W-:Y:S01]  /*24f00*/  @P2 STG.E desc[UR24][R10.64], R110 ;  /* 0x0000006e0a002986 */ /* 0x0003e2000c101918 */
[----:B------:R-:W-:Y:S01]  /*24f10*/  ISETP.LT.AND P2, PT, R207, UR54, !P1 ;  /* 0x00000036cf007c0c */ /* 0x000fe2000cf41270 */
[----:B------:R-:W3:Y:S01]  /*24f20*/  LDCU UR39, c[0x0][0x398] ;  /* 0x00007300ff2777ac */ /* 0x000ee20008000800 */
[----:B------:R-:W-:Y:S01]  /*24f30*/  VIADD R17, R17, UR32 ;  /* 0x0000002011117c36 */ /* 0x000fe20008000000 */
[----:B------:R1:W-:Y:S01]  /*24f40*/  @P6 STG.E desc[UR24][R4.64], R46 ;  /* 0x0000002e04006986 */ /* 0x0003e2000c101918 */
[----:B------:R-:W-:Y:S01]  /*24f50*/  VIADD R0, R213, 0x2c ;  /* 0x0000002cd5007836 */ /* 0x000fe20000000000 */
[----:B------:R-:W-:Y:S01]  /*24f60*/  ISETP.LT.AND P6, PT, R206, UR34, !P1 ;  /* 0x00000022ce007c0c */ /* 0x000fe2000cfc1270 */
[C---:B--2---:R-:W-:Y:S01]  /*24f70*/  IMAD.WIDE R6, R17.reuse, 0x4, R2 ;  /* 0x0000000411067825 */ /* 0x044fe200078e0202 */
[----:B------:R-:W2:Y:S02]  /*24f80*/  LDCU UR4, c[0x0][0x39c] ;  /* 0x00007380ff0477ac */ /* 0x000ea40008000800 */
[----:B------:R-:W-:Y:S01]  /*24f90*/  ISETP.GE.AND P4, PT, R0, UR50, PT ;  /* 0x0000003200007c0c */ /* 0x000fe2000bf86270 */
[C---:B----4-:R-:W-:Y:S01]  /*24fa0*/  IMAD.WIDE R8, R17.reuse, 0x4, R196 ;  /* 0x0000000411087825 */ /* 0x050fe200078e02c4 */
[----:B------:R4:W-:Y:S01]  /*24fb0*/  @P5 STG.E desc[UR24][R6.64], R230 ;  /* 0x000000e606005986 */ /* 0x0009e2000c101918 */
[----:B------:R-:W2:Y:S01]  /*24fc0*/  LDCU UR26, c[0x0][0x398] ;  /* 0x00007300ff1a77ac */ /* 0x000ea20008000800 */
[----:B------:R-:W-:Y:S01]  /*24fd0*/  ISETP.LT.AND P5, PT, R210, UR42, !P4 ;  /* 0x0000002ad2007c0c */ /* 0x000fe2000e7a1270 */
[----:B-1----:R-:W-:Y:S01]  /*24fe0*/  IMAD.WIDE R10, R17, 0x4, R198 ;  /* 0x00000004110a7825 */ /* 0x002fe200078e02c6 */
[----:B------:R1:W-:Y:S01]  /*24ff0*/  @P3 STG.E desc[UR24][R8.64], R175 ;  /* 0x000000af08003986 */ /* 0x0003e2000c101918 */
[----:B------:R-:W-:Y:S01]  /*25000*/  ISETP.LT.AND P3, PT, R209, UR22, !P4 ;  /* 0x00000016d1007c0c */ /* 0x000fe2000e761270 */
[----:B------:R-:W2:Y:S01]  /*25010*/  LDCU UR34, c[0x0][0x398] ;  /* 0x00007300ff2277ac */ /* 0x000ea20008000800 */
[----:B------:R-:W-:Y:S01]  /*25020*/  IMAD.WIDE R4, R17, 0x4, R200 ;  /* 0x0000000411047825 */ /* 0x000fe200078e02c8 */
[----:B------:R3:W-:Y:S01]  /*25030*/  @P2 STG.E desc[UR24][R10.64], R111 ;  /* 0x0000006f0a002986 */ /* 0x0007e2000c101918 */
[----:B------:R-:W-:Y:S01]  /*25040*/  ISETP.LT.AND P2, PT, R207, UR51, !P4 ;  /* 0x00000033cf007c0c */ /* 0x000fe2000e741270 */
[----:B------:R-:W2:Y:S01]  /*25050*/  LDCU UR10, c[0x0][0x39c] ;  /* 0x00007380ff0a77ac */ /* 0x000ea20008000800 */
[----:B------:R-:W-:Y:S01]  /*25060*/  VIADD R17, R17, UR32 ;  /* 0x0000002011117c36 */ /* 0x000fe20008000000 */
[----:B------:R2:W-:Y:S01]  /*25070*/  @P6 STG.E desc[UR24][R4.64], R47 ;  /* 0x0000002f04006986 */ /* 0x0005e2000c101918 */
[----:B------:R-:W-:Y:S01]  /*25080*/  VIADD R0, R213, 0x2d ;  /* 0x0000002dd5007836 */ /* 0x000fe20000000000 */
[----:B------:R-:W-:Y:S01]  /*25090*/  ISETP.LT.AND P6, PT, R206, UR46, !P4 ;  /* 0x0000002ece007c0c */ /* 0x000fe2000e7c1270 */
[C---:B----4-:R-:W-:Y:S01]  /*250a0*/  IMAD.WIDE R6, R17.reuse, 0x4, R2 ;  /* 0x0000000411067825 */ /* 0x050fe200078e0202 */
[----:B------:R-:W4:Y:S02]  /*250b0*/  LDCU UR22, c[0x0][0x398] ;  /* 0x00007300ff1677ac */ /* 0x000f240008000800 */
[----:B------:R-:W-:Y:S01]  /*250c0*/  ISETP.GE.AND P0, PT, R0, UR40, PT ;  /* 0x0000002800007c0c */ /* 0x000fe2000bf06270 */
[----:B-1----:R-:W-:Y:S01]  /*250d0*/  IMAD.WIDE R8, R17, 0x4, R196 ;  /* 0x0000000411087825 */ /* 0x002fe200078e02c4 */
[----:B------:R1:W-:Y:S01]  /*250e0*/  @P5 STG.E desc[UR24][R6.64], R229 ;  /* 0x000000e506005986 */ /* 0x0003e2000c101918 */
[----:B------:R-:W-:Y:S01]  /*250f0*/  IADD3 R0, PT, PT, R213, 0x2e, RZ ;  /* 0x0000002ed5007810 */ /* 0x000fe20007ffe0ff */
[----:B------:R-:W4:Y:S01]  /*25100*/  LDCU UR40, c[0x0][0x398] ;  /* 0x00007300ff2877ac */ /* 0x000f220008000800 */
[----:B---3--:R-:W-:Y:S01]  /*25110*/  IMAD.WIDE R10, R17, 0x4, R198 ;  /* 0x00000004110a7825 */ /* 0x008fe200078e02c6 */
[----:B------:R3:W-:Y:S01]  /*25120*/  @P3 STG.E desc[UR24][R8.64], R176 ;  /* 0x000000b008003986 */ /* 0x0007e2000c101918 */
[----:B------:R-:W-:Y:S01]  /*25130*/  ISETP.LT.AND P5, PT, R210, UR38, !P0 ;  /* 0x00000026d2007c0c */ /* 0x000fe2000c7a1270 */
[----:B------:R-:W4:Y:S01]  /*25140*/  LDCU UR37, c[0x0][0x398] ;  /* 0x00007300ff2577ac */ /* 0x000f220008000800 */
[----:B------:R-:W-:Y:S01]  /*25150*/  ISETP.LT.AND P3, PT, R209, UR48, !P0 ;  /* 0x00000030d1007c0c */ /* 0x000fe2000c761270 */
[----:B------:R3:W-:Y:S01]  /*25160*/  @P2 STG.E desc[UR24][R10.64], R112 ;  /* 0x000000700a002986 */ /* 0x0007e2000c101918 */
[----:B--2---:R-:W-:Y:S01]  /*25170*/  IMAD.WIDE R4, R17, 0x4, R200 ;  /* 0x0000000411047825 */ /* 0x004fe200078e02c8 */
[----:B------:R-:W-:Y:S01]  /*25180*/  ISETP.LT.AND P2, PT, R207, UR8, !P0 ;  /* 0x00000008cf007c0c */ /* 0x000fe2000c741270 */
[----:B------:R-:W2:Y:S01]  /*25190*/  LDCU UR8, c[0x0][0x398] ;  /* 0x00007300ff0877ac */ /* 0x000ea20008000800 */
[----:B------:R-:W-:-:S02]  /*251a0*/  IADD3 R17, PT, PT, R17, UR32, RZ ;  /* 0x0000002011117c10 */ /* 0x000fc4000fffe0ff */
[----:B------:R2:W-:Y:S01]  /*251b0*/  @P6 STG.E desc[UR24][R4.64], R48 ;  /* 0x0000003004006986 */ /* 0x0005e2000c101918 */
[----:B------:R-:W-:Y:S01]  /*251c0*/  ISETP.LT.AND P6, PT, R206, UR6, !P0 ;  /* 0x00000006ce007c0c */ /* 0x000fe2000c7c1270 */
[----:B------:R-:W4:Y:S01]  /*251d0*/  LDCU UR38, c[0x0][0x398] ;  /* 0x00007300ff2677ac */ /* 0x000f220008000800 */
[C---:B-1----:R-:W-:Y:S01]  /*251e0*/  IMAD.WIDE R6, R17.reuse, 0x4, R2 ;  /* 0x0000000411067825 */ /* 0x042fe200078e0202 */
[----:B------:R-:W-:Y:S01]  /*251f0*/  ISETP.GE.AND P1, PT, R0, UR30, PT ;  /* 0x0000001e00007c0c */ /* 0x000fe2000bf26270 */
[----:B------:R-:W1:Y:S02]  /*25200*/  LDCU UR30, c[0x0][0x398] ;  /* 0x00007300ff1e77ac */ /* 0x000e640008000800 */
[C---:B---3--:R-:W-:Y:S01]  /*25210*/  IMAD.WIDE R8, R17.reuse, 0x4, R196 ;  /* 0x0000000411087825 */ /* 0x048fe200078e02c4 */
[----:B------:R3:W-:Y:S01]  /*25220*/  @P5 STG.E desc[UR24][R6.64], R228 ;  /* 0x000000e406005986 */ /* 0x0007e2000c101918 */
[----:B------:R-:W-:Y:S01]  /*25230*/  ISETP.LT.AND P5, PT, R210, UR36, !P1 ;  /* 0x00000024d2007c0c */ /* 0x000fe2000cfa1270 */
[----:B------:R-:W1:Y:S01]  /*25240*/  LDCU UR6, c[0x0][0x39c] ;  /* 0x00007380ff0677ac */ /* 0x000e620008000800 */
[----:B------:R-:W-:Y:S01]  /*25250*/  IMAD.WIDE R10, R17, 0x4, R198 ;  /* 0x00000004110a7825 */ /* 0x000fe200078e02c6 */
        /* <DEDUP_REMOVED lines=11> */
[C---:B---3--:R-:W-:Y:S01]  /*25310*/  IMAD.WIDE R6, R17.reuse, 0x4, R2 ;  /* 0x0000000411067825 */ /* 0x048fe200078e0202 */
[----:B------:R-:W3:Y:S02]  /*25320*/  LDCU UR12, c[0x0][0x398] ;  /* 0x00007300ff0c77ac */ /* 0x000ee40008000800 */
[----:B------:R-:W-:Y:S01]  /*25330*/  ISETP.GE.AND P4, PT, R0, UR53, PT ;  /* 0x0000003500007c0c */ /* 0x000fe2000bf86270 */
[C---:B----4-:R-:W-:Y:S01]  /*25340*/  IMAD.WIDE R8, R17.reuse, 0x4, R196 ;  /* 0x0000000411087825 */ /* 0x050fe200078e02c4 */
[----:B------:R4:W-:Y:S02]  /*25350*/  @P5 STG.E desc[UR24][R6.64], R227 ;  /* 0x000000e306005986 */ /* 0x0009e4000c101918 */
[----:B------:R-:W-:Y:S01]  /*25360*/  ISETP.LT.AND P5, PT, R210, UR44, !P4 ;  /* 0x0000002cd2007c0c */ /* 0x000fe2000e7a1270 */
[----:B--2---:R-:W-:Y:S01]  /*25370*/  IMAD.WIDE R10, R17, 0x4, R198 ;  /* 0x00000004110a7825 */ /* 0x004fe200078e02c6 */
[----:B------:R2:W-:Y:S01]  /*25380*/  @P3 STG.E desc[UR24][R8.64], R178 ;  /* 0x000000b208003986 */ /* 0x0005e2000c101918 */
[----:B------:R-:W-:Y:S01]  /*25390*/  ISETP.LT.AND P3, PT, R209, UR35, !P4 ;  /* 0x00000023d1007c0c */ /* 0x000fe2000e761270 */
[----:B------:R-:W3:Y:S01]  /*253a0*/  LDCU UR35, c[0x0][0x398] ;  /* 0x00007300ff2377ac */ /* 0x000ee20008000800 */
[----:B-1----:R-:W-:Y:S01]  /*253b0*/  IMAD.WIDE R4, R17, 0x4, R200 ;  /* 0x0000000411047825 */ /* 0x002fe200078e02c8 */
[----:B------:R1:W-:Y:S01]  /*253c0*/  @P2 STG.E desc[UR24][R10.64], R114 ;  /* 0x000000720a002986 */ /* 0x0003e2000c101918 */
[----:B------:R-:W-:-:S02]  /*253d0*/  ISETP.LT.AND P2, PT, R207, UR55, !P4 ;  /* 0x00000037cf007c0c */ /* 0x000fc4000e741270 */
[----:B------:R-:W-:Y:S01]  /*253e0*/  VIADD R17, R17, UR32 ;  /* 0x0000002011117c36 */ /* 0x000fe20008000000 */
[----:B------:R3:W-:Y:S01]  /*253f0*/  @P6 STG.E desc[UR24][R4.64], R50 ;  /* 0x0000003204006986 */ /* 0x0007e2000c101918 */
[----:B------:R-:W-:Y:S01]  /*25400*/  VIADD R0, R213, 0x30 ;  /* 0x00000030d5007836 */ /* 0x000fe20000000000 */
[----:B------:R-:W-:Y:S01]  /*25410*/  ISETP.LT.AND P6, PT, R206, UR47, !P4 ;  /* 0x0000002fce007c0c */ /* 0x000fe2000e7c1270 */
[----:B----4-:R-:W-:-:S03]  /*25420*/  IMAD.WIDE R6, R17, 0x4, R2 ;  /* 0x0000000411067825 */ /* 0x010fc600078e0202 */
[----:B------:R-:W-:Y:S01]  /*25430*/  ISETP.GE.AND P0, PT, R0, UR56, PT ;  /* 0x0000003800007c0c */ /* 0x000fe2000bf06270 */
[----:B--2---:R-:W-:Y:S01]  /*25440*/  IMAD.WIDE R8, R17, 0x4, R196 ;  /* 0x0000000411087825 */ /* 0x004fe200078e02c4 */
[----:B------:R2:W-:Y:S01]  /*25450*/  @P5 STG.E desc[UR24][R6.64], R226 ;  /* 0x000000e206005986 */ /* 0x0005e2000c101918 */
[----:B------:R-:W-:Y:S02]  /*25460*/  IADD3 R0, PT, PT, R213, 0x31, RZ ;  /* 0x00000031d5007810 */ /* 0x000fe40007ffe0ff */
[----:B-1----:R-:W-:Y:S01]  /*25470*/  IMAD.WIDE R10, R17, 0x4, R198 ;  /* 0x00000004110a7825 */ /* 0x002fe200078e02c6 */
[----:B------:R1:W-:Y:S01]  /*25480*/  @P3 STG.E desc[UR24][R8.64], R179 ;  /* 0x000000b308003986 */ /* 0x0003e2000c101918 */
[----:B------:R-:W-:Y:S01]  /*25490*/  ISETP.LT.AND P5, PT, R210, UR28, !P0 ;  /* 0x0000001cd2007c0c */ /* 0x000fe2000c7a1270 */
[----:B------:R-:W4:Y:S01]  /*254a0*/  LDCU UR28, c[0x0][0x398] ;  /* 0x00007300ff1c77ac */ /* 0x000f220008000800 */
[----:B------:R-:W-:Y:S01]  /*254b0*/  ISETP.LT.AND P3, PT, R209, UR15, !P0 ;  /* 0x0000000fd1007c0c */ /* 0x000fe2000c761270 */
[----:B------:R1:W-:Y:S01]  /*254c0*/  @P2 STG.E desc[UR24][R10.64], R115 ;  /* 0x000000730a002986 */ /* 0x0003e2000c101918 */
[----:B---3--:R-:W-:Y:S01]  /*254d0*/  IMAD.WIDE R4, R17, 0x4, R200 ;  /* 0x0000000411047825 */ /* 0x008fe200078e02c8 */
[----:B------:R-:W-:Y:S01]  /*254e0*/  ISETP.LT.AND P2, PT, R207, UR14, !P0 ;  /* 0x0000000ecf007c0c */ /* 0x000fe2000c741270 */
[----:B------:R-:W3:Y:S01]  /*254f0*/  LDCU UR14, c[0x0][0x398] ;  /* 0x00007300ff0e77ac */ /* 0x000ee20008000800 */
        /* <DEDUP_REMOVED lines=17> */
[----:B------:R-:W-:-:S02]  /*25610*/  ISETP.LT.AND P2, PT, R207, UR45, !P1 ;  /* 0x0000002dcf007c0c */ /* 0x000fc4000cf41270 */
[----:B------:R-:W-:Y:S01]  /*25620*/  VIADD R17, R17, UR32 ;  /* 0x0000002011117c36 */ /* 0x000fe20008000000 */
[----:B------:R2:W-:Y:S01]  /*25630*/  @P6 STG.E desc[UR24][R4.64], R52 ;  /* 0x0000003404006986 */ /* 0x0005e2000c101918 */
[----:B------:R-:W-:Y:S01]  /*25640*/  VIADD R0, R213, 0x32 ;  /* 0x00000032d5007836 */ /* 0x000fe20000000000 */
[----:B------:R-:W-:Y:S01]  /*25650*/  ISETP.LT.AND P6, PT, R206, UR39, !P1 ;  /* 0x00000027ce007c0c */ /* 0x000fe2000cfc1270 */
[----:B-1----:R-:W-:-:S03]  /*25660*/  IMAD.WIDE R6, R17, 0x4, R2 ;  /* 0x0000000411067825 */ /* 0x002fc600078e0202 */
[----:B------:R-:W-:Y:S01]  /*25670*/  ISETP.GE.AND P4, PT, R0, UR4, PT ;  /* 0x0000000400007c0c */ /* 0x000fe2000bf86270 */
[C---:B----4-:R-:W-:Y:S01]  /*25680*/  IMAD.WIDE R8, R17.reuse, 0x4, R196 ;  /* 0x0000000411087825 */ /* 0x050fe200078e02c4 */
[----:B------:R1:W-:Y:S01]  /*25690*/  @P5 STG.E desc[UR24][R6.64], R224 ;  /* 0x000000e006005986 */ /* 0x0003e2000c101918 */
[----:B------:R-:W4:Y:S01]  /*256a0*/  LDCU UR4, c[0x0][0x398] ;  /* 0x00007300ff0477ac */ /* 0x000f220008000800 */
[----:B------:R-:W-:Y:S01]  /*256b0*/  ISETP.LT.AND P5, PT, R210, UR40, !P4 ;  /* 0x00000028d2007c0c */ /* 0x000fe2000e7a1270 */
[----:B---3--:R-:W-:Y:S01]  /*256c0*/  IMAD.WIDE R10, R17, 0x4, R198 ;  /* 0x00000004110a7825 */ /* 0x008fe200078e02c6 */
[----:B------:R3:W-:Y:S01]  /*256d0*/  @P3 STG.E desc[UR24][R8.64], R181 ;  /* 0x000000b508003986 */ /* 0x0007e2000c101918 */
[----:B------:R-:W-:Y:S01]  /*256e0*/  ISETP.LT.AND P3, PT, R209, UR26, !P4 ;  /* 0x0000001ad1007c0c */ /* 0x000fe2000e761270 */
[----:B------:R-:W4:Y:S01]  /*256f0*/  LDCU UR26, c[0x0][0x398] ;  /* 0x00007300ff1a77ac */ /* 0x000f220008000800 */
[----:B--2---:R-:W-:Y:S01]  /*25700*/  IMAD.WIDE R4, R17, 0x4, R200 ;  /* 0x0000000411047825 */ /* 0x004fe200078e02c8 */
        /* <DEDUP_REMOVED lines=8> */
[----:B---3--:R-:W-:Y:S01]  /*25790*/  IMAD.WIDE R8, R17, 0x4, R196 ;  /* 0x0000000411087825 */ /* 0x008fe200078e02c4 */
[----:B------:R1:W-:Y:S01]  /*257a0*/  @P5 STG.E desc[UR24][R6.64], R223 ;  /* 0x000000df06005986 */ /* 0x0003e2000c101918 */
[----:B------:R-:W-:Y:S01]  /*257b0*/  IADD3 R0, PT, PT, R213, 0x34, RZ ;  /* 0x00000034d5007810 */ /* 0x000fe20007ffe0ff */
[----:B------:R-:W3:Y:S01]  /*257c0*/  LDCU UR10, c[0x0][0x398] ;  /* 0x00007300ff0a77ac */ /* 0x000ee20008000800 */
[----:B--2---:R-:W-:Y:S01]  /*257d0*/  IMAD.WIDE R10, R17, 0x4, R198 ;  /* 0x00000004110a7825 */ /* 0x004fe200078e02c6 */
        /* <DEDUP_REMOVED lines=10> */
[----:B------:R-:W-:Y:S02]  /*25880*/  ISETP.LT.AND P6, PT, R206, UR38, !P0 ;  /* 0x00000026ce007c0c */ /* 0x000fe4000c7c1270 */
[C---:B-1----:R-:W-:Y:S01]  /*25890*/  IMAD.WIDE R6, R17.reuse, 0x4, R2 ;  /* 0x0000000411067825 */ /* 0x042fe200078e0202 */
[----:B------:R-:W-:Y:S01]  /*258a0*/  ISETP.GE.AND P1, PT, R0, UR6, PT ;  /* 0x0000000600007c0c */ /* 0x000fe2000bf26270 */
[----:B------:R-:W1:Y:S02]  /*258b0*/  LDCU UR6, c[0x0][0x398] ;  /* 0x00007300ff0677ac */ /* 0x000e640008000800 */
[C---:B--2---:R-:W-:Y:S01]  /*258c0*/  IMAD.WIDE R8, R17.reuse, 0x4, R196 ;  /* 0x0000000411087825 */ /* 0x044fe200078e02c4 */
[----:B------:R2:W-:Y:S01]  /*258d0*/  @P5 STG.E desc[UR24][R6.64], R222 ;  /* 0x000000de06005986 */ /* 0x0005e2000c101918 */
[----:B------:R-:W-:Y:S01]  /*258e0*/  ISETP.LT.AND P5, PT, R210, UR16, !P1 ;  /* 0x00000010d2007c0c */ /* 0x000fe2000cfa1270 */
[----:B------:R-:W1:Y:S01]  /*258f0*/  LDCU UR16, c[0x0][0x398] ;  /* 0x00007300ff1077ac */ /* 0x000e620008000800 */
[----:B------:R-:W-:Y:S01]  /*25900*/  IMAD.WIDE R10, R17, 0x4, R198 ;  /* 0x00000004110a7825 */ /* 0x000fe200078e02c6 */
[----:B------:R4:W-:Y:S01]  /*25910*/  @P3 STG.E desc[UR24][R8.64], R183 ;  /* 0x000000b708003986 */ /* 0x0009e2000c101918 */
[----:B------:R-:W-:Y:S01]  /*25920*/  ISETP.LT.AND P3, PT, R209, UR12, !P1 ;  /* 0x0000000cd1007c0c */ /* 0x000fe2000cf61270 */
[----:B------:R-:W1:Y:S01]  /*25930*/  LDCU UR12, c[0x0][0x398] ;  /* 0x00007300ff0c77ac */ /* 0x000e620008000800 */
[----:B---3--:R-:W-:Y:S01]  /*25940*/  IMAD.WIDE R4, R17, 0x4, R200 ;  /* 0x0000000411047825 */ /* 0x008fe200078e02c8 */
[----:B------:R3:W-:Y:S01]  /*25950*/  @P2 STG.E desc[UR24][R10.64], R119 ;  /* 0x000000770a002986 */ /* 0x0007e2000c101918 */
[----:B------:R-:W-:-:S02]  /*25960*/  ISETP.LT.AND P2, PT, R207, UR33, !P1 ;  /* 0x00000021cf007c0c */ /* 0x000fc4000cf41270 */
[----:B------:R-:W-:Y:S01]  /*25970*/  VIADD R17, R17, UR32 ;  /* 0x0000002011117c36 */ /* 0x000fe20008000000 */
[----:B------:R1:W-:Y:S01]  /*25980*/  @P6 STG.E desc[UR24][R4.64], R55 ;  /* 0x0000003704006986 */ /* 0x0003e2000c101918 */
[----:B------:R-:W-:Y:S01]  /*25990*/  VIADD R0, R213, 0x35 ;  /* 0x00000035d5007836 */ /* 0x000fe20000000000 */
[----:B------:R-:W-:Y:S01]  /*259a0*/  ISETP.LT.AND P6, PT, R206, UR35, !P1 ;  /* 0x00000023ce007c0c */ /* 0x000fe2000cfc1270 */
[----:B--2---:R-:W-:-:S03]  /*259b0*/  IMAD.WIDE R6, R17, 0x4, R2 ;  /* 0x0000000411067825 */ /* 0x004fc600078e0202 */
        /* <DEDUP_REMOVED lines=17> */
[C---:B--2---:R-:W-:Y:S01]  /*25ad0*/  IMAD.WIDE R6, R17.reuse, 0x4, R2 ;  /* 0x0000000411067825 */ /* 0x044fe200078e0202 */
[----:B------:R-:W2:Y:S02]  /*25ae0*/  LDCU UR10, c[0x0][0x398] ;  /* 0x00007300ff0a77ac */ /* 0x000ea40008000800 */
[----:B------:R-:W-:Y:S01]  /*25af0*/  ISETP.GE.AND P0, PT, R0, UR9, PT ;  /* 0x0000000900007c0c */ /* 0x000fe2000bf06270 */
[----:B---3--:R-:W-:Y:S01]  /*25b00*/  IMAD.WIDE R8, R17, 0x4, R196 ;  /* 0x0000000411087825 */ /* 0x008fe200078e02c4 */
[----:B------:R3:W-:Y:S01]  /*25b10*/  @P5 STG.E desc[UR24][R6.64], R220 ;  /* 0x000000dc06005986 */ /* 0x0007e2000c101918 */
[----:B------:R-:W-:Y:S01]  /*25b20*/  IADD3 R0, PT, PT, R213, 0x37, RZ ;  /* 0x00000037d5007810 */ /* 0x000fe20007ffe0ff */
[----:B------:R-:W2:Y:S01]  /*25b30*/  LDCU UR9, c[0x0][0x398] ;  /* 0x00007300ff0977ac */ /* 0x000ea20008000800 */
[----:B-1----:R-:W-:Y:S01]  /*25b40*/  IMAD.WIDE R10, R17, 0x4, R198 ;  /* 0x00000004110a7825 */ /* 0x002fe200078e02c6 */
[----:B------:R1:W-:Y:S01]  /*25b50*/  @P3 STG.E desc[UR24][R8.64], R185 ;  /* 0x000000b908003986 */ /* 0x0003e2000c101918 */
[----:B------:R-:W-:Y:S01]  /*25b60*/  ISETP.LT.AND P5, PT, R210, UR15, !P0 ;  /* 0x0000000fd2007c0c */ /* 0x000fe2000c7a1270 */
[----:B------:R-:W2:Y:S01]  /*25b70*/  LDCU UR15, c[0x0][0x398] ;  /* 0x00007300ff0f77ac */ /* 0x000ea20008000800 */
        /* <DEDUP_REMOVED lines=9> */
[C---:B---3--:R-:W-:Y:S01]  /*25c10*/  IMAD.WIDE R6, R17.reuse, 0x4, R2 ;  /* 0x0000000411067825 */ /* 0x048fe200078e0202 */
[----:B------:R-:W-:Y:S01]  /*25c20*/  ISETP.GE.AND P1, PT, R0, UR5, PT ;  /* 0x0000000500007c0c */ /* 0x000fe2000bf26270 */
[----:B------:R-:W3:Y:S02]  /*25c30*/  LDCU UR5, c[0x0][0x398] ;  /* 0x00007300ff0577ac */ /* 0x000ee40008000800 */
[C---:B-1----:R-:W-:Y:S01]  /*25c40*/  IMAD.WIDE R8, R17.reuse, 0x4, R196 ;  /* 0x0000000411087825 */ /* 0x042fe200078e02c4 */
[----:B------:R1:W-:Y:S01]  /*25c50*/  @P5 STG.E desc[UR24][R6.64], R219 ;  /* 0x000000db06005986 */ /* 0x0003e2000c101918 */
[----:B------:R-:W-:Y:S01]  /*25c60*/  ISETP.LT.AND P5, PT, R210, UR26, !P1 ;  /* 0x0000001ad2007c0c */ /* 0x000fe2000cfa1270 */
[----:B------:R-:W3:Y:S01]  /*25c70*/  LDCU UR20, c[0x0][0x398] ;  /* 0x00007300ff1477ac */ /* 0x000ee20008000800 */
[----:B------:R-:W-:Y:S01]  /*25c80*/  IMAD.WIDE R10, R17, 0x4, R198 ;  /* 0x00000004110a7825 */ /* 0x000fe200078e02c6 */
[----:B------:R4:W-:Y:S01]  /*25c90*/  @P3 STG.E desc[UR24][R8.64], R186 ;  /* 0x000000ba08003986 */ /* 0x0009e2000c101918 */
[----:B------:R-:W-:Y:S01]  /*25ca0*/  ISETP.LT.AND P3, PT, R209, UR11, !P1 ;  /* 0x0000000bd1007c0c */ /* 0x000fe2000cf61270 */
[----:B------:R-:W3:Y:S01]  /*25cb0*/  LDCU UR11, c[0x0][0x398] ;  /* 0x00007300ff0b77ac */ /* 0x000ee20008000800 */
[----:B--2---:R-:W-:Y:S01]  /*25cc0*/  IMAD.WIDE R4, R17, 0x4, R200 ;  /* 0x0000000411047825 */ /* 0x004fe200078e02c8 */
[----:B------:R2:W-:Y:S01]  /*25cd0*/  @P2 STG.E desc[UR24][R10.64], R122 ;  /* 0x0000007a0a002986 */ /* 0x0005e2000c101918 */
[----:B------:R-:W-:-:S02]  /*25ce0*/  ISETP.LT.AND P2, PT, R207, UR28, !P1 ;  /* 0x0000001ccf007c0c */ /* 0x000fc4000cf41270 */
        /* <DEDUP_REMOVED lines=8> */
[----:B------:R4:W-:Y:S02]  /*25d70*/  @P5 STG.E desc[UR24][R6.64], R218 ;  /* 0x000000da06005986 */ /* 0x0009e4000c101918 */
[----:B------:R-:W-:Y:S01]  /*25d80*/  ISETP.LT.AND P5, PT, R210, UR9, !P4 ;  /* 0x00000009d2007c0c */ /* 0x000fe2000e7a1270 */
[----:B--2---:R-:W-:Y:S01]  /*25d90*/  IMAD.WIDE R10, R17, 0x4, R198 ;  /* 0x00000004110a7825 */ /* 0x004fe200078e02c6 */
[----:B------:R2:W-:Y:S01]  /*25da0*/  @P3 STG.E desc[UR24][R8.64], R187 ;  /* 0x000000bb08003986 */ /* 0x0005e2000c101918 */
[----:B------:R-:W-:Y:S01]  /*25db0*/  ISETP.LT.AND P3, PT, R209, UR22, !P4 ;  /* 0x00000016d1007c0c */ /* 0x000fe2000e761270 */
[----:B------:R-:W1:Y:S01]  /*25dc0*/  LDCU UR9, c[0x0][0x398] ;  /* 0x00007300ff0977ac */ /* 0x000e620008000800 */
[----:B---3--:R-:W-:Y:S01]  /*25dd0*/  IMAD.WIDE R4, R17, 0x4, R200 ;  /* 0x0000000411047825 */ /* 0x008fe200078e02c8 */
        /* <DEDUP_REMOVED lines=10> */
[----:B--2---:R-:W-:Y:S01]  /*25e80*/  IMAD.WIDE R8, R17, 0x4, R196 ;  /* 0x0000000411087825 */ /* 0x004fe200078e02c4 */
[----:B------:R2:W-:Y:S01]  /*25e90*/  @P5 STG.E desc[UR24][R6.64], R217 ;  /* 0x000000d906005986 */ /* 0x0005e2000c101918 */
[----:B------:R-:W-:-:S02]  /*25ea0*/  IADD3 R0, PT, PT, R213, 0x3a, RZ ;  /* 0x0000003ad5007810 */ /* 0x000fc40007ffe0ff */
[----:B---3--:R-:W-:Y:S01]  /*25eb0*/  IMAD.WIDE R10, R17, 0x4, R198 ;  /* 0x00000004110a7825 */ /* 0x008fe200078e02c6 */
[----:B------:R3:W-:Y:S01]  /*25ec0*/  @P3 STG.E desc[UR24][R8.64], R188 ;  /* 0x000000bc08003986 */ /* 0x0007e2000c101918 */
[----:B------:R-:W-:Y:S02]  /*25ed0*/  ISETP.LT.AND P5, PT, R210, UR16, !P0 ;  /* 0x00000010d2007c0c */ /* 0x000fe4000c7a1270 */
[----:B------:R-:W-:Y:S01]  /*25ee0*/  ISETP.LT.AND P3, PT, R209, UR4, !P0 ;  /* 0x00000004d1007c0c */ /* 0x000fe2000c761270 */
[----:B------:R3:W-:Y:S01]  /*25ef0*/  @P2 STG.E desc[UR24][R10.64], R124 ;  /* 0x0000007c0a002986 */ /* 0x0007e2000c101918 */
[----:B-1----:R-:W-:Y:S01]  /*25f00*/  IMAD.WIDE R4, R17, 0x4, R200 ;  /* 0x0000000411047825 */ /* 0x002fe200078e02c8 */
[----:B------:R-:W-:Y:S01]  /*25f10*/  ISETP.LT.AND P2, PT, R207, UR10, !P0 ;  /* 0x0000000acf007c0c */ /* 0x000fe2000c741270 */
[----:B------:R-:W1:Y:S01]  /*25f20*/  LDCU UR4, c[0x0][0x398] ;  /* 0x00007300ff0477ac */ /* 0x000e620008000800 */
[----:B------:R-:W-:Y:S02]  /*25f30*/  IADD3 R17, PT, PT, R17, UR32, RZ ;  /* 0x0000002011117c10 */ /* 0x000fe4000fffe0ff */
[----:B------:R1:W-:Y:S01]  /*25f40*/  @P6 STG.E desc[UR24][R4.64], R60 ;  /* 0x0000003c04006986 */ /* 0x0003e2000c101918 */
[----:B------:R-:W-:Y:S01]  /*25f50*/  ISETP.LT.AND P6, PT, R206, UR14, !P0 ;  /* 0x0000000ece007c0c */ /* 0x000fe2000c7c1270 */
[----:B------:R-:W4:Y:S01]  /*25f60*/  LDCU UR10, c[0x0][0x398] ;  /* 0x00007300ff0a77ac */ /* 0x000f220008000800 */
[C---:B--2---:R-:W-:Y:S01]  /*25f70*/  IMAD.WIDE R6, R17.reuse, 0x4, R2 ;  /* 0x0000000411067825 */ /* 0x044fe200078e0202 */
[----:B------:R-:W-:Y:S01]  /*25f80*/  ISETP.GE.AND P1, PT, R0, UR27, PT ;  /* 0x0000001b00007c0c */ /* 0x000fe2000bf26270 */
[----:B------:R-:W2:Y:S02]  /*25f90*/  LDCU UR14, c[0x0][0x398] ;  /* 0x00007300ff0e77ac */ /* 0x000ea40008000800 */
[C---:B---3--:R-:W-:Y:S01]  /*25fa0*/  IMAD.WIDE R8, R17.reuse, 0x4, R196 ;  /* 0x0000000411087825 */ /* 0x048fe200078e02c4 */
[----:B------:R3:W-:Y:S01]  /*25fb0*/  @P5 STG.E desc[UR24][R6.64], R216 ;  /* 0x000000d806005986 */ /* 0x0007e2000c101918 */
[----:B------:R-:W-:Y:S01]  /*25fc0*/  ISETP.LT.AND P5, PT, R210, UR6, !P1 ;  /* 0x00000006d2007c0c */ /* 0x000fe2000cfa1270 */
[----:B------:R-:W2:Y:S01]  /*25fd0*/  LDCU UR6, c[0x0][0x398] ;  /* 0x00007300ff0677ac */ /* 0x000ea20008000800 */
[----:B------:R-:W-:Y:S01]  /*25fe0*/  IMAD.WIDE R10, R17, 0x4, R198 ;  /* 0x00000004110a7825 */ /* 0x000fe200078e02c6 */
[----:B------:R4:W-:Y:S01]  /*25ff0*/  @P3 STG.E desc[UR24][R8.64], R189 ;  /* 0x000000bd08003986 */ /* 0x0009e2000c101918 */
[----:B------:R-:W-:Y:S01]  /*26000*/  ISETP.LT.AND P3, PT, R209, UR15, !P1 ;  /* 0x0000000fd1007c0c */ /* 0x000fe2000cf61270 */
[----:B------:R-:W2:Y:S01]  /*26010*/  LDCU UR15, c[0x0][0x398] ;  /* 0x00007300ff0f77ac */ /* 0x000ea20008000800 */
[----:B-1----:R-:W-:Y:S01]  /*26020*/  IMAD.WIDE R4, R17, 0x4, R200 ;  /* 0x0000000411047825 */ /* 0x002fe200078e02c8 */
[----:B------:R1:W-:Y:S01]  /*26030*/  @P2 STG.E desc[UR24][R10.64], R125 ;  /* 0x0000007d0a002986 */ /* 0x0003e2000c101918 */
[----:B------:R-:W-:-:S02]  /*26040*/  ISETP.LT.AND P2, PT, R207, UR18, !P1 ;  /* 0x00000012cf007c0c */ /* 0x000fc4000cf41270 */
        /* <DEDUP_REMOVED lines=10> */
[----:B-1----:R-:W-:Y:S01]  /*260f0*/  IMAD.WIDE R10, R17, 0x4, R198 ;  /* 0x00000004110a7825 */ /* 0x002fe200078e02c6 */
        /* <DEDUP_REMOVED lines=16> */
[----:B------:R-:W-:-:S02]  /*26200*/  IADD3 R0, PT, PT, R213, 0x3d, RZ ;  /* 0x0000003dd5007810 */ /* 0x000fc40007ffe0ff */
        /* <DEDUP_REMOVED lines=8> */
[----:B------:R-:W-:Y:S01]  /*26290*/  ISETP.LT.AND P5, PT, R207, UR10, !P0 ;  /* 0x0000000acf007c0c */ /* 0x000fe2000c7a1270 */
[----:B------:R3:W-:Y:S01]  /*262a0*/  @P6 STG.E desc[UR24][R4.64], R63 ;  /* 0x0000003f04006986 */ /* 0x0007e2000c101918 */
[----:B------:R-:W-:Y:S01]  /*262b0*/  IADD3 R17, PT, PT, R17, UR32, RZ ;  /* 0x0000002011117c10 */ /* 0x000fe2000fffe0ff */
[----:B------:R-:W4:Y:S01]  /*262c0*/  LDCU UR10, c[0x0][0x398] ;  /* 0x00007300ff0a77ac */ /* 0x000f220008000800 */
[----:B------:R-:W-:-:S02]  /*262d0*/  ISETP.LT.AND P6, PT, R206, UR14, !P0 ;  /* 0x0000000ece007c0c */ /* 0x000fc4000c7c1270 */
[----:B------:R-:W-:Y:S01]  /*262e0*/  ISETP.GE.AND P1, PT, R0, UR19, PT ;  /* 0x0000001300007c0c */ /* 0x000fe2000bf26270 */
[----:B-1----:R-:W-:-:S04]  /*262f0*/  IMAD.WIDE R6, R17, 0x4, R2 ;  /* 0x0000000411067825 */ /* 0x002fc800078e0202 */
[----:B--2---:R-:W-:Y:S01]  /*26300*/  IMAD.WIDE R8, R17, 0x4, R196 ;  /* 0x0000000411087825 */ /* 0x004fe200078e02c4 */
[----:B------:R1:W-:Y:S01]  /*26310*/  @P2 STG.E desc[UR24][R6.64], R212 ;  /* 0x000000d406002986 */ /* 0x0003e2000c101918 */
[----:B------:R-:W-:Y:S01]  /*26320*/  ISETP.LT.AND P2, PT, R210, UR6, !P1 ;  /* 0x00000006d2007c0c */ /* 0x000fe2000cf41270 */
[----:B------:R-:W2:Y:S01]  /*26330*/  LDCU UR6, c[0x0][0x398] ;  /* 0x00007300ff0677ac */ /* 0x000ea20008000800 */
[----:B------:R-:W-:Y:S01]  /*26340*/  VIADD R0, R213, 0x3e ;  /* 0x0000003ed5007836 */ /* 0x000fe20000000000 */
[----:B------:R1:W-:Y:S01]  /*26350*/  @P3 STG.E desc[UR24][R8.64], R192 ;  /* 0x000000c008003986 */ /* 0x0003e2000c101918 */
[----:B------:R-:W-:Y:S01]  /*26360*/  IMAD.WIDE R10, R17, 0x4, R198 ;  /* 0x00000004110a7825 */ /* 0x000fe200078e02c6 */
[----:B---3--:R-:W-:Y:S01]  /*26370*/  ISETP.LT.AND P3, PT, R209, UR11, !P1 ;  /* 0x0000000bd1007c0c */ /* 0x008fe2000cf61270 */
[----:B------:R-:W3:Y:S01]  /*26380*/  LDCU UR11, c[0x0][0x398] ;  /* 0x00007300ff0b77ac */ /* 0x000ee20008000800 */
[----:B------:R-:W-:Y:S01]  /*26390*/  ISETP.GE.AND P4, PT, R0, UR13, PT ;  /* 0x0000000d00007c0c */ /* 0x000fe2000bf86270 */
[----:B------:R-:W-:Y:S01]  /*263a0*/  IMAD.WIDE R4, R17, 0x4, R200 ;  /* 0x0000000411047825 */ /* 0x000fe200078e02c8 */
[----:B------:R2:W-:Y:S01]  /*263b0*/  @P5 STG.E desc[UR24][R10.64], R128 ;  /* 0x000000800a005986 */ /* 0x0005e2000c101918 */
[----:B------:R-:W3:Y:S01]  /*263c0*/  LDCU UR13, c[0x0][0x398] ;  /* 0x00007300ff0d77ac */ /* 0x000ee20008000800 */
[----:B------:R-:W-:Y:S01]  /*263d0*/  ISETP.LT.AND P5, PT, R207, UR15, !P1 ;  /* 0x0000000fcf007c0c */ /* 0x000fe2000cfa1270 */
[----:B------:R-:W-:Y:S01]  /*263e0*/  VIADD R17, R17, UR32 ;  /* 0x0000002011117c36 */ /* 0x000fe20008000000 */
[----:B------:R-:W-:Y:S01]  /*263f0*/  ISETP.LT.AND P1, PT, R206, UR8, !P1 ;  /* 0x00000008ce007c0c */ /* 0x000fe2000cf21270 */
[----:B------:R2:W-:Y:S01]  /*26400*/  @P6 STG.E desc[UR24][R4.64], R64 ;  /* 0x0000004004006986 */ /* 0x0005e2000c101918 */
[----:B----4-:R-:W-:Y:S01]  /*26410*/  ISETP.LT.AND P6, PT, R210, UR5, !P4 ;  /* 0x00000005d2007c0c */ /* 0x010fe2000e7c1270 */
[C---:B-1----:R-:W-:Y:S01]  /*26420*/  IMAD.WIDE R6, R17.reuse, 0x4, R2 ;  /* 0x0000000411067825 */ /* 0x042fe200078e0202 */
[----:B------:R-:W-:-:S03]  /*26430*/  IADD3 R15, PT, PT, R17, UR32, RZ ;  /* 0x00000020110f7c10 */ /* 0x000fc6000fffe0ff */
[----:B------:R-:W-:Y:S01]  /*26440*/  IMAD.WIDE R8, R17, 0x4, R196 ;  /* 0x0000000411087825 */ /* 0x000fe200078e02c4 */
[----:B------:R1:W-:Y:S03]  /*26450*/  @P2 STG.E desc[UR24][R6.64], R211 ;  /* 0x000000d306002986 */ /* 0x0003e6000c101918 */
[----:B------:R-:W-:Y:S01]  /*26460*/  VIADD R0, R213, 0x3f ;  /* 0x0000003fd5007836 */ /* 0x000fe20000000000 */
[----:B------:R4:W-:Y:S01]  /*26470*/  @P3 STG.E desc[UR24][R8.64], R193 ;  /* 0x000000c108003986 */ /* 0x0009e2000c101918 */
[----:B--2---:R-:W-:Y:S01]  /*26480*/  IMAD.WIDE R10, R17, 0x4, R198 ;  /* 0x00000004110a7825 */ /* 0x004fe200078e02c6 */
[----:B------:R-:W-:Y:S02]  /*26490*/  ISETP.LT.AND P3, PT, R209, UR9, !P4 ;  /* 0x00000009d1007c0c */ /* 0x000fe4000e761270 */
[----:B------:R-:W-:Y:S01]  /*264a0*/  ISETP.GE.AND P0, PT, R0, UR17, PT ;  /* 0x0000001100007c0c */ /* 0x000fe2000bf06270 */
[----:B------:R-:W-:Y:S01]  /*264b0*/  IMAD.WIDE R4, R17, 0x4, R200 ;  /* 0x0000000411047825 */ /* 0x000fe200078e02c8 */
[----:B------:R2:W-:Y:S02]  /*264c0*/  @P5 STG.E desc[UR24][R10.64], R129 ;  /* 0x000000810a005986 */ /* 0x0005e4000c101918 */
[----:B------:R-:W-:Y:S01]  /*264d0*/  ISETP.LT.AND P2, PT, R210, UR10, !P0 ;  /* 0x0000000ad2007c0c */ /* 0x000fe2000c741270 */
[----:B------:R-:W-:Y:S01]  /*264e0*/  IMAD.WIDE R12, R15, 0x4, R2 ;  /* 0x000000040f0c7825 */ /* 0x000fe200078e0202 */
[----:B------:R2:W-:Y:S01]  /*264f0*/  @P1 STG.E desc[UR24][R4.64], R65 ;  /* 0x0000004104001986 */ /* 0x0005e2000c101918 */
[----:B------:R-:W-:-:S02]  /*26500*/  ISETP.LT.AND P1, PT, R207, UR12, !P4 ;  /* 0x0000000ccf007c0c */ /* 0x000fc4000e721270 */
[C---:B------:R-:W-:Y:S01]  /*26510*/  ISETP.LT.AND P4, PT, R206.reuse, UR4, !P4 ;  /* 0x00000004ce007c0c */ /* 0x040fe2000e781270 */
[----:B------:R2:W-:Y:S01]  /*26520*/  @P6 STG.E desc[UR24][R12.64], R208 ;  /* 0x000000d00c006986 */ /* 0x0005e2000c101918 */
[----:B---3--:R-:W-:Y:S01]  /*26530*/  ISETP.LT.AND P5, PT, R209, UR13, !P0 ;  /* 0x0000000dd1007c0c */ /* 0x008fe2000c7a1270 */
[----:B------:R-:W-:Y:S01]  /*26540*/  VIADD R17, R15, UR32 ;  /* 0x000000200f117c36 */ /* 0x000fe20008000000 */
[----:B------:R-:W-:Y:S01]  /*26550*/  ISETP.LT.AND P6, PT, R207, UR6, !P0 ;  /* 0x00000006cf007c0c */ /* 0x000fe2000c7c1270 */
[----:B-1----:R-:W-:Y:S01]  /*26560*/  IMAD.WIDE R6, R15, 0x4, R196 ;  /* 0x000000040f067825 */ /* 0x002fe200078e02c4 */
[----:B------:R-:W-:-:S03]  /*26570*/  ISETP.LT.AND P0, PT, R206, UR11, !P0 ;  /* 0x0000000bce007c0c */ /* 0x000fc6000c701270 */
[C---:B----4-:R-:W-:Y:S01]  /*26580*/  IMAD.WIDE R8, R15.reuse, 0x4, R198 ;  /* 0x000000040f087825 */ /* 0x050fe200078e02c6 */
[----:B------:R1:W-:Y:S03]  /*26590*/  @P3 STG.E desc[UR24][R6.64], R194 ;  /* 0x000000c206003986 */ /* 0x0003e6000c101918 */
[----:B--2---:R-:W-:Y:S01]  /*265a0*/  IMAD.WIDE R10, R15, 0x4, R200 ;  /* 0x000000040f0a7825 */ /* 0x004fe200078e02c8 */
[----:B------:R1:W-:Y:S03]  /*265b0*/  @P1 STG.E desc[UR24][R8.64], R130 ;  /* 0x0000008208001986 */ /* 0x0003e6000c101918 */
[C---:B------:R-:W-:Y:S01]  /*265c0*/  IMAD.WIDE R2, R17.reuse, 0x4, R2 ;  /* 0x0000000411027825 */ /* 0x040fe200078e0202 */
[----:B------:R1:W-:Y:S03]  /*265d0*/  @P4 STG.E desc[UR24][R10.64], R66 ;  /* 0x000000420a004986 */ /* 0x0003e6000c101918 */
[C---:B------:R-:W-:Y:S01]  /*265e0*/  IMAD.WIDE R196, R17.reuse, 0x4, R196 ;  /* 0x0000000411c47825 */ /* 0x040fe200078e02c4 */
[----:B------:R1:W-:Y:S03]  /*265f0*/  @P2 STG.E desc[UR24][R2.64], R205 ;  /* 0x000000cd02002986 */ /* 0x0003e6000c101918 */
[C---:B------:R-:W-:Y:S01]  /*26600*/  IMAD.WIDE R198, R17.reuse, 0x4, R198 ;  /* 0x0000000411c67825 */ /* 0x040fe200078e02c6 */
[----:B------:R1:W-:Y:S03]  /*26610*/  @P5 STG.E desc[UR24][R196.64], R195 ;  /* 0x000000c3c4005986 */ /* 0x0003e6000c101918 */
[----:B------:R-:W-:Y:S01]  /*26620*/  IMAD.WIDE R200, R17, 0x4, R200 ;  /* 0x0000000411c87825 */ /* 0x000fe200078e02c8 */
[----:B------:R1:W-:Y:S04]  /*26630*/  @P6 STG.E desc[UR24][R198.64], R131 ;  /* 0x00000083c6006986 */ /* 0x0003e8000c101918 */
[----:B------:R1:W-:Y:S01]  /*26640*/  @P0 STG.E desc[UR24][R200.64], R67 ;  /* 0x00000043c8000986 */ /* 0x0003e2000c101918 */
[----:B------:R-:W-:Y:S06]  /*26650*/  BAR.SYNC.DEFER_BLOCKING 0x0 ;  /* 0x0000000000007b1d */ /* 0x000fec0000010000 */
[----:B------:R-:W-:Y:S05]  /*26660*/  BRA.U UP0, `(.L_x_15) ;  /* 0x0000000100a07547 */ /* 0x000fea000b800000 */
[----:B------:R-:W2:Y:S01]  /*26670*/  S2UR UR5, SR_CgaCtaId ;  /* 0x00000000000579c3 */ /* 0x000ea20000008800 */
[----:B------:R-:W-:Y:S01]  /*26680*/  NOP ;  /* 0x0000000000007918 */ /* 0x000fe20000000000 */
[----:B------:R-:W-:Y:S01]  /*26690*/  UMOV UR4, 0x50 ;  /* 0x0000005000047882 */ /* 0x000fe20000000000 */
[----:B------:R-:W-:Y:S01]  /*266a0*/  IMAD.U32 R0, RZ, RZ, UR7 ;  /* 0x00000007ff007e24 */ /* 0x000fe2000f8e00ff */
[----:B-1----:R-:W-:Y:S01]  /*266b0*/  MOV R3, 0xffff ;  /* 0x0000ffff00037802 */ /* 0x002fe20000000f00 */
[----:B------:R-:W-:-:S03]  /*266c0*/  IMAD.MOV.U32 R7, RZ, RZ, 0x1 ;  /* 0x00000001ff077424 */ /* 0x000fc600078e00ff */
[----:B------:R-:W-:-:S04]  /*266d0*/  LOP3.LUT R0, R0, 0xffff, RZ, 0xc0, !PT ;  /* 0x0000ffff00007812 */ /* 0x000fc800078ec0ff */
[----:B------:R-:W-:-:S05]  /*266e0*/  SHF.R.U32.HI R0, RZ, 0x5, R0 ;  /* 0x00000005ff007819 */ /* 0x000fca0000011600 */
[----:B------:R-:W-:Y:S01]  /*266f0*/  VIADD R2, R0, 0x10 ;  /* 0x0000001000027836 */ /* 0x000fe20000000000 */
[----:B------:R-:W-:Y:S01]  /*26700*/  SHF.L.U32 R0, R3, R0, RZ ;  /* 0x0000000003007219 */ /* 0x000fe200000006ff */
[----:B--2---:R-:W-:-:S03]  /*26710*/  ULEA UR6, UR5, UR4, 0x18 ;  /* 0x0000000405067291 */ /* 0x004fc6000f8ec0ff */
[----:B------:R-:W-:-:S04]  /*26720*/  SHF.L.U32 R3, R7, R2, RZ ;  /* 0x0000000207037219 */ /* 0x000fc800000006ff */
[----:B------:R-:W-:Y:S02]  /*26730*/  LOP3.LUT R0, R3, R0, RZ, 0xfc, !PT ;  /* 0x0000000003007212 */ /* 0x000fe400078efcff */
[----:B------:R-:W1:Y:S02]  /*26740*/  LDS R5, [UR6] ;  /* 0x00000006ff057984 */ /* 0x000e640008000800 */
[C---:B------:R-:W-:Y:S02]  /*26750*/  LOP3.LUT R2, R0.reuse, 0xffff, RZ, 0xc0, !PT ;  /* 0x0000ffff00027812 */ /* 0x040fe400078ec0ff */
[----:B-1----:R-:W-:-:S04]  /*26760*/  LOP3.LUT R3, R0, 0xffff, R5, 0x80, !PT ;  /* 0x0000ffff00037812 */ /* 0x002fc800078e8005 */
[----:B------:R-:W-:-:S13]  /*26770*/  ISETP.NE.AND P0, PT, R3, R2, PT ;  /* 0x000000020300720c */ /* 0x000fda0003f05270 */
[----:B------:R-:W-:Y:S05]  /*26780*/  @P0 BRA `(.L_x_16) ;  /* 0x0000000000500947 */ /* 0x000fea0003800000 */
[----:B------:R-:W-:Y:S02]  /*26790*/  SHF.R.U32.HI R5, RZ, 0x10, R5 ;  /* 0x00000010ff057819 */ /* 0x000fe40000011605 */
[----:B------:R-:W-:-:S04]  /*267a0*/  SHF.R.U32.HI R2, RZ, 0x10, R0 ;  /* 0x00000010ff027819 */ /* 0x000fc80000011600 */
[----:B------:R-:W-:-:S04]  /*267b0*/  LOP3.LUT R5, R5, R2, RZ, 0xc0, !PT ;  /* 0x0000000205057212 */ /* 0x000fc800078ec0ff */
[----:B------:R-:W-:-:S13]  /*267c0*/  ISETP.NE.AND P0, PT, R5, R2, PT ;  /* 0x000000020500720c */ /* 0x000fda0003f05270 */
[----:B------:R-:W-:Y:S05]  /*267d0*/  @P0 BRA `(.L_x_17) ;  /* 0x0000000000300947 */ /* 0x000fea0003800000 */
[----:B------:R-:W-:Y:S01]  /*267e0*/  R2UR UR4, R0 ;  /* 0x00000000000472ca */ /* 0x000fe200000e0000 */
[----:B------:R-:W-:Y:S01]  /*267f0*/  VOTEU.ANY UR5, UPT, PT ;  /* 0x0000000000057886 */ /* 0x000fe200038e0100 */
[----:B------:R-:W1:Y:S01]  /*26800*/  S2R R0, SR_LANEID ;  /* 0x0000000000007919 */ /* 0x000e620000000000 */
[----:B------:R-:W-:-:S10]  /*26810*/  UFLO.U32 UR5, UR5 ;  /* 0x00000005000572bd */ /* 0x000fd400080e0000 */
[----:B------:R-:W-:-:S06]  /*26820*/  ULOP3.LUT UR4, URZ, UR4, URZ, 0x33, !UPT ;  /* 0x00000004ff047292 */ /* 0x000fcc000f8e33ff */
[----:B------:R-:W-:-:S04]  /*26830*/  MOV R2, UR4 ;  /* 0x0000000400027c02 */ /* 0x000fc80008000f00 */
[----:B------:R-:W2:Y:S02]  /*26840*/  REDUX UR7, R2 ;  /* 0x00000000020773c4 */ /* 0x000ea40000000000 */
[----:B------:R3:W-:Y:S01]  /*26850*/  UTCATOMSWS.AND URZ, UR4 ;  /* 0x0000000400ff79e3 */ /* 0x0007e20008000000 */
[----:B-1----:R-:W-:Y:S01]  /*26860*/  ISETP.EQ.U32.AND P0, PT, R0, UR5, PT ;  /* 0x0000000500007c0c */ /* 0x002fe2000bf02070 */
[----:B--2---:R-:W-:-:S12]  /*26870*/  IMAD.U32 R0, RZ, RZ, UR7 ;  /* 0x00000007ff007e24 */ /* 0x004fd8000f8e00ff */
[----:B------:R3:W-:Y:S01]  /*26880*/  @P0 ATOMS.AND RZ, [UR6], R0 ;  /* 0x00000000ffff098c */ /* 0x0007e2000a800006 */
[----:B------:R-:W-:Y:S05]  /*26890*/  BRA `(.L_x_15) ;  /* 0x0000000000147947 */ /* 0x000fea0003800000 */
.L_x_17:
[----:B------:R-:W-:-:S07]  /*268a0*/  MOV R2, 0x268c0 ;  /* 0x000268c000027802 */ /* 0x000fce0000000f00 */
[----:B------:R-:W-:Y:S05]  /*268b0*/  CALL.REL.NOINC `($__internal_0_$__cuda_sm10x_tcgen05_guardrail_trap_col_being_dealloced_not_returned_by_alloc) ;  /* 0x00000000002c7944 */ /* 0x000fea0003c00000 */
[----:B------:R-:W-:Y:S05]  /*268c0*/  BRA `(.L_x_15) ;  /* 0x0000000000087947 */ /* 0x000fea0003800000 */
.L_x_16:
[----:B------:R-:W-:-:S07]  /*268d0*/  MOV R2, 0x268f0 ;  /* 0x000268f000027802 */ /* 0x000fce0000000f00 */
[----:B------:R-:W-:Y:S05]  /*268e0*/  CALL.REL.NOINC `($__internal_2_$__cuda_sm10x_tcgen05_guardrail_trap_unallocated_columns_being_dealloced) ;  /* 0x0000000000387944 */ /* 0x000fea0003c00000 */
.L_x_15:
[----:B------:R-:W-:Y:S01]  /*268f0*/  NOP ;  /* 0x0000000000007918 */ /* 0x000fe20000000000 */
[----:B---3--:R-:W-:Y:S05]  /*26900*/  EXIT ;  /* 0x000000000000794d */ /* 0x008fea0003800000 */
.L_x_10:
[----:B------:R-:W1:Y:S02]  /*26910*/  SYNCS.PHASECHK.TRANS64.TRYWAIT P1, [UR9], R4 ;  /* 0x00000004ff0075a7 */ /* 0x000e640008021109 */
[----:B-1----:R-:W-:Y:S05]  /*26920*/  @!P1 BRA `(.L_x_10) ;  /* 0xfffffffc00f89947 */ /* 0x002fea000383ffff */
[----:B------:R-:W-:Y:S05]  /*26930*/  BRA `(.L_x_18) ;  /* 0xfffffecc00d87947 */ /* 0x000fea000383ffff */
.L_x_14:
[----:B------:R-:W4:Y:S02]  /*26940*/  SYNCS.PHASECHK.TRANS64.TRYWAIT P0, [UR9], R0 ;  /* 0x00000000ff0075a7 */ /* 0x000f240008001109 */
[----:B----4-:R-:W-:Y:S05]  /*26950*/  @!P0 BRA `(.L_x_14) ;  /* 0xfffffffc00f88947 */ /* 0x010fea000383ffff */
[----:B------:R-:W-:Y:S05]  /*26960*/  BRA `(.L_x_13) ;  /* 0xffffffa800087947 */ /* 0x000fea000383ffff */
        .weak           $__internal_0_$__cuda_sm10x_tcgen05_guardrail_trap_col_being_dealloced_not_returned_by_alloc
        .type           $__internal_0_$__cuda_sm10x_tcgen05_guardrail_trap_col_being_dealloced_not_returned_by_alloc,@function
        .size           $__internal_0_$__cuda_sm10x_tcgen05_guardrail_trap_col_being_dealloced_not_returned_by_alloc,($__internal_1_$__cuda_sm10x_tcgen05_guardrail_trap_phase_invalid_during_alloc - $__internal_0_$__cuda_sm10x_tcgen05_guardrail_trap_col_being_dealloced_not_returned_by_alloc)
$__internal_0_$__cuda_sm10x_tcgen05_guardrail_trap_col_being_dealloced_not_returned_by_alloc:
[----:B------:R-:W-:Y:S05]  /*26970*/  BPT.TRAP 0x1 ;  /* 0x000000040000795c */ /* 0x000fea0000300000 */
[----:B------:R-:W-:-:S04]  /*26980*/  IMAD.MOV.U32 R3, RZ, RZ, 0x0 ;  /* 0x00000000ff037424 */ /* 0x000fc800078e00ff */
[----:B------:R-:W-:Y:S05]  /*26990*/  RET.REL.NODEC R2 `(matmul_kernel) ;  /* 0xfffffd9402987950 */ /* 0x000fea0003c3ffff */
        .weak           $__internal_1_$__cuda_sm10x_tcgen05_guardrail_trap_phase_invalid_during_alloc
        .type           $__internal_1_$__cuda_sm10x_tcgen05_guardrail_trap_phase_invalid_during_alloc,@function
        .size           $__internal_1_$__cuda_sm10x_tcgen05_guardrail_trap_phase_invalid_during_alloc,($__internal_2_$__cuda_sm10x_tcgen05_guardrail_trap_unallocated_columns_being_dealloced - $__internal_1_$__cuda_sm10x_tcgen05_guardrail_trap_phase_invalid_during_alloc)
$__internal_1_$__cuda_sm10x_tcgen05_guardrail_trap_phase_invalid_during_alloc:
[----:B------:R-:W-:Y:S05]  /*269a0*/  BPT.TRAP 0x1 ;  /* 0x000000040000795c */ /* 0x000fea0000300000 */
[----:B------:R-:W-:-:S04]  /*269b0*/  HFMA2 R3, -RZ, RZ, 0, 0 ;  /* 0x00000000ff037431 */ /* 0x000fc800000001ff */
[----:B------:R-:W-:Y:S05]  /*269c0*/  RET.REL.NODEC R2 `(matmul_kernel) ;  /* 0xfffffd94028c7950 */ /* 0x000fea0003c3ffff */
        .weak           $__internal_2_$__cuda_sm10x_tcgen05_guardrail_trap_unallocated_columns_being_dealloced
        .type           $__internal_2_$__cuda_sm10x_tcgen05_guardrail_trap_unallocated_columns_being_dealloced,@function
        .size           $__internal_2_$__cuda_sm10x_tcgen05_guardrail_trap_unallocated_columns_being_dealloced,(.L_x_22 - $__internal_2_$__cuda_sm10x_tcgen05_guardrail_trap_unallocated_columns_being_dealloced)
$__internal_2_$__cuda_sm10x_tcgen05_guardrail_trap_unallocated_columns_being_dealloced:
[----:B------:R-:W-:Y:S05]  /*269d0*/  BPT.TRAP 0x1 ;  /* 0x000000040000795c */ /* 0x000fea0000300000 */
[----:B------:R-:W-:-:S04]  /*269e0*/  IMAD.MOV.U32 R3, RZ, RZ, 0x0 ;  /* 0x00000000ff037424 */ /* 0x000fc800078e00ff */
[----:B------:R-:W-:Y:S05]  /*269f0*/  RET.REL.NODEC R2 `(matmul_kernel) ;  /* 0xfffffd9402807950 */ /* 0x000fea0003c3ffff */
.L_x_19:
[----:B------:R-:W-:-:S00]  /*26a00*/  BRA `(.L_x_19) ;  /* 0xfffffffc00fc7947 */ /* 0x000fc0000383ffff */
[----:B------:R-:W-:-:S00]  /*26a10*/  NOP ;  /* 0x0000000000007918 */ /* 0x000fc00000000000 */
        /* <DEDUP_REMOVED lines=14> */
.L_x_22:


//--------------------- .nv.shared.matmul_kernel  --------------------------
	.section	.nv.shared.matmul_kernel,"aw",@nobits
	.sectionflags	@""
	.align	16
	.zero		1024


//--------------------- .nv.shared.reserved.0     --------------------------
	.section	.nv.shared.reserved.0,"aw",@nobits
	.align	8
	.weak		__nv_reservedSMEM_offset_0_alias
	.size		__nv_reservedSMEM_offset_0_alias, 0, 64
	.other		__nv_reservedSMEM_offset_0_alias,@"STO_CUDA_RESERVED_SHARED STV_DEFAULT"
__nv_reservedSMEM_offset_0_alias:
	.zero		0
.nv.shared.reserved.0:
	.zero		64
	.weak		__nv_reservedSMEM_allocation_phase
	.type		__nv_reservedSMEM_allocation_phase,@object
	.size		__nv_reservedSMEM_allocation_phase,(.L_0 - __nv_reservedSMEM_allocation_phase)
__nv_reservedSMEM_allocation_phase:
	.zero		1
.L_0:
	.zero		7
	.weak		__nv_reservedSMEM_devtool_atexit_pc
	.type		__nv_reservedSMEM_devtool_atexit_pc,@object
	.size		__nv_reservedSMEM_devtool_atexit_pc,(__nv_reservedSMEM_allocation_mask - __nv_reservedSMEM_devtool_atexit_pc)
__nv_reservedSMEM_devtool_atexit_pc:
	.zero		8
	.weak		__nv_reservedSMEM_allocation_mask
	.type		__nv_reservedSMEM_allocation_mask,@object
	.size		__nv_reservedSMEM_allocation_mask,(.L_2 - __nv_reservedSMEM_allocation_mask)
__nv_reservedSMEM_allocation_mask:
	.zero		4
.L_2:


//--------------------- .nv.constant0.matmul_kernel --------------------------
	.section	.nv.constant0.matmul_kernel,"a",@progbits
	.sectionflags	@""
	.align	4
.nv.constant0.matmul_kernel:
	.zero		976


//--------------------- SYMBOLS --------------------------

	.type		.nv.reservedSmem.offset0,@object
	.size		.nv.reservedSmem.offset0,0x4
	.type		.nv.reservedSmem.cap,@object
	.size		.nv.reservedSmem.cap,0x4
